def matmul_kernel(
    a_ptr,
    b_ptr,
    c_ptr,
    M,
    N,
    K,
    stride_am,
    stride_ak,
    stride_bk,
    stride_bn,
    stride_cm,
    stride_cn,
    BLOCK_M: tl.constexpr,
    BLOCK_N: tl.constexpr,
    BLOCK_K: tl.constexpr,
    GROUP_M: tl.constexpr,
):
    pid = tl.program_id(axis=0)
    num_pid_m = tl.cdiv(M, BLOCK_M)
    num_pid_n = tl.cdiv(N, BLOCK_N)
    num_pid_in_group = GROUP_M * num_pid_n
    group_id = pid // num_pid_in_group
    first_pid_m = group_id * GROUP_M
    group_size_m = min(num_pid_m - first_pid_m, GROUP_M)
    pid_m = first_pid_m + ((pid % num_pid_in_group) % group_size_m)
    pid_n = (pid % num_pid_in_group) // group_size_m

    offs_am = (pid_m * BLOCK_M + tl.arange(0, BLOCK_M)) % M
    offs_bn = (pid_n * BLOCK_N + tl.arange(0, BLOCK_N)) % N
    offs_k = tl.arange(0, BLOCK_K)
    a_ptrs = a_ptr + offs_am[:, None] * stride_am + offs_k[None, :] * stride_ak
    b_ptrs = b_ptr + offs_k[:, None] * stride_bk + offs_bn[None, :] * stride_bn

    acc = tl.zeros((BLOCK_M, BLOCK_N), dtype=tl.float32)
    for kk in range(0, tl.cdiv(K, BLOCK_K)):
        a = tl.load(a_ptrs, mask=offs_k[None, :] < K - kk * BLOCK_K, other=0.0)
        b = tl.load(b_ptrs, mask=offs_k[:, None] < K - kk * BLOCK_K, other=0.0)
        acc = tl.dot(a, b, acc)
        a_ptrs += BLOCK_K * stride_ak
        b_ptrs += BLOCK_K * stride_bk

    c = acc.to(c_ptr.dtype.element_ty)
    offs_cm = pid_m * BLOCK_M + tl.arange(0, BLOCK_M)
    offs_cn = pid_n * BLOCK_N + tl.arange(0, BLOCK_N)
    c_ptrs = c_ptr + offs_cm[:, None] * stride_cm + offs_cn[None, :] * stride_cn
    mask = (offs_cm[:, None] < M) & (offs_cn[None, :] < N)
    tl.store(c_ptrs, c, mask=mask)

# config = {"BLOCK_K": 128, "BLOCK_M": 64, "BLOCK_N": 256, "GROUP_M": 8, "arch": "sm_100", "dtype": "fp32", "num_ctas": 2, "num_stages": 3, "num_warps": 4}
# arch = sm_100


// ===== COMPILED SASS (sm_100a) =====

	.target	sm_100a

	.elftype	@"ET_EXEC"


//--------------------- .note.nv.tkinfo           --------------------------
	.section	.note.nv.tkinfo,"",@"SHT_NOTE"
	.sectionflags	@"SHF_NOTE_NV_TKINFO"
	.tkinfo
        /*0018*/ 	.word	0x00000081
        /*0030*/ 	.string	""
        /*0030*/ 	.string	"ptxas-blackwell"
        /*0030*/ 	.string	"Cuda compilation tools, release 12.9, V12.9.86"
        /*0030*/ 	.string	"Build cuda_12.9.r12.9/compiler.36037853_0"
        /*0030*/ 	.string	"-v  -suppress-debug-info  -lineinfo  -arch sm_100a "



//--------------------- .note.nv.cuver            --------------------------
	.section	.note.nv.cuver,"",@"SHT_NOTE"
	.sectionflags	@"SHF_NOTE_NV_CUVER"
        /*0018*/ 	.short	0x0001
        /*001a*/ 	.short	0x0064
        /*001c*/ 	.short	0x0001
        /*001e*/ 	.short	0x0000
        /*0020*/ 	.short	0x0001
        /*0022*/ 	.short	0x0000


//--------------------- .nv.info                  --------------------------
	.section	.nv.info,"",@"SHT_CUDA_INFO"
	.align	4


	//----- nvinfo : EIATTR_REGCOUNT
	.align		4
        /*0000*/ 	.byte	0x04, 0x2f
        /*0002*/ 	.short	(.L_4 - .L_3)
	.align		4
.L_3:
        /*0004*/ 	.word	index@(matmul_kernel)
        /*0008*/ 	.word	0x000000ff


	//----- nvinfo : EIATTR_FRAME_SIZE
	.align		4
.L_4:
        /*000c*/ 	.byte	0x04, 0x11
        /*000e*/ 	.short	(.L_6 - .L_5)
	.align		4
.L_5:
        /*0010*/ 	.word	index@($__internal_2_$__cuda_sm10x_tcgen05_guardrail_trap_unallocated_columns_being_dealloced)
        /*0014*/ 	.word	0x00000778


	//----- nvinfo : EIATTR_FRAME_SIZE
	.align		4
.L_6:
        /*0018*/ 	.byte	0x04, 0x11
        /*001a*/ 	.short	(.L_8 - .L_7)
	.align		4
.L_7:
        /*001c*/ 	.word	index@($__internal_1_$__cuda_sm10x_tcgen05_guardrail_trap_phase_invalid_during_alloc)
        /*0020*/ 	.word	0x00000778


	//----- nvinfo : EIATTR_FRAME_SIZE
	.align		4
.L_8:
        /*0024*/ 	.byte	0x04, 0x11
        /*0026*/ 	.short	(.L_10 - .L_9)
	.align		4
.L_9:
        /*0028*/ 	.word	index@($__internal_0_$__cuda_sm10x_tcgen05_guardrail_trap_col_being_dealloced_not_returned_by_alloc)
        /*002c*/ 	.word	0x00000778


	//----- nvinfo : EIATTR_FRAME_SIZE
	.align		4
.L_10:
        /*0030*/ 	.byte	0x04, 0x11
        /*0032*/ 	.short	(.L_12 - .L_11)
	.align		4
.L_11:
        /*0034*/ 	.word	index@(matmul_kernel)
        /*0038*/ 	.word	0x00000778


	//----- nvinfo : EIATTR_MIN_STACK_SIZE
	.align		4
.L_12:
        /*003c*/ 	.byte	0x04, 0x12
        /*003e*/ 	.short	(.L_14 - .L_13)
	.align		4
.L_13:
        /*0040*/ 	.word	index@(matmul_kernel)
        /*0044*/ 	.word	0x00000778
.L_14:


//--------------------- .nv.info.matmul_kernel    --------------------------
	.section	.nv.info.matmul_kernel,"",@"SHT_CUDA_INFO"
	.sectionflags	@""
	.align	4


	//----- nvinfo : EIATTR_CUDA_API_VERSION
	.align		4
        /*0000*/ 	.byte	0x04, 0x37
        /*0002*/ 	.short	(.L_16 - .L_15)
.L_15:
        /*0004*/ 	.word	0x00000081


	//----- nvinfo : EIATTR_KPARAM_INFO
	.align		4
.L_16:
        /*0008*/ 	.byte	0x04, 0x17
        /*000a*/ 	.short	(.L_18 - .L_17)
.L_17:
        /*000c*/ 	.word	0x00000000
        /*0010*/ 	.short	0x000d
        /*0012*/ 	.short	0x0048
        /*0014*/ 	.byte	0x00, 0xf4, 0x21, 0x00


	//----- nvinfo : EIATTR_KPARAM_INFO
	.align		4
.L_18:
        /*0018*/ 	.byte	0x04, 0x17
        /*001a*/ 	.short	(.L_20 - .L_19)
.L_19:
        /*001c*/ 	.word	0x00000000
        /*0020*/ 	.short	0x000c
        /*0022*/ 	.short	0x0040
        /*0024*/ 	.byte	0x00, 0xf4, 0x21, 0x00


	//----- nvinfo : EIATTR_KPARAM_INFO
	.align		4
.L_20:
        /*0028*/ 	.byte	0x04, 0x17
        /*002a*/ 	.short	(.L_22 - .L_21)
.L_21:
        /*002c*/ 	.word	0x00000000
        /*0030*/ 	.short	0x000b
        /*0032*/ 	.short	0x0038
        /*0034*/ 	.byte	0x00, 0xf0, 0x11, 0x00


	//----- nvinfo : EIATTR_KPARAM_INFO
	.align		4
.L_22:
        /*0038*/ 	.byte	0x04, 0x17
        /*003a*/ 	.short	(.L_24 - .L_23)
.L_23:
        /*003c*/ 	.word	0x00000000
        /*0040*/ 	.short	0x000a
        /*0042*/ 	.short	0x0034
        /*0044*/ 	.byte	0x00, 0xf0, 0x11, 0x00


	//----- nvinfo : EIATTR_KPARAM_INFO
	.align		4
.L_24:
        /*0048*/ 	.byte	0x04, 0x17
        /*004a*/ 	.short	(.L_26 - .L_25)
.L_25:
        /*004c*/ 	.word	0x00000000
        /*0050*/ 	.short	0x0009
        /*0052*/ 	.short	0x0030
        /*0054*/ 	.byte	0x00, 0xf0, 0x11, 0x00


	//----- nvinfo : EIATTR_KPARAM_INFO
	.align		4
.L_26:
        /*0058*/ 	.byte	0x04, 0x17
        /*005a*/ 	.short	(.L_28 - .L_27)
.L_27:
        /*005c*/ 	.word	0x00000000
        /*0060*/ 	.short	0x0008
        /*0062*/ 	.short	0x002c
        /*0064*/ 	.byte	0x00, 0xf0, 0x11, 0x00


	//----- nvinfo : EIATTR_KPARAM_INFO
	.align		4
.L_28:
        /*0068*/ 	.byte	0x04, 0x17
        /*006a*/ 	.short	(.L_30 - .L_29)
.L_29:
        /*006c*/ 	.word	0x00000000
        /*0070*/ 	.short	0x0007
        /*0072*/ 	.short	0x0028
        /*0074*/ 	.byte	0x00, 0xf0, 0x11, 0x00


	//----- nvinfo : EIATTR_KPARAM_INFO
	.align		4
.L_30:
        /*0078*/ 	.byte	0x04, 0x17
        /*007a*/ 	.short	(.L_32 - .L_31)
.L_31:
        /*007c*/ 	.word	0x00000000
        /*0080*/ 	.short	0x0006
        /*0082*/ 	.short	0x0024
        /*0084*/ 	.byte	0x00, 0xf0, 0x11, 0x00


	//----- nvinfo : EIATTR_KPARAM_INFO
	.align		4
.L_32:
        /*0088*/ 	.byte	0x04, 0x17
        /*008a*/ 	.short	(.L_34 - .L_33)
.L_33:
        /*008c*/ 	.word	0x00000000
        /*0090*/ 	.short	0x0005
        /*0092*/ 	.short	0x0020
        /*0094*/ 	.byte	0x00, 0xf0, 0x11, 0x00


	//----- nvinfo : EIATTR_KPARAM_INFO
	.align		4
.L_34:
        /*0098*/ 	.byte	0x04, 0x17
        /*009a*/ 	.short	(.L_36 - .L_35)
.L_35:
        /*009c*/ 	.word	0x00000000
        /*00a0*/ 	.short	0x0004
        /*00a2*/ 	.short	0x001c
        /*00a4*/ 	.byte	0x00, 0xf0, 0x11, 0x00


	//----- nvinfo : EIATTR_KPARAM_INFO
	.align		4
.L_36:
        /*00a8*/ 	.byte	0x04, 0x17
        /*00aa*/ 	.short	(.L_38 - .L_37)
.L_37:
        /*00ac*/ 	.word	0x00000000
        /*00b0*/ 	.short	0x0003
        /*00b2*/ 	.short	0x0018
        /*00b4*/ 	.byte	0x00, 0xf0, 0x11, 0x00


	//----- nvinfo : EIATTR_KPARAM_INFO
	.align		4
.L_38:
        /*00b8*/ 	.byte	0x04, 0x17
        /*00ba*/ 	.short	(.L_40 - .L_39)
.L_39:
        /*00bc*/ 	.word	0x00000000
        /*00c0*/ 	.short	0x0002
        /*00c2*/ 	.short	0x0010
        /*00c4*/ 	.byte	0x00, 0xf4, 0x21, 0x00


	//----- nvinfo : EIATTR_KPARAM_INFO
	.align		4
.L_40:
        /*00c8*/ 	.byte	0x04, 0x17
        /*00ca*/ 	.short	(.L_42 - .L_41)
.L_41:
        /*00cc*/ 	.word	0x00000000
        /*00d0*/ 	.short	0x0001
        /*00d2*/ 	.short	0x0008
        /*00d4*/ 	.byte	0x00, 0xf4, 0x21, 0x00


	//----- nvinfo : EIATTR_KPARAM_INFO
	.align		4
.L_42:
        /*00d8*/ 	.byte	0x04, 0x17
        /*00da*/ 	.short	(.L_44 - .L_43)
.L_43:
        /*00dc*/ 	.word	0x00000000
        /*00e0*/ 	.short	0x0000
        /*00e2*/ 	.short	0x0000
        /*00e4*/ 	.byte	0x00, 0xf4, 0x21, 0x00


	//----- nvinfo : EIATTR_EXPLICIT_CLUSTER
	.align		4
.L_44:
        /*00e8*/ 	.byte	0x01, 0x3e
	.zero		2


	//----- nvinfo : EIATTR_CTA_PER_CLUSTER
	.align		4
        /*00ec*/ 	.byte	0x04, 0x3d
        /*00ee*/ 	.short	(.L_46 - .L_45)
.L_45:
        /*00f0*/ 	.word	0x00000002
        /*00f4*/ 	.word	0x00000001
        /*00f8*/ 	.word	0x00000001


	//----- nvinfo : EIATTR_AT_ENTRY_FRAGMENTS
	.align		4
.L_46:
        /*00fc*/ 	.byte	0x04, 0x4f
        /*00fe*/ 	.short	(.L_48 - .L_47)


	//   ....[0]....
.L_47:
        /*0100*/ 	.word	0x00000004


	//----- nvinfo : EIATTR_RESERVED_SMEM_USED
	.align		4
.L_48:
        /*0104*/ 	.byte	0x01, 0x41
	.zero		2


	//----- nvinfo : EIATTR_SPARSE_MMA_MASK
	.align		4
        /*0108*/ 	.byte	0x03, 0x50
        /*010a*/ 	.short	0x0000


	//----- nvinfo : EIATTR_TCGEN05_1CTA_USED
	.align		4
        /*010c*/ 	.byte	0x01, 0x51
	.zero		2


	//----- nvinfo : EIATTR_MAXREG_COUNT
	.align		4
        /*0110*/ 	.byte	0x03, 0x1b
        /*0112*/ 	.short	0x00ff


	//----- nvinfo : EIATTR_NUM_BARRIERS
	.align		4
        /*0114*/ 	.byte	0x02, 0x4c
        /*0116*/ 	.byte	0x01
	.zero		1


	//----- nvinfo : EIATTR_ANNOTATIONS
	.align		4
        /*0118*/ 	.byte	0x04, 0x55
        /*011a*/ 	.short	(.L_50 - .L_49)


	//   ....[0]....
.L_49:
        /*011c*/ 	.word	0x00000001
        /*0120*/ 	.byte	0x50, 0x0b, 0x00, 0x00, 0x01, 0x00, 0x00, 0x00, 0x80, 0x76, 0x00, 0x00, 0x01, 0x00, 0x00, 0x00
        /* <DEDUP_REMOVED lines=612> */
        /*2770*/ 	.byte	0xc0, 0xde, 0x01, 0x00, 0x01, 0x00, 0x00, 0x00, 0xa0, 0xe0, 0x01, 0x00


	//----- nvinfo : EIATTR_INT_WARP_WIDE_INSTR_OFFSETS
	.align		4
.L_50:
        /*277c*/ 	.byte	0x04, 0x31
        /*277e*/ 	.short	(.L_52 - .L_51)


	//   ....[0]....
.L_51:
        /*2780*/ 	.word	0x00009820


	//   ....[1]....
        /*2784*/ 	.word	0x00009850


	//   ....[2]....
        /*2788*/ 	.word	0x00009970


	//   ....[3]....
        /*278c*/ 	.word	0x00020290


	//   ....[4]....
        /*2790*/ 	.word	0x000202e0


	//----- nvinfo : EIATTR_COOP_GROUP_MASK_REGIDS
	.align		4
.L_52:
        /*2794*/ 	.byte	0x04, 0x29
        /*2796*/ 	.short	(.L_54 - .L_53)


	//   ....[0]....
.L_53:
        /*2798*/ 	.word	0xffffffff


	//   ....[1]....
        /*279c*/ 	.word	0xffffffff


	//   ....[2]....
        /*27a0*/ 	.word	0xffffffff


	//   ....[3]....
        /*27a4*/ 	.word	0xffffffff


	//----- nvinfo : EIATTR_COOP_GROUP_INSTR_OFFSETS
	.align		4
.L_54:
        /*27a8*/ 	.byte	0x04, 0x28
        /*27aa*/ 	.short	(.L_56 - .L_55)


	//   ....[0]....
.L_55:
        /*27ac*/ 	.word	0x00000070


	//   ....[1]....
        /*27b0*/ 	.word	0x00000330


	//   ....[2]....
        /*27b4*/ 	.word	0x00020120


	//   ....[3]....
        /*27b8*/ 	.word	0x00020390


	//----- nvinfo : EIATTR_VRC_CTA_INIT_COUNT
	.align		4
.L_56:
        /*27bc*/ 	.byte	0x02, 0x4a
        /*27be*/ 	.byte	0x80
	.zero		1


	//----- nvinfo : EIATTR_MBARRIER_INSTR_OFFSETS
	.align		4
        /*27c0*/ 	.byte	0x04, 0x39
        /*27c2*/ 	.short	(.L_58 - .L_57)


	//   ....[0]....
.L_57:
        /*27c4*/ 	.word	0x000099d0
        /*27c8*/ 	.word	0x000000ff
        /*27cc*/ 	.word	0x00000000
        /*27d0*/ 	.short	0x0100
        /*27d2*/ 	.byte	0x08
	.zero		1


	//   ....[1]....
        /*27d4*/ 	.word	0x00009a40
        /*27d8*/ 	.word	0x000000ff
        /*27dc*/ 	.word	0x00048008
        /*27e0*/ 	.short	0x0100
        /*27e2*/ 	.byte	0x06
	.zero		1


	//   ....[2]....
        /*27e4*/ 	.word	0x000171a0
        /*27e8*/ 	.word	0x000000ff
        /*27ec*/ 	.word	0x00000000
        /*27f0*/ 	.short	0x010a
        /*27f2*/ 	.byte	0x0d
	.zero		1


	//   ....[3]....
        /*27f4*/ 	.word	0x0001e080
        /*27f8*/ 	.word	0x000000ff
        /*27fc*/ 	.word	0x00000000
        /*2800*/ 	.short	0x010a
        /*2802*/ 	.byte	0x08
	.zero		1


	//   ....[4]....
        /*2804*/ 	.word	0x0001e150
        /*2808*/ 	.word	0x000000ff
        /*280c*/ 	.word	0x00048000
        /*2810*/ 	.short	0x0108
        /*2812*/ 	.byte	0x06
	.zero		1


	//   ....[5]....
        /*2814*/ 	.word	0x0001e1e0
        /*2818*/ 	.word	0x000000ff
        /*281c*/ 	.word	0x00048008
        /*2820*/ 	.short	0x0108
        /*2822*/ 	.byte	0x06
	.zero		1


	//   ....[6]....
        /*2824*/ 	.word	0x000203b0
        /*2828*/ 	.word	0x000000ff
        /*282c*/ 	.word	0x00000000
        /*2830*/ 	.short	0x010a
        /*2832*/ 	.byte	0x0d
	.zero		1


	//   ....[7]....
        /*2834*/ 	.word	0x000203e0
        /*2838*/ 	.word	0x000000ff
        /*283c*/ 	.word	0x00000000
        /*2840*/ 	.short	0x010a
        /*2842*/ 	.byte	0x08
	.zero		1


	//----- nvinfo : EIATTR_NUM_MBARRIERS
	.align		4
.L_58:
        /*2844*/ 	.byte	0x03, 0x38
        /*2846*/ 	.short	0x0002


	//----- nvinfo : EIATTR_EXIT_INSTR_OFFSETS
	.align		4
        /*2848*/ 	.byte	0x04, 0x1c
        /*284a*/ 	.short	(.L_60 - .L_59)


	//   ....[0]....
.L_59:
        /*284c*/ 	.word	0x000203a0


	//----- nvinfo : EIATTR_REQNTID
	.align		4
.L_60:
        /*2850*/ 	.byte	0x04, 0x10
        /*2852*/ 	.short	(.L_62 - .L_61)
.L_61:
        /*2854*/ 	.word	0x00000080
        /*2858*/ 	.word	0x00000001
        /*285c*/ 	.word	0x00000001


	//----- nvinfo : EIATTR_CRS_STACK_SIZE
	.align		4
.L_62:
        /*2860*/ 	.byte	0x04, 0x1e
        /*2862*/ 	.short	(.L_64 - .L_63)
.L_63:
        /*2864*/ 	.word	0x00000000


	//----- nvinfo : EIATTR_CBANK_PARAM_SIZE
	.align		4
.L_64:
        /*2868*/ 	.byte	0x03, 0x19
        /*286a*/ 	.short	0x0050


	//----- nvinfo : EIATTR_PARAM_CBANK
	.align		4
        /*286c*/ 	.byte	0x04, 0x0a
        /*286e*/ 	.short	(.L_66 - .L_65)
	.align		4
.L_65:
        /*2870*/ 	.word	index@(.nv.constant0.matmul_kernel)
        /*2874*/ 	.short	0x0380
        /*2876*/ 	.short	0x0050


	//----- nvinfo : EIATTR_SW_WAR
	.align		4
.L_66:
        /*2878*/ 	.byte	0x04, 0x36
        /*287a*/ 	.short	(.L_68 - .L_67)
.L_67:
        /*287c*/ 	.word	0x00000008
.L_68:


//--------------------- .nv.compat                --------------------------
	.section	.nv.compat,"",@"SHT_CUDA_COMPAT_INFO"
	.align	4
        /*0000*/ 	.byte	0x02, 0x02, 0x02, 0x00, 0x02, 0x05, 0x05, 0x00, 0x02, 0x03, 0x00, 0x00, 0x02, 0x06, 0x01, 0x00


//--------------------- .nv.callgraph             --------------------------
	.section	.nv.callgraph,"",@"SHT_CUDA_CALLGRAPH"
	.align	4
	.sectionentsize	8
	.align		4
        /*0000*/ 	.word	0x00000000
	.align		4
        /*0004*/ 	.word	0xffffffff
	.align		4
        /*0008*/ 	.word	0x00000000
	.align		4
        /*000c*/ 	.word	0xfffffffe
	.align		4
        /*0010*/ 	.word	0x00000000
	.align		4
        /*0014*/ 	.word	0xfffffffd
	.align		4
        /*0018*/ 	.word	0x00000000
	.align		4
        /*001c*/ 	.word	0xfffffffc


//--------------------- .text.matmul_kernel       --------------------------
	.section	.text.matmul_kernel,"ax",@progbits
	.align	128
        .global         matmul_kernel
        .type           matmul_kernel,@function
        .size           matmul_kernel,(.L_x_20 - matmul_kernel)
        .other          matmul_kernel,@"STO_CUDA_ENTRY STV_DEFAULT"
matmul_kernel:
.text.matmul_kernel:
[----:B------:R-:W1:Y:S01]  /*0000*/  LDC R1, c[0x0][0x37c] ;  /* 0x0000df00ff017b82 */ /* 0x000e620000000800 */
[----:B------:R-:W2:Y:S01]  /*0010*/  S2R R0, SR_TID.X ;  /* 0x0000000000007919 */ /* 0x000ea20000002100 */
[----:B-1----:R-:W-:Y:S01]  /*0020*/  VIADD R1, R1, 0xfffff888 ;  /* 0xfffff88801017836 */ /* 0x002fe20000000000 */
[----:B--2---:R-:W-:-:S13]  /*0030*/  ISETP.GE.U32.AND P0, PT, R0, 0x20, PT ;  /* 0x000000200000780c */ /* 0x004fda0003f06070 */
[----:B------:R-:W-:Y:S02]  /*0040*/  VOTEU.ANY UP0, P0 ;  /* 0x0000000000ff7886 */ /* 0x000fe40000000100 */
[----:B------:R-:W-:Y:S05]  /*0050*/  BRA.U UP0, `(.L_x_0) ;  /* 0x0000000100b87547 */ /* 0x000fea000b800000 */
[----:B------:R-:W1:Y:S01]  /*0060*/  S2UR UR6, SR_CgaCtaId ;  /* 0x00000000000679c3 */ /* 0x000e620000008800 */
[----:B------:R-:W-:Y:S01]  /*0070*/  NOP ;  /* 0x0000000000007918 */ /* 0x000fe20000000000 */
[----:B------:R-:W-:Y:S02]  /*0080*/  UMOV UR4, 0x40 ;  /* 0x0000004000047882 */ /* 0x000fe40000000000 */
[----:B-1----:R-:W-:-:S09]  /*0090*/  ULEA UR4, UR6, UR4, 0x18 ;  /* 0x0000000406047291 */ /* 0x002fd2000f8ec0ff */
[----:B------:R-:W1:Y:S01]  /*00a0*/  LDS.U8 R0, [UR4] ;  /* 0x00000004ff007984 */ /* 0x000e620008000000 */
[----:B------:R-:W-:Y:S02]  /*00b0*/  UMOV UR4, 0x400 ;  /* 0x0000040000047882 */ /* 0x000fe40000000000 */
[----:B------:R-:W-:Y:S01]  /*00c0*/  ULEA UR4, UR6, UR4, 0x18 ;  /* 0x0000000406047291 */ /* 0x000fe2000f8ec0ff */
[----:B-1----:R-:W-:-:S13]  /*00d0*/  ISETP.NE.AND P0, PT, R0, RZ, PT ;  /* 0x000000ff0000720c */ /* 0x002fda0003f05270 */
[----:B------:R-:W-:Y:S05]  /*00e0*/  @P0 BRA `(.L_x_1) ;  /* 0x00000000007c0947 */ /* 0x000fea0003800000 */
[----:B------:R-:W-:-:S13]  /*00f0*/  ELECT P0, URZ, PT ;  /* 0x0000000000ff782f */ /* 0x000fda0003800000 */
[----:B------:R-:W-:Y:S05]  /*0100*/  @!P0 BRA `(.L_x_2) ;  /* 0x0000000000848947 */ /* 0x000fea0003800000 */
[----:B------:R-:W-:Y:S01]  /*0110*/  UMOV UR5, 0x4 ;  /* 0x0000000400057882 */ /* 0x000fe20000000000 */
[----:B------:R-:W-:Y:S02]  /*0120*/  IMAD.MOV.U32 R4, RZ, RZ, 0x1 ;  /* 0x00000001ff047424 */ /* 0x000fe400078e00ff */
[----:B------:R-:W-:Y:S02]  /*0130*/  IMAD.MOV.U32 R5, RZ, RZ, 0xf ;  /* 0x0000000fff057424 */ /* 0x000fe400078e00ff */
[----:B------:R-:W-:Y:S04]  /*0140*/  DEPBAR.LE SB1, 0x36 ;  /* 0x00009d800000791a */ /* 0x000fe80000000000 */
[----:B------:R-:W1:Y:S02]  /*0150*/  UTCATOMSWS.FIND_AND_SET.ALIGN UP1, UR5, UR5 ;  /* 0x00000005000575e3 */ /* 0x000e640008020800 */
[----:B-1----:R-:W-:-:S04]  /*0160*/  PLOP3.LUT P0, PT, PT, PT, UP1, 0x80, 0x8 ;  /* 0x000000000008781c */ /* 0x002fc80003f0f018 */
[----:B------:R-:W-:-:S04]  /*0170*/  SEL R0, RZ, 0xffffffff, !P0 ;  /* 0xffffffffff007807 */ /* 0x000fc80004000000 */
[----:B------:R-:W-:Y:S01]  /*0180*/  ISETP.NE.AND P0, PT, R0, RZ, PT ;  /* 0x000000ff0000720c */ /* 0x000fe20003f05270 */
[----:B------:R-:W-:-:S12]  /*0190*/  IMAD.U32 R0, RZ, RZ, UR5 ;  /* 0x00000005ff007e24 */ /* 0x000fd8000f8e00ff */
[----:B------:R-:W-:Y:S05]  /*01a0*/  @P0 BRA `(.L_x_3) ;  /* 0x0000000000240947 */ /* 0x000fea0003800000 */
.L_x_4:
[----:B------:R-:W-:Y:S05]  /*01b0*/  NANOSLEEP 0x64 ;  /* 0x000000640000795d */ /* 0x000fea0003800000 */
[----:B------:R-:W-:-:S05]  /*01c0*/  UMOV UR5, 0x4 ;  /* 0x0000000400057882 */ /* 0x000fca0000000000 */
[----:B------:R-:W-:Y:S04]  /*01d0*/  DEPBAR.LE SB1, 0x36 ;  /* 0x00009d800000791a */ /* 0x000fe80000000000 */
[----:B------:R-:W1:Y:S02]  /*01e0*/  UTCATOMSWS.FIND_AND_SET.ALIGN UP1, UR5, UR5 ;  /* 0x00000005000575e3 */ /* 0x000e640008020800 */
[----:B-1----:R-:W-:-:S04]  /*01f0*/  PLOP3.LUT P0, PT, PT, PT, UP1, 0x80, 0x8 ;  /* 0x000000000008781c */ /* 0x002fc80003f0f018 */
[----:B------:R-:W-:-:S04]  /*0200*/  SEL R0, RZ, 0xffffffff, !P0 ;  /* 0xffffffffff007807 */ /* 0x000fc80004000000 */
[----:B------:R-:W-:Y:S01]  /*0210*/  ISETP.NE.AND P0, PT, R0, RZ, PT ;  /* 0x000000ff0000720c */ /* 0x000fe20003f05270 */
[----:B------:R-:W-:-:S12]  /*0220*/  IMAD.U32 R0, RZ, RZ, UR5 ;  /* 0x00000005ff007e24 */ /* 0x000fd8000f8e00ff */
[----:B------:R-:W-:Y:S05]  /*0230*/  @!P0 BRA `(.L_x_4) ;  /* 0xfffffffc00dc8947 */ /* 0x000fea000383ffff */
.L_x_3:
[C---:B------:R-:W-:Y:S01]  /*0240*/  VIADD R3, R0.reuse, 0x10 ;  /* 0x0000001000037836 */ /* 0x040fe20000000000 */
[----:B------:R-:W-:Y:S01]  /*0250*/  UMOV UR5, 0x50 ;  /* 0x0000005000057882 */ /* 0x000fe20000000000 */
[----:B------:R-:W-:Y:S01]  /*0260*/  SHF.L.U32 R2, R5, R0, RZ ;  /* 0x0000000005027219 */ /* 0x000fe200000006ff */
[----:B------:R-:W-:Y:S01]  /*0270*/  ULEA UR5, UR6, UR5, 0x18 ;  /* 0x0000000506057291 */ /* 0x000fe2000f8ec0ff */
[----:B------:R-:W-:Y:S01]  /*0280*/  IMAD.SHL.U32 R0, R0, 0x20, RZ ;  /* 0x0000002000007824 */ /* 0x000fe200078e00ff */
[----:B------:R-:W-:-:S04]  /*0290*/  SHF.L.U32 R3, R4, R3, RZ ;  /* 0x0000000304037219 */ /* 0x000fc800000006ff */
[----:B------:R-:W-:-:S05]  /*02a0*/  LOP3.LUT R2, R3, R2, RZ, 0xfc, !PT ;  /* 0x0000000203027212 */ /* 0x000fca00078efcff */
[----:B------:R1:W-:Y:S04]  /*02b0*/  ATOMS.OR RZ, [UR5], R2 ;  /* 0x00000002ffff798c */ /* 0x0003e8000b000005 */
[----:B------:R1:W-:Y:S01]  /*02c0*/  STS [UR4], R0 ;  /* 0x00000000ff007988 */ /* 0x0003e20008000804 */
[----:B------:R-:W-:Y:S05]  /*02d0*/  BRA `(.L_x_2) ;  /* 0x0000000000107947 */ /* 0x000fea0003800000 */
.L_x_1:
[----:B------:R-:W-:Y:S01]  /*02e0*/  IMAD.MOV.U32 R0, RZ, RZ, -0x1 ;  /* 0xffffffffff007424 */ /* 0x000fe200078e00ff */
[----:B------:R-:W-:-:S04]  /*02f0*/  MOV R2, 0x320 ;  /* 0x0000032000027802 */ /* 0x000fc80000000f00 */
[----:B------:R1:W-:Y:S03]  /*0300*/  STS [UR4], R0 ;  /* 0x00000000ff007988 */ /* 0x0003e60008000804 */
[----:B-1----:R-:W-:Y:S05]  /*0310*/  CALL.REL.NOINC `($__internal_1_$__cuda_sm10x_tcgen05_guardrail_trap_phase_invalid_during_alloc) ;  /* 0x0000020000487944 */ /* 0x002fea0003c00000 */
.L_x_2:
[----:B------:R-:W-:Y:S05]  /*0320*/  WARPSYNC.ALL ;  /* 0x0000000000007948 */ /* 0x000fea0003800000 */
[----:B------:R-:W-:Y:S01]  /*0330*/  NOP ;  /* 0x0000000000007918 */ /* 0x000fe20000000000 */
.L_x_0:
[----:B------:R-:W2:Y:S08]  /*0340*/  LDC.64 R226, c[0x0][0x398] ;  /* 0x0000e600ffe27b82 */ /* 0x000eb00000000a00 */
[----:B------:R-:W3:Y:S02]  /*0350*/  S2UR UR5, SR_CgaSize ;  /* 0x00000000000579c3 */ /* 0x000ee40000008a00 */
[----:B---3--:R-:W-:-:S12]  /*0360*/  UIMAD UR5, UR5, -0xa0, URZ ;  /* 0xffffff60050578a4 */ /* 0x008fd8000f8e02ff */
[----:B------:R-:W3:Y:S01]  /*0370*/  LDCU UR5, c[0x0][UR5+0x2b0] ;  /* 0x00005600050577ac */ /* 0x000ee20008000800 */
[----:B------:R-:W4:Y:S01]  /*0380*/  S2R R225, SR_TID.X ;  /* 0x0000000000e17919 */ /* 0x000f220000002100 */
[----:B------:R-:W5:Y:S01]  /*0390*/  LDCU.64 UR10, c[0x0][0x3a8] ;  /* 0x00007500ff0a77ac */ /* 0x000f620008000a00 */
[----:B------:R-:W1:Y:S01]  /*03a0*/  S2R R14, SR_CgaCtaId ;  /* 0x00000000000e7919 */ /* 0x000e620000008800 */
[----:B------:R-:W3:Y:S01]  /*03b0*/  S2UR UR4, SR_CTAID.X ;  /* 0x00000000000479c3 */ /* 0x000ee20000002500 */
[----:B------:R-:W1:Y:S01]  /*03c0*/  LDCU.128 UR16, c[0x0][0x380] ;  /* 0x00007000ff1077ac */ /* 0x000e620008000c00 */
[----:B------:R-:W1:Y:S06]  /*03d0*/  LDCU.64 UR28, c[0x0][0x358] ;  /* 0x00006b00ff1c77ac */ /* 0x000e6c0008000a00 */
[----:B------:R-:W1:Y:S01]  /*03e0*/  LDC R123, c[0x0][0x3a0] ;  /* 0x0000e800ff7b7b82 */ /* 0x000e620000000800 */
[----:B-----5:R-:W-:Y:S01]  /*03f0*/  IMAD.U32 R177, RZ, RZ, UR10 ;  /* 0x0000000affb17e24 */ /* 0x020fe2000f8e00ff */
[----:B--2---:R-:W-:Y:S01]  /*0400*/  IABS R8, R226 ;  /* 0x000000e200087213 */ /* 0x004fe20000000000 */
[----:B-1----:R-:W-:Y:S01]  /*0410*/  VIADD R0, R227, 0xff ;  /* 0x000000ffe3007836 */ /* 0x002fe20000000000 */
[----:B------:R-:W-:-:S04]  /*0420*/  ISETP.NE.AND P4, PT, R226, RZ, PT ;  /* 0x000000ffe200720c */ /* 0x000fc80003f85270 */
[----:B------:R-:W-:Y:S02]  /*0430*/  SHF.R.S32.HI R3, RZ, 0x1f, R0 ;  /* 0x0000001fff037819 */ /* 0x000fe40000011400 */
[----:B---3--:R-:W-:Y:S01]  /*0440*/  I2FP.F32.U32 R5, UR4 ;  /* 0x0000000400057c45 */ /* 0x008fe20008201000 */
[----:B------:R-:W1:Y:S01]  /*0450*/  S2UR UR4, SR_CgaCtaId ;  /* 0x00000000000479c3 */ /* 0x000e620000008800 */
[----:B------:R-:W-:Y:S02]  /*0460*/  LEA.HI R3, R3, R0, RZ, 0x8 ;  /* 0x0000000003037211 */ /* 0x000fe400078f40ff */
[----:B----4-:R-:W-:Y:S01]  /*0470*/  SHF.R.U32.HI R235, RZ, 0x4, R225 ;  /* 0x00000004ffeb7819 */ /* 0x010fe200000116e1 */
[----:B------:R-:W-:Y:S01]  /*0480*/  FMUL R5, R5, UR5 ;  /* 0x0000000505057c20 */ /* 0x000fe20008400000 */
[----:B------:R-:W-:Y:S01]  /*0490*/  SHF.R.S32.HI R3, RZ, 0x8, R3 ;  /* 0x00000008ff037819 */ /* 0x000fe20000011403 */
[----:B------:R-:W2:Y:S01]  /*04a0*/  LDCU UR5, c[0x0][0x3b0] ;  /* 0x00007600ff0577ac */ /* 0x000ea20008000800 */
[----:B------:R-:W-:-:S02]  /*04b0*/  SHF.R.U32.HI R15, RZ, 0x5, R225 ;  /* 0x00000005ff0f7819 */ /* 0x000fc400000116e1 */
[----:B------:R-:W-:Y:S01]  /*04c0*/  LOP3.LUT R181, R225, 0x7f, RZ, 0xc0, !PT ;  /* 0x0000007fe1b57812 */ /* 0x000fe200078ec0ff */
[----:B------:R-:W-:Y:S01]  /*04d0*/  IMAD.SHL.U32 R4, R3, 0x8, RZ ;  /* 0x0000000803047824 */ /* 0x000fe200078e00ff */
[----:B------:R-:W-:Y:S01]  /*04e0*/  F2I.U32.TRUNC.NTZ R5, R5 ;  /* 0x0000000500057305 */ /* 0x000fe2000020f000 */
[----:B------:R-:W-:Y:S02]  /*04f0*/  R2UR UR14, R15 ;  /* 0x000000000f0e72ca */ /* 0x000fe400000e0000 */
[C---:B------:R-:W-:Y:S02]  /*0500*/  LEA.HI R221, R225.reuse, 0xe, RZ, 0x1a ;  /* 0x0000000ee1dd7811 */ /* 0x040fe400078fd0ff */
[----:B------:R-:W-:Y:S02]  /*0510*/  IABS R7, R4 ;  /* 0x0000000400077213 */ /* 0x000fe40000000000 */
[C---:B------:R-:W-:Y:S02]  /*0520*/  LEA.HI R217, R225.reuse, 0x1e, RZ, 0x1a ;  /* 0x0000001ee1d97811 */ /* 0x040fe400078fd0ff */
[----:B------:R-:W3:Y:S01]  /*0530*/  I2F.RP R0, R7 ;  /* 0x0000000700007306 */ /* 0x000ee20000209400 */
[----:B------:R-:W-:-:S02]  /*0540*/  LEA.HI R213, R225, 0x2e, RZ, 0x1a ;  /* 0x0000002ee1d57811 */ /* 0x000fc400078fd0ff */
[C---:B------:R-:W-:Y:S02]  /*0550*/  LEA.HI R209, R225.reuse, 0x3e, RZ, 0x1a ;  /* 0x0000003ee1d17811 */ /* 0x040fe400078fd0ff */
[C---:B------:R-:W-:Y:S02]  /*0560*/  LEA.HI R135, R225.reuse, 0x4e, RZ, 0x1a ;  /* 0x0000004ee1877811 */ /* 0x040fe400078fd0ff */
[C---:B------:R-:W-:Y:S02]  /*0570*/  LEA.HI R189, R225.reuse, 0x5e, RZ, 0x1a ;  /* 0x0000005ee1bd7811 */ /* 0x040fe400078fd0ff */
[----:B------:R-:W-:Y:S01]  /*0580*/  LEA.HI R185, R225, 0x6e, RZ, 0x1a ;  /* 0x0000006ee1b97811 */ /* 0x000fe200078fd0ff */
[----:B------:R-:W-:Y:S01]  /*0590*/  IMAD R135, R135, UR10, RZ ;  /* 0x0000000a87877c24 */ /* 0x000fe2000f8e02ff */
[----:B---3--:R-:W3:Y:S02]  /*05a0*/  MUFU.RCP R0, R0 ;  /* 0x0000000000007308 */ /* 0x008ee40000001000 */
[----:B---3--:R-:W-:Y:S01]  /*05b0*/  VIADD R2, R0, 0xffffffe ;  /* 0x0ffffffe00027836 */ /* 0x008fe20000000000 */
[----:B------:R-:W-:-:S05]  /*05c0*/  IABS R0, R5 ;  /* 0x0000000500007213 */ /* 0x000fca0000000000 */
[----:B------:R3:W4:Y:S02]  /*05d0*/  F2I.FTZ.U32.TRUNC.NTZ R3, R2 ;  /* 0x0000000200037305 */ /* 0x000724000021f000 */
[----:B---3--:R-:W-:Y:S02]  /*05e0*/  IMAD.MOV.U32 R2, RZ, RZ, RZ ;  /* 0x000000ffff027224 */ /* 0x008fe400078e00ff */
[----:B----4-:R-:W-:-:S04]  /*05f0*/  IMAD.MOV R6, RZ, RZ, -R3 ;  /* 0x000000ffff067224 */ /* 0x010fc800078e0a03 */
[----:B------:R-:W-:Y:S01]  /*0600*/  IMAD R9, R6, R7, RZ ;  /* 0x0000000706097224 */ /* 0x000fe200078e02ff */
[----:B------:R-:W-:-:S03]  /*0610*/  IABS R6, R4 ;  /* 0x0000000400067213 */ /* 0x000fc60000000000 */
[----:B------:R-:W-:-:S04]  /*0620*/  IMAD.HI.U32 R3, R3, R9, R2 ;  /* 0x0000000903037227 */ /* 0x000fc800078e0002 */
[----:B------:R-:W-:Y:S02]  /*0630*/  IMAD.MOV R2, RZ, RZ, -R6 ;  /* 0x000000ffff027224 */ /* 0x000fe400078e0a06 */
[----:B------:R-:W-:-:S04]  /*0640*/  IMAD.HI.U32 R3, R3, R0, RZ ;  /* 0x0000000003037227 */ /* 0x000fc800078e00ff */
[----:B------:R-:W-:Y:S01]  /*0650*/  IMAD R0, R3, R2, R0 ;  /* 0x0000000203007224 */ /* 0x000fe200078e0200 */
[----:B------:R-:W-:Y:S04]  /*0660*/  BAR.SYNC.DEFER_BLOCKING 0x0 ;  /* 0x0000000000007b1d */ /* 0x000fe80000010000 */
[----:B------:R-:W-:-:S13]  /*0670*/  ISETP.GT.U32.AND P1, PT, R7, R0, PT ;  /* 0x000000000700720c */ /* 0x000fda0003f24070 */
[----:B------:R-:W-:Y:S02]  /*0680*/  @!P1 IMAD.IADD R0, R0, 0x1, -R7 ;  /* 0x0000000100009824 */ /* 0x000fe400078e0a07 */
[----:B------:R-:W-:Y:S01]  /*0690*/  @!P1 VIADD R3, R3, 0x1 ;  /* 0x0000000103039836 */ /* 0x000fe20000000000 */
[----:B------:R-:W-:Y:S02]  /*06a0*/  ISETP.NE.AND P1, PT, R4, RZ, PT ;  /* 0x000000ff0400720c */ /* 0x000fe40003f25270 */
[----:B------:R-:W-:Y:S02]  /*06b0*/  ISETP.GE.U32.AND P0, PT, R0, R7, PT ;  /* 0x000000070000720c */ /* 0x000fe40003f06070 */
[----:B------:R-:W-:-:S04]  /*06c0*/  LOP3.LUT R0, R5, R4, RZ, 0x3c, !PT ;  /* 0x0000000405007212 */ /* 0x000fc800078e3cff */
[----:B------:R-:W-:Y:S01]  /*06d0*/  ISETP.GE.AND P2, PT, R0, RZ, PT ;  /* 0x000000ff0000720c */ /* 0x000fe20003f46270 */
[----:B------:R-:W-:-:S06]  /*06e0*/  VIADD R0, R226, 0x3f ;  /* 0x0000003fe2007836 */ /* 0x000fcc0000000000 */
[----:B------:R-:W-:-:S04]  /*06f0*/  @P0 VIADD R3, R3, 0x1 ;  /* 0x0000000103030836 */ /* 0x000fc80000000000 */
[----:B------:R-:W-:Y:S01]  /*0700*/  IMAD.MOV.U32 R2, RZ, RZ, R3 ;  /* 0x000000ffff027224 */ /* 0x000fe200078e0003 */
[----:B------:R-:W-:-:S03]  /*0710*/  SHF.R.S32.HI R3, RZ, 0x1f, R0 ;  /* 0x0000001fff037819 */ /* 0x000fc60000011400 */
[----:B------:R-:W-:Y:S01]  /*0720*/  @!P2 IMAD.MOV R2, RZ, RZ, -R2 ;  /* 0x000000ffff02a224 */ /* 0x000fe200078e0a02 */
[----:B------:R-:W-:Y:S02]  /*0730*/  @!P1 LOP3.LUT R2, RZ, R4, RZ, 0x33, !PT ;  /* 0x00000004ff029212 */ /* 0x000fe400078e33ff */
[----:B------:R-:W-:-:S03]  /*0740*/  LEA.HI R3, R3, R0, RZ, 0x6 ;  /* 0x0000000003037211 */ /* 0x000fc600078f30ff */
[----:B------:R-:W-:Y:S02]  /*0750*/  IMAD.SHL.U32 R10, R2, 0x8, RZ ;  /* 0x00000008020a7824 */ /* 0x000fe400078e00ff */
[----:B------:R-:W-:-:S03]  /*0760*/  IMAD.MOV R2, RZ, RZ, -R2 ;  /* 0x000000ffff027224 */ /* 0x000fc600078e0a02 */
[----:B------:R-:W-:Y:S01]  /*0770*/  LEA.HI.SX32 R3, R3, -R10, 0x1a ;  /* 0x8000000a03037211 */ /* 0x000fe200078fd2ff */
[----:B------:R-:W-:-:S03]  /*0780*/  IMAD R12, R4, R2, R5 ;  /* 0x00000002040c7224 */ /* 0x000fc600078e0205 */
[----:B------:R-:W-:Y:S02]  /*0790*/  VIMNMX R11, PT, PT, R3, 0x8, PT ;  /* 0x00000008030b7848 */ /* 0x000fe40003fe0100 */
[----:B------:R-:W-:Y:S02]  /*07a0*/  IABS R9, R12 ;  /* 0x0000000c00097213 */ /* 0x000fe40000000000 */
[-C--:B------:R-:W-:Y:S02]  /*07b0*/  IABS R7, R11.reuse ;  /* 0x0000000b00077213 */ /* 0x080fe40000000000 */
[----:B------:R-:W-:Y:S02]  /*07c0*/  IABS R4, R11 ;  /* 0x0000000b00047213 */ /* 0x000fe40000000000 */
[----:B------:R-:W3:Y:S08]  /*07d0*/  I2F.RP R0, R7 ;  /* 0x0000000700007306 */ /* 0x000ef00000209400 */
[----:B---3--:R-:W3:Y:S02]  /*07e0*/  MUFU.RCP R0, R0 ;  /* 0x0000000000007308 */ /* 0x008ee40000001000 */
[----:B---3--:R-:W-:-:S02]  /*07f0*/  VIADD R3, R0, 0xffffffe ;  /* 0x0ffffffe00037836 */ /* 0x008fc40000000000 */
[----:B------:R-:W-:Y:S01]  /*0800*/  IMAD.MOV R0, RZ, RZ, -R4 ;  /* 0x000000ffff007224 */ /* 0x000fe200078e0a04 */
[----:B------:R-:W-:-:S03]  /*0810*/  IABS R4, R227 ;  /* 0x000000e300047213 */ /* 0x000fc60000000000 */
[----:B------:R-:W3:Y:S02]  /*0820*/  F2I.FTZ.U32.TRUNC.NTZ R3, R3 ;  /* 0x0000000300037305 */ /* 0x000ee4000021f000 */
[----:B---3--:R-:W-:-:S04]  /*0830*/  IMAD.MOV R6, RZ, RZ, -R3 ;  /* 0x000000ffff067224 */ /* 0x008fc800078e0a03 */
[----:B------:R-:W-:Y:S02]  /*0840*/  IMAD.MOV.U32 R2, RZ, RZ, R6 ;  /* 0x000000ffff027224 */ /* 0x000fe400078e0006 */
[----:B------:R-:W3:Y:S02]  /*0850*/  I2F.RP R6, R4 ;  /* 0x0000000400067306 */ /* 0x000ee40000209400 */
[----:B------:R-:W-:Y:S02]  /*0860*/  IMAD R5, R2, R7, RZ ;  /* 0x0000000702057224 */ /* 0x000fe400078e02ff */
[----:B------:R-:W-:-:S04]  /*0870*/  IMAD.MOV.U32 R2, RZ, RZ, RZ ;  /* 0x000000ffff027224 */ /* 0x000fc800078e00ff */
[----:B------:R-:W-:Y:S02]  /*0880*/  IMAD.HI.U32 R2, R3, R5, R2 ;  /* 0x0000000503027227 */ /* 0x000fe400078e0002 */
[----:B------:R-:W4:Y:S04]  /*0890*/  I2F.RP R3, R8 ;  /* 0x0000000800037306 */ /* 0x000f280000209400 */
[----:B------:R-:W-:-:S04]  /*08a0*/  IMAD.HI.U32 R2, R2, R9, RZ ;  /* 0x0000000902027227 */ /* 0x000fc800078e00ff */
[----:B------:R-:W-:Y:S01]  /*08b0*/  IMAD R0, R2, R0, R9 ;  /* 0x0000000002007224 */ /* 0x000fe200078e0209 */
[----:B---3--:R-:W3:Y:S04]  /*08c0*/  MUFU.RCP R6, R6 ;  /* 0x0000000600067308 */ /* 0x008ee80000001000 */
[----:B------:R-:W-:-:S04]  /*08d0*/  ISETP.GT.U32.AND P1, PT, R7, R0, PT ;  /* 0x000000000700720c */ /* 0x000fc80003f24070 */
[----:B----4-:R-:W4:Y:S09]  /*08e0*/  MUFU.RCP R3, R3 ;  /* 0x0000000300037308 */ /* 0x010f320000001000 */
[----:B------:R-:W-:Y:S02]  /*08f0*/  @!P1 IMAD.IADD R0, R0, 0x1, -R7 ;  /* 0x0000000100009824 */ /* 0x000fe400078e0a07 */
[----:B------:R-:W-:Y:S01]  /*0900*/  @!P1 VIADD R2, R2, 0x1 ;  /* 0x0000000102029836 */ /* 0x000fe20000000000 */
[----:B------:R-:W-:Y:S01]  /*0910*/  ISETP.NE.AND P1, PT, R11, RZ, PT ;  /* 0x000000ff0b00720c */ /* 0x000fe20003f25270 */
[----:B---3--:R-:W-:Y:S01]  /*0920*/  VIADD R6, R6, 0xffffffe ;  /* 0x0ffffffe06067836 */ /* 0x008fe20000000000 */
[----:B------:R-:W-:-:S02]  /*0930*/  ISETP.GE.U32.AND P0, PT, R0, R7, PT ;  /* 0x000000070000720c */ /* 0x000fc40003f06070 */
[----:B------:R-:W-:Y:S01]  /*0940*/  LOP3.LUT R0, R12, R11, RZ, 0x3c, !PT ;  /* 0x0000000b0c007212 */ /* 0x000fe200078e3cff */
[----:B----4-:R-:W-:Y:S01]  /*0950*/  VIADD R5, R3, 0xffffffe ;  /* 0x0ffffffe03057836 */ /* 0x010fe20000000000 */
[----:B------:R3:W-:Y:S02]  /*0960*/  F2I.FTZ.U32.TRUNC.NTZ R7, R6 ;  /* 0x0000000600077305 */ /* 0x0007e4000021f000 */
[----:B------:R-:W-:Y:S02]  /*0970*/  ISETP.GE.AND P2, PT, R0, RZ, PT ;  /* 0x000000ff0000720c */ /* 0x000fe40003f46270 */
[----:B------:R-:W-:-:S04]  /*0980*/  MOV R0, 0x400 ;  /* 0x0000040000007802 */ /* 0x000fc80000000f00 */
[----:B------:R4:W5:Y:S01]  /*0990*/  F2I.FTZ.U32.TRUNC.NTZ R3, R5 ;  /* 0x0000000500037305 */ /* 0x000962000021f000 */
[----:B------:R-:W-:Y:S01]  /*09a0*/  @P0 VIADD R2, R2, 0x1 ;  /* 0x0000000102020836 */ /* 0x000fe20000000000 */
[----:B------:R-:W-:Y:S01]  /*09b0*/  R2UR UR6, R0 ;  /* 0x00000000000672ca */ /* 0x000fe200000e0000 */
[----:B---3--:R-:W-:Y:S02]  /*09c0*/  IMAD.MOV.U32 R6, RZ, RZ, RZ ;  /* 0x000000ffff067224 */ /* 0x008fe400078e00ff */
[----:B------:R-:W-:Y:S02]  /*09d0*/  IMAD.MOV.U32 R13, RZ, RZ, R2 ;  /* 0x000000ffff0d7224 */ /* 0x000fe400078e0002 */
[----:B------:R-:W-:Y:S02]  /*09e0*/  IMAD.MOV.U32 R2, RZ, RZ, RZ ;  /* 0x000000ffff027224 */ /* 0x000fe400078e00ff */
[----:B------:R-:W-:Y:S01]  /*09f0*/  @!P2 IMAD.MOV R13, RZ, RZ, -R13 ;  /* 0x000000ffff0da224 */ /* 0x000fe200078e0a0d */
[----:B------:R-:W-:-:S02]  /*0a00*/  @!P1 LOP3.LUT R13, RZ, R11, RZ, 0x33, !PT ;  /* 0x0000000bff0d9212 */ /* 0x000fc400078e33ff */
[----:B----4-:R-:W-:-:S03]  /*0a10*/  LOP3.LUT R5, R225, 0x3f, RZ, 0xc0, !PT ;  /* 0x0000003fe1057812 */ /* 0x010fc600078ec0ff */
[----:B------:R-:W-:Y:S01]  /*0a20*/  IMAD.MOV R0, RZ, RZ, -R13 ;  /* 0x000000ffff007224 */ /* 0x000fe200078e0a0d */
[----:B-1----:R-:W-:Y:S01]  /*0a30*/  ULEA UR6, UR4, UR6, 0x18 ;  /* 0x0000000604067291 */ /* 0x002fe2000f8ec0ff */
[--C-:B-----5:R-:W-:Y:S01]  /*0a40*/  IMAD.MOV R9, RZ, RZ, -R3.reuse ;  /* 0x000000ffff097224 */ /* 0x120fe200078e0a03 */
[----:B------:R-:W1:Y:S01]  /*0a50*/  LDCU UR4, c[0x0][0x3a4] ;  /* 0x00007480ff0477ac */ /* 0x000e620008000800 */
[----:B------:R-:W-:Y:S02]  /*0a60*/  IMAD R0, R11, R0, R12 ;  /* 0x000000000b007224 */ /* 0x000fe400078e020c */
[----:B------:R-:W-:Y:S02]  /*0a70*/  IMAD R9, R9, R8, RZ ;  /* 0x0000000809097224 */ /* 0x000fe400078e02ff */
[----:B------:R-:W-:Y:S02]  /*0a80*/  IMAD.IADD R0, R10, 0x1, R0 ;  /* 0x000000010a007824 */ /* 0x000fe400078e0200 */
[----:B------:R-:W-:Y:S01]  /*0a90*/  IMAD.HI.U32 R2, R3, R9, R2 ;  /* 0x0000000903027227 */ /* 0x000fe200078e0002 */
[----:B------:R-:W3:Y:S03]  /*0aa0*/  LDS R11, [UR6] ;  /* 0x00000006ff0b7984 */ /* 0x000ee60008000800 */
[----:B------:R-:W-:-:S02]  /*0ab0*/  IMAD R16, R0, 0x40, R5 ;  /* 0x0000004000107824 */ /* 0x000fc400078e0205 */
[----:B------:R-:W-:Y:S02]  /*0ac0*/  IMAD.SHL.U32 R5, R14, 0x80, RZ ;  /* 0x000000800e057824 */ /* 0x000fe400078e00ff */
[----:B------:R-:W-:Y:S01]  /*0ad0*/  IMAD.MOV R9, RZ, RZ, -R7 ;  /* 0x000000ffff097224 */ /* 0x000fe200078e0a07 */
[----:B------:R-:W-:Y:S01]  /*0ae0*/  IABS R3, R16 ;  /* 0x0000001000037213 */ /* 0x000fe20000000000 */
[----:B------:R-:W-:Y:S01]  /*0af0*/  IMAD.SHL.U32 R0, R13, 0x100, RZ ;  /* 0x000001000d007824 */ /* 0x000fe200078e00ff */
[----:B------:R-:W-:Y:S01]  /*0b00*/  LOP3.LUT R5, R5, 0x80, RZ, 0xc0, !PT ;  /* 0x0000008005057812 */ /* 0x000fe200078ec0ff */
[----:B------:R-:W-:Y:S01]  /*0b10*/  IMAD R9, R9, R4, RZ ;  /* 0x0000000409097224 */ /* 0x000fe200078e02ff */
[----:B------:R-:W-:Y:S01]  /*0b20*/  ISETP.GE.AND P6, PT, R16, RZ, PT ;  /* 0x000000ff1000720c */ /* 0x000fe20003fc6270 */
[----:B------:R-:W-:Y:S01]  /*0b30*/  IMAD.HI.U32 R2, R2, R3, RZ ;  /* 0x0000000302027227 */ /* 0x000fe200078e00ff */
[C---:B------:R-:W-:Y:S01]  /*0b40*/  LOP3.LUT R14, R0.reuse, 0x7f, R5, 0xfe, !PT ;  /* 0x0000007f000e7812 */ /* 0x040fe200078efe05 */
[----:B------:R4:W-:Y:S01]  /*0b50*/  STL [R1+0x520], R16 ;  /* 0x0005201001007387 */ /* 0x0009e20000100800 */
[----:B------:R-:W-:Y:S01]  /*0b60*/  LOP3.LUT R10, R0, R5, RZ, 0xfc, !PT ;  /* 0x00000005000a7212 */ /* 0x000fe200078efcff */
[----:B------:R-:W-:Y:S01]  /*0b70*/  IMAD.MOV R2, RZ, RZ, -R2 ;  /* 0x000000ffff027224 */ /* 0x000fe200078e0a02 */
[----:B------:R-:W-:Y:S01]  /*0b80*/  IABS R12, R14 ;  /* 0x0000000e000c7213 */ /* 0x000fe20000000000 */
[----:B------:R-:W-:Y:S01]  /*0b90*/  IMAD.HI.U32 R7, R7, R9, R6 ;  /* 0x0000000907077227 */ /* 0x000fe200078e0006 */
[----:B------:R-:W-:-:S02]  /*0ba0*/  IABS R28, R10 ;  /* 0x0000000a001c7213 */ /* 0x000fc40000000000 */
[----:B------:R-:W-:Y:S01]  /*0bb0*/  LOP3.LUT R13, R0, 0x1, R5, 0xfe, !PT ;  /* 0x00000001000d7812 */ /* 0x000fe200078efe05 */
[----:B------:R-:W-:Y:S01]  /*0bc0*/  IMAD R3, R8, R2, R3 ;  /* 0x0000000208037224 */ /* 0x000fe200078e0203 */
[----:B------:R-:W-:Y:S01]  /*0bd0*/  ISETP.GE.AND P5, PT, R14, RZ, PT ;  /* 0x000000ff0e00720c */ /* 0x000fe20003fa6270 */
[C---:B------:R-:W-:Y:S01]  /*0be0*/  IMAD.HI.U32 R2, R7.reuse, R12, RZ ;  /* 0x0000000c07027227 */ /* 0x040fe200078e00ff */
[----:B------:R-:W-:Y:S02]  /*0bf0*/  IABS R30, R13 ;  /* 0x0000000d001e7213 */ /* 0x000fe40000000000 */
[----:B------:R-:W-:Y:S01]  /*0c00*/  ISETP.GT.U32.AND P0, PT, R8, R3, PT ;  /* 0x000000030800720c */ /* 0x000fe20003f04070 */
[----:B------:R-:W-:Y:S01]  /*0c10*/  IMAD.MOV R9, RZ, RZ, -R2 ;  /* 0x000000ffff097224 */ /* 0x000fe200078e0a02 */
[C-C-:B------:R-:W-:Y:S01]  /*0c20*/  LOP3.LUT R15, R0.reuse, 0xa, R5.reuse, 0xfe, !PT ;  /* 0x0000000a000f7812 */ /* 0x140fe200078efe05 */
[----:B------:R-:W-:Y:S01]  /*0c30*/  IMAD.HI.U32 R2, R7, R28, RZ ;  /* 0x0000001c07027227 */ /* 0x000fe200078e00ff */
[----:B------:R-:W-:-:S02]  /*0c40*/  LOP3.LUT R19, R0, 0xc, R5, 0xfe, !PT ;  /* 0x0000000c00137812 */ /* 0x000fc400078efe05 */
[----:B------:R-:W-:Y:S01]  /*0c50*/  IABS R84, R15 ;  /* 0x0000000f00547213 */ /* 0x000fe20000000000 */
[----:B------:R-:W-:Y:S01]  /*0c60*/  IMAD R12, R4, R9, R12 ;  /* 0x00000009040c7224 */ /* 0x000fe200078e020c */
[----:B------:R-:W-:Y:S01]  /*0c70*/  IABS R76, R19 ;  /* 0x00000013004c7213 */ /* 0x000fe20000000000 */
[----:B------:R-:W-:Y:S01]  /*0c80*/  IMAD.MOV R9, RZ, RZ, -R2 ;  /* 0x000000ffff097224 */ /* 0x000fe200078e0a02 */
[--C-:B------:R-:W-:Y:S01]  /*0c90*/  LOP3.LUT R17, R0, 0xb, R5.reuse, 0xfe, !PT ;  /* 0x0000000b00117812 */ /* 0x100fe200078efe05 */
[----:B------:R-:W-:Y:S01]  /*0ca0*/  IMAD.SHL.U32 R6, R225, 0x10, RZ ;  /* 0x00000010e1067824 */ /* 0x000fe200078e00ff */
[----:B---3--:R-:W-:Y:S01]  /*0cb0*/  R2UR UR7, R11 ;  /* 0x000000000b0772ca */ /* 0x008fe200000e0000 */
[----:B------:R-:W-:Y:S01]  /*0cc0*/  IMAD R28, R4, R9, R28 ;  /* 0x00000009041c7224 */ /* 0x000fe200078e021c */
[----:B------:R-:W-:Y:S01]  /*0cd0*/  LOP3.LUT R9, R0, 0x2, R5, 0xfe, !PT ;  /* 0x0000000200097812 */ /* 0x000fe200078efe05 */
[----:B------:R-:W-:Y:S01]  /*0ce0*/  @!P0 IMAD.IADD R3, R3, 0x1, -R8 ;  /* 0x0000000103038824 */ /* 0x000fe200078e0a08 */
[----:B------:R-:W-:-:S02]  /*0cf0*/  LOP3.LUT R6, R6, 0x70, RZ, 0xc0, !PT ;  /* 0x0000007006067812 */ /* 0x000fc400078ec0ff */
[----:B------:R-:W-:Y:S02]  /*0d00*/  ISETP.GT.U32.AND P3, PT, R4, R28, PT ;  /* 0x0000001c0400720c */ /* 0x000fe40003f64070 */
[----:B------:R-:W-:Y:S02]  /*0d10*/  ISETP.GT.U32.AND P1, PT, R8, R3, PT ;  /* 0x000000030800720c */ /* 0x000fe40003f24070 */
[----:B------:R-:W-:Y:S01]  /*0d20*/  LOP3.LUT R235, R6, 0x4, R235, 0xf8, !PT ;  /* 0x0000000406eb7812 */ /* 0x000fe200078ef8eb */
[----:B------:R-:W-:Y:S01]  /*0d30*/  IMAD.HI.U32 R6, R7, R30, RZ ;  /* 0x0000001e07067227 */ /* 0x000fe200078e00ff */
[----:B------:R-:W-:Y:S02]  /*0d40*/  ISETP.GT.U32.AND P2, PT, R4, R12, PT ;  /* 0x0000000c0400720c */ /* 0x000fe40003f44070 */
[----:B------:R-:W-:Y:S01]  /*0d50*/  IABS R14, R9 ;  /* 0x00000009000e7213 */ /* 0x000fe20000000000 */
[----:B------:R-:W-:Y:S01]  /*0d60*/  IMAD.MOV R11, RZ, RZ, -R6 ;  /* 0x000000ffff0b7224 */ /* 0x000fe200078e0a06 */
[----:B------:R-:W-:-:S02]  /*0d70*/  ISETP.GE.AND P0, PT, R10, RZ, PT ;  /* 0x000000ff0a00720c */ /* 0x000fc40003f06270 */
[--C-:B------:R-:W-:Y:S01]  /*0d80*/  LOP3.LUT R10, R0, 0x3, R5.reuse, 0xfe, !PT ;  /* 0x00000003000a7812 */ /* 0x100fe200078efe05 */
[----:B------:R-:W-:Y:S01]  /*0d90*/  @!P3 IMAD.IADD R28, R28, 0x1, -R4 ;  /* 0x000000011c1cb824 */ /* 0x000fe200078e0a04 */
[----:B------:R-:W-:Y:S01]  /*0da0*/  IABS R80, R17 ;  /* 0x0000001100507213 */ /* 0x000fe20000000000 */
[----:B------:R-:W-:Y:S01]  /*0db0*/  @!P1 IMAD.IADD R3, R3, 0x1, -R8 ;  /* 0x0000000103039824 */ /* 0x000fe200078e0a08 */
[----:B------:R-:W-:Y:S01]  /*0dc0*/  IABS R90, R10 ;  /* 0x0000000a005a7213 */ /* 0x000fe20000000000 */
[C---:B------:R-:W-:Y:S01]  /*0dd0*/  IMAD R30, R4.reuse, R11, R30 ;  /* 0x0000000b041e7224 */ /* 0x040fe200078e021e */
[----:B------:R-:W-:Y:S01]  /*0de0*/  ISETP.GT.U32.AND P3, PT, R4, R28, PT ;  /* 0x0000001c0400720c */ /* 0x000fe20003f64070 */
[----:B------:R-:W-:Y:S01]  /*0df0*/  IMAD.HI.U32 R2, R7, R14, RZ ;  /* 0x0000000e07027227 */ /* 0x000fe200078e00ff */
[----:B------:R-:W-:Y:S02]  /*0e00*/  LOP3.LUT R8, R0, 0x6, R5, 0xfe, !PT ;  /* 0x0000000600087812 */ /* 0x000fe400078efe05 */
[----:B------:R-:W-:Y:S01]  /*0e10*/  ISETP.GT.U32.AND P1, PT, R4, R30, PT ;  /* 0x0000001e0400720c */ /* 0x000fe20003f24070 */
[----:B------:R-:W-:Y:S01]  /*0e20*/  @!P6 IMAD.MOV R3, RZ, RZ, -R3 ;  /* 0x000000ffff03e224 */ /* 0x000fe200078e0a03 */
[----:B------:R-:W-:Y:S01]  /*0e30*/  @!P4 LOP3.LUT R3, RZ, R226, RZ, 0x33, !PT ;  /* 0x000000e2ff03c212 */ /* 0x000fe200078e33ff */
[----:B------:R-:W-:Y:S01]  /*0e40*/  @!P2 IMAD.IADD R12, R12, 0x1, -R4 ;  /* 0x000000010c0ca824 */ /* 0x000fe200078e0a04 */
[----:B------:R-:W-:Y:S01]  /*0e50*/  ISETP.GE.AND P4, PT, R9, RZ, PT ;  /* 0x000000ff0900720c */ /* 0x000fe20003f86270 */
[----:B------:R-:W-:Y:S01]  /*0e60*/  IMAD.MOV R9, RZ, RZ, -R2 ;  /* 0x000000ffff097224 */ /* 0x000fe200078e0a02 */
[----:B------:R-:W-:Y:S01]  /*0e70*/  LOP3.LUT R2, R0, 0x4, R5, 0xfe, !PT ;  /* 0x0000000400027812 */ /* 0x000fe200078efe05 */
[----:B------:R-:W-:Y:S01]  /*0e80*/  IMAD.HI.U32 R6, R7, R90, RZ ;  /* 0x0000005a07067227 */ /* 0x000fe200078e00ff */
[----:B------:R-:W-:-:S02]  /*0e90*/  ISETP.GT.U32.AND P2, PT, R4, R12, PT ;  /* 0x0000000c0400720c */ /* 0x000fc40003f44070 */
[----:B----4-:R-:W-:Y:S01]  /*0ea0*/  IABS R16, R2 ;  /* 0x0000000200107213 */ /* 0x010fe20000000000 */
[----:B------:R-:W-:Y:S01]  /*0eb0*/  IMAD R14, R4, R9, R14 ;  /* 0x00000009040e7224 */ /* 0x000fe200078e020e */
[----:B------:R-:W-:Y:S01]  /*0ec0*/  ISETP.GE.AND P6, PT, R13, RZ, PT ;  /* 0x000000ff0d00720c */ /* 0x000fe20003fc6270 */
[--C-:B------:R-:W-:Y:S01]  /*0ed0*/  @!P3 IMAD.IADD R28, R28, 0x1, -R4.reuse ;  /* 0x000000011c1cb824 */ /* 0x100fe200078e0a04 */
[----:B------:R-:W-:Y:S01]  /*0ee0*/  IABS R88, R8 ;  /* 0x0000000800587213 */ /* 0x000fe20000000000 */
[----:B------:R-:W-:Y:S01]  /*0ef0*/  @!P1 IMAD.IADD R30, R30, 0x1, -R4 ;  /* 0x000000011e1e9824 */ /* 0x000fe200078e0a04 */
[----:B------:R-:W-:Y:S01]  /*0f00*/  ISETP.GT.U32.AND P3, PT, R4, R14, PT ;  /* 0x0000000e0400720c */ /* 0x000fe20003f64070 */
[----:B------:R-:W-:Y:S01]  /*0f10*/  IMAD.MOV R11, RZ, RZ, -R6 ;  /* 0x000000ffff0b7224 */ /* 0x000fe200078e0a06 */
[----:B------:R-:W-:Y:S01]  /*0f20*/  LOP3.LUT R6, R0, 0x5, R5, 0xfe, !PT ;  /* 0x0000000500067812 */ /* 0x000fe200078efe05 */
[----:B------:R-:W-:Y:S01]  /*0f30*/  @!P0 IMAD.MOV R28, RZ, RZ, -R28 ;  /* 0x000000ffff1c8224 */ /* 0x000fe200078e0a1c */
[----:B------:R-:W-:Y:S01]  /*0f40*/  ISETP.GT.U32.AND P1, PT, R4, R30, PT ;  /* 0x0000001e0400720c */ /* 0x000fe20003f24070 */
[----:B------:R-:W-:Y:S01]  /*0f50*/  @!P2 IMAD.IADD R12, R12, 0x1, -R4 ;  /* 0x000000010c0ca824 */ /* 0x000fe200078e0a04 */
[----:B------:R-:W-:Y:S01]  /*0f60*/  IABS R18, R6 ;  /* 0x0000000600127213 */ /* 0x000fe20000000000 */
[----:B------:R-:W-:Y:S01]  /*0f70*/  IMAD R90, R4, R11, R90 ;  /* 0x0000000b045a7224 */ /* 0x000fe200078e025a */
[----:B------:R-:W-:Y:S01]  /*0f80*/  ISETP.GE.AND P0, PT, R6, RZ, PT ;  /* 0x000000ff0600720c */ /* 0x000fe20003f06270 */
[----:B------:R-:W-:Y:S01]  /*0f90*/  @!P5 IMAD.MOV R12, RZ, RZ, -R12 ;  /* 0x000000ffff0cd224 */ /* 0x000fe200078e0a0c */
[----:B------:R-:W-:Y:S01]  /*0fa0*/  ISETP.GE.AND P5, PT, R2, RZ, PT ;  /* 0x000000ff0200720c */ /* 0x000fe20003fa6270 */
[----:B------:R-:W-:Y:S01]  /*0fb0*/  IMAD.HI.U32 R2, R7, R16, RZ ;  /* 0x0000001007027227 */ /* 0x000fe200078e00ff */
[----:B------:R-:W-:-:S02]  /*0fc0*/  ISETP.GE.AND P2, PT, R10, RZ, PT ;  /* 0x000000ff0a00720c */ /* 0x000fc40003f46270 */
[--C-:B------:R-:W-:Y:S01]  /*0fd0*/  LOP3.LUT R10, R0, 0x7, R5.reuse, 0xfe, !PT ;  /* 0x00000007000a7812 */ /* 0x100fe200078efe05 */
[--C-:B------:R-:W-:Y:S01]  /*0fe0*/  @!P3 IMAD.IADD R14, R14, 0x1, -R4.reuse ;  /* 0x000000010e0eb824 */ /* 0x100fe200078e0a04 */
[--C-:B------:R-:W-:Y:S01]  /*0ff0*/  LOP3.LUT R13, R0, 0x9, R5.reuse, 0xfe, !PT ;  /* 0x00000009000d7812 */ /* 0x100fe200078efe05 */
[----:B------:R-:W-:Y:S01]  /*1000*/  @!P1 IMAD.IADD R30, R30, 0x1, -R4 ;  /* 0x000000011e1e9824 */ /* 0x000fe200078e0a04 */
[C---:B------:R-:W-:Y:S01]  /*1010*/  ISETP.GT.U32.AND P1, PT, R4.reuse, R90, PT ;  /* 0x0000005a0400720c */ /* 0x040fe20003f24070 */
[----:B------:R-:W-:Y:S01]  /*1020*/  IMAD.MOV R9, RZ, RZ, -R2 ;  /* 0x000000ffff097224 */ /* 0x000fe200078e0a02 */
[C---:B------:R-:W-:Y:S01]  /*1030*/  ISETP.GT.U32.AND P3, PT, R4.reuse, R14, PT ;  /* 0x0000000e0400720c */ /* 0x040fe20003f64070 */
[C---:B------:R-:W-:Y:S01]  /*1040*/  IMAD.HI.U32 R6, R7.reuse, R18, RZ ;  /* 0x0000001207067227 */ /* 0x040fe200078e00ff */
[----:B------:R-:W-:Y:S02]  /*1050*/  IABS R22, R10 ;  /* 0x0000000a00167213 */ /* 0x000fe40000000000 */
[----:B------:R-:W-:Y:S01]  /*1060*/  IABS R20, R13 ;  /* 0x0000000d00147213 */ /* 0x000fe20000000000 */
[----:B------:R-:W-:Y:S01]  /*1070*/  IMAD R16, R4, R9, R16 ;  /* 0x0000000904107224 */ /* 0x000fe200078e0210 */
[C-C-:B------:R-:W-:Y:S01]  /*1080*/  LOP3.LUT R21, R0.reuse, 0xe, R5.reuse, 0xfe, !PT ;  /* 0x0000000e00157812 */ /* 0x140fe200078efe05 */
[----:B------:R-:W-:Y:S01]  /*1090*/  IMAD.MOV R11, RZ, RZ, -R6 ;  /* 0x000000ffff0b7224 */ /* 0x000fe200078e0a06 */
[--C-:B------:R-:W-:Y:S01]  /*10a0*/  LOP3.LUT R29, R0, 0x47, R5.reuse, 0xfe, !PT ;  /* 0x00000047001d7812 */ /* 0x100fe200078efe05 */
[----:B------:R-:W-:Y:S01]  /*10b0*/  @!P6 IMAD.MOV R30, RZ, RZ, -R30 ;  /* 0x000000ffff1ee224 */ /* 0x000fe200078e0a1e */
[----:B------:R-:W-:Y:S01]  /*10c0*/  IABS R64, R21 ;  /* 0x0000001500407213 */ /* 0x000fe20000000000 */
[----:B------:R-:W-:Y:S01]  /*10d0*/  IMAD R18, R4, R11, R18 ;  /* 0x0000000b04127224 */ /* 0x000fe200078e0212 */
[----:B------:R-:W-:Y:S01]  /*10e0*/  IABS R72, R29 ;  /* 0x0000001d00487213 */ /* 0x000fe20000000000 */
[--C-:B------:R-:W-:Y:S01]  /*10f0*/  @!P3 IMAD.IADD R14, R14, 0x1, -R4.reuse ;  /* 0x000000010e0eb824 */ /* 0x100fe200078e0a04 */
[----:B------:R-:W-:Y:S01]  /*1100*/  ISETP.GT.U32.AND P3, PT, R4, R16, PT ;  /* 0x000000100400720c */ /* 0x000fe20003f64070 */
[----:B------:R-:W-:Y:S01]  /*1110*/  @!P1 IMAD.IADD R90, R90, 0x1, -R4 ;  /* 0x000000015a5a9824 */ /* 0x000fe200078e0a04 */
[----:B------:R-:W-:Y:S01]  /*1120*/  ISETP.GT.U32.AND P6, PT, R4, R18, PT ;  /* 0x000000120400720c */ /* 0x000fe20003fc4070 */
[----:B------:R-:W-:Y:S01]  /*1130*/  IMAD.HI.U32 R2, R7, R88, RZ ;  /* 0x0000005807027227 */ /* 0x000fe200078e00ff */
[----:B------:R-:W-:-:S02]  /*1140*/  LOP3.LUT R31, R0, 0x54, R5, 0xfe, !PT ;  /* 0x00000054001f7812 */ /* 0x000fc400078efe05 */
[----:B------:R-:W-:Y:S01]  /*1150*/  ISETP.GT.U32.AND P1, PT, R4, R90, PT ;  /* 0x0000005a0400720c */ /* 0x000fe20003f24070 */
[----:B------:R-:W-:Y:S01]  /*1160*/  IMAD.MOV R9, RZ, RZ, -R2 ;  /* 0x000000ffff097224 */ /* 0x000fe200078e0a02 */
[----:B------:R-:W-:Y:S01]  /*1170*/  IABS R230, R31 ;  /* 0x0000001f00e67213 */ /* 0x000fe20000000000 */
[C---:B------:R-:W-:Y:S01]  /*1180*/  IMAD.HI.U32 R6, R7.reuse, R22, RZ ;  /* 0x0000001607067227 */ /* 0x040fe200078e00ff */
[C-C-:B------:R-:W-:Y:S02]  /*1190*/  LOP3.LUT R32, R0.reuse, 0x57, R5.reuse, 0xfe, !PT ;  /* 0x0000005700207812 */ /* 0x140fe400078efe05 */
[--C-:B------:R-:W-:Y:S01]  /*11a0*/  LOP3.LUT R37, R0, 0x75, R5.reuse, 0xfe, !PT ;  /* 0x0000007500257812 */ /* 0x100fe200078efe05 */
[--C-:B------:R-:W-:Y:S01]  /*11b0*/  @!P3 IMAD.IADD R16, R16, 0x1, -R4.reuse ;  /* 0x000000011010b824 */ /* 0x100fe200078e0a04 */
[----:B------:R-:W-:Y:S01]  /*11c0*/  IABS R224, R32 ;  /* 0x0000002000e07213 */ /* 0x000fe20000000000 */
[----:B------:R-:W-:Y:S01]  /*11d0*/  @!P6 IMAD.IADD R18, R18, 0x1, -R4 ;  /* 0x000000011212e824 */ /* 0x000fe200078e0a04 */
[----:B------:R-:W-:Y:S01]  /*11e0*/  IABS R194, R37 ;  /* 0x0000002500c27213 */ /* 0x000fe20000000000 */
[C---:B------:R-:W-:Y:S01]  /*11f0*/  IMAD R88, R4.reuse, R9, R88 ;  /* 0x0000000904587224 */ /* 0x040fe200078e0258 */
[----:B------:R-:W-:Y:S01]  /*1200*/  ISETP.GT.U32.AND P3, PT, R4, R16, PT ;  /* 0x000000100400720c */ /* 0x000fe20003f64070 */
[----:B------:R-:W-:Y:S01]  /*1210*/  @!P1 IMAD.IADD R90, R90, 0x1, -R4 ;  /* 0x000000015a5a9824 */ /* 0x000fe200078e0a04 */
[----:B------:R-:W-:Y:S01]  /*1220*/  ISETP.GE.AND P1, PT, R10, RZ, PT ;  /* 0x000000ff0a00720c */ /* 0x000fe20003f26270 */
[----:B------:R-:W-:Y:S01]  /*1230*/  IMAD.MOV R11, RZ, RZ, -R6 ;  /* 0x000000ffff0b7224 */ /* 0x000fe200078e0a06 */
[----:B------:R-:W-:Y:S01]  /*1240*/  LOP3.LUT R10, R0, 0x8, R5, 0xfe, !PT ;  /* 0x00000008000a7812 */ /* 0x000fe200078efe05 */
[----:B------:R-:W-:Y:S01]  /*1250*/  IMAD.HI.U32 R6, R7, R84, RZ ;  /* 0x0000005407067227 */ /* 0x000fe200078e00ff */
[----:B------:R-:W-:-:S02]  /*1260*/  ISETP.GT.U32.AND P6, PT, R4, R18, PT ;  /* 0x000000120400720c */ /* 0x000fc40003fc4070 */
[----:B------:R-:W-:Y:S01]  /*1270*/  IABS R86, R10 ;  /* 0x0000000a00567213 */ /* 0x000fe20000000000 */
[----:B------:R-:W-:Y:S01]  /*1280*/  IMAD R22, R4, R11, R22 ;  /* 0x0000000b04167224 */ /* 0x000fe200078e0216 */
[C-C-:B------:R-:W-:Y:S01]  /*1290*/  LOP3.LUT R41, R0.reuse, 0x7c, R5.reuse, 0xfe, !PT ;  /* 0x0000007c00297812 */ /* 0x140fe200078efe05 */
[----:B------:R-:W-:Y:S01]  /*12a0*/  IMAD.MOV R11, RZ, RZ, -R6 ;  /* 0x000000ffff0b7224 */ /* 0x000fe200078e0a06 */
[----:B------:R-:W-:Y:S01]  /*12b0*/  LOP3.LUT R45, R0, 0x7d, R5, 0xfe, !PT ;  /* 0x0000007d002d7812 */ /* 0x000fe200078efe05 */
[----:B------:R-:W-:Y:S01]  /*12c0*/  @!P3 IMAD.IADD R16, R16, 0x1, -R4 ;  /* 0x000000011010b824 */ /* 0x000fe200078e0a04 */
[----:B------:R-:W-:Y:S01]  /*12d0*/  ISETP.GT.U32.AND P3, PT, R4, R88, PT ;  /* 0x000000580400720c */ /* 0x000fe20003f64070 */
[----:B------:R-:W-:Y:S01]  /*12e0*/  IMAD.HI.U32 R2, R7, R86, RZ ;  /* 0x0000005607027227 */ /* 0x000fe200078e00ff */
[----:B------:R-:W-:-:S03]  /*12f0*/  IABS R92, R41 ;  /* 0x00000029005c7213 */ /* 0x000fc60000000000 */
[----:B------:R-:W-:Y:S02]  /*1300*/  IMAD.MOV R9, RZ, RZ, -R2 ;  /* 0x000000ffff097224 */ /* 0x000fe400078e0a02 */
[----:B------:R-:W-:Y:S01]  /*1310*/  @!P6 IMAD.IADD R18, R18, 0x1, -R4 ;  /* 0x000000011212e824 */ /* 0x000fe200078e0a04 */
[----:B------:R-:W-:Y:S01]  /*1320*/  ISETP.GT.U32.AND P6, PT, R4, R22, PT ;  /* 0x000000160400720c */ /* 0x000fe20003fc4070 */
[----:B------:R-:W-:-:S04]  /*1330*/  IMAD.HI.U32 R2, R7, R20, RZ ;  /* 0x0000001407027227 */ /* 0x000fc800078e00ff */
[----:B------:R-:W-:Y:S02]  /*1340*/  IMAD R86, R4, R9, R86 ;  /* 0x0000000904567224 */ /* 0x000fe400078e0256 */
[----:B------:R-:W-:Y:S02]  /*1350*/  IMAD.MOV R9, RZ, RZ, -R2 ;  /* 0x000000ffff097224 */ /* 0x000fe400078e0a02 */
[----:B------:R-:W-:Y:S01]  /*1360*/  @!P3 IMAD.IADD R88, R88, 0x1, -R4 ;  /* 0x000000015858b824 */ /* 0x000fe200078e0a04 */
[C---:B------:R-:W-:Y:S01]  /*1370*/  ISETP.GT.U32.AND P3, PT, R4.reuse, R86, PT ;  /* 0x000000560400720c */ /* 0x040fe20003f64070 */
[----:B------:R-:W-:Y:S02]  /*1380*/  IMAD R20, R4, R9, R20 ;  /* 0x0000000904147224 */ /* 0x000fe400078e0214 */
[----:B------:R-:W-:Y:S02]  /*1390*/  @!P6 IMAD.IADD R22, R22, 0x1, -R4 ;  /* 0x000000011616e824 */ /* 0x000fe400078e0a04 */
[----:B------:R-:W-:Y:S01]  /*13a0*/  @!P5 IMAD.MOV R16, RZ, RZ, -R16 ;  /* 0x000000ffff10d224 */ /* 0x000fe200078e0a10 */
[----:B------:R-:W-:Y:S01]  /*13b0*/  ISETP.GT.U32.AND P6, PT, R4, R20, PT ;  /* 0x000000140400720c */ /* 0x000fe20003fc4070 */
[----:B------:R-:W-:-:S04]  /*13c0*/  IMAD.HI.U32 R2, R7, R76, RZ ;  /* 0x0000004c07027227 */ /* 0x000fc800078e00ff */
[----:B------:R-:W-:Y:S02]  /*13d0*/  IMAD R84, R4, R11, R84 ;  /* 0x0000000b04547224 */ /* 0x000fe400078e0254 */
[----:B------:R-:W-:Y:S01]  /*13e0*/  @!P3 IMAD.IADD R86, R86, 0x1, -R4 ;  /* 0x000000015656b824 */ /* 0x000fe200078e0a04 */
[C---:B------:R-:W-:Y:S01]  /*13f0*/  ISETP.GT.U32.AND P3, PT, R4.reuse, R22, PT ;  /* 0x000000160400720c */ /* 0x040fe20003f64070 */
[----:B------:R-:W-:Y:S02]  /*1400*/  IMAD.MOV R11, RZ, RZ, -R2 ;  /* 0x000000ffff0b7224 */ /* 0x000fe400078e0a02 */
[----:B------:R-:W-:Y:S01]  /*1410*/  @!P4 IMAD.MOV R14, RZ, RZ, -R14 ;  /* 0x000000ffff0ec224 */ /* 0x000fe200078e0a0e */
[----:B------:R-:W-:Y:S01]  /*1420*/  ISETP.GT.U32.AND P5, PT, R4, R86, PT ;  /* 0x000000560400720c */ /* 0x000fe20003fa4070 */
[----:B------:R-:W-:Y:S01]  /*1430*/  @!P6 IMAD.IADD R20, R20, 0x1, -R4 ;  /* 0x000000011414e824 */ /* 0x000fe200078e0a04 */
[----:B------:R-:W-:Y:S01]  /*1440*/  ISETP.GE.AND P4, PT, R8, RZ, PT ;  /* 0x000000ff0800720c */ /* 0x000fe20003f86270 */
[----:B------:R-:W-:-:S03]  /*1450*/  IMAD.HI.U32 R8, R7, R80, RZ ;  /* 0x0000005007087227 */ /* 0x000fc600078e00ff */
[C---:B------:R-:W-:Y:S01]  /*1460*/  ISETP.GT.U32.AND P6, PT, R4.reuse, R20, PT ;  /* 0x000000140400720c */ /* 0x040fe20003fc4070 */
[----:B------:R-:W-:Y:S02]  /*1470*/  IMAD R76, R4, R11, R76 ;  /* 0x0000000b044c7224 */ /* 0x000fe400078e024c */
[----:B------:R-:W-:Y:S01]  /*1480*/  IMAD.MOV R9, RZ, RZ, -R8 ;  /* 0x000000ffff097224 */ /* 0x000fe200078e0a08 */
[----:B------:R-:W-:Y:S01]  /*1490*/  LOP3.LUT R8, R0, 0xd, R5, 0xfe, !PT ;  /* 0x0000000d00087812 */ /* 0x000fe200078efe05 */
[----:B------:R-:W-:Y:S01]  /*14a0*/  @!P2 IMAD.MOV R90, RZ, RZ, -R90 ;  /* 0x000000ffff5aa224 */ /* 0x000fe200078e0a5a */
[C---:B------:R-:W-:Y:S01]  /*14b0*/  ISETP.GT.U32.AND P2, PT, R4.reuse, R88, PT ;  /* 0x000000580400720c */ /* 0x040fe20003f44070 */
[----:B------:R-:W-:Y:S01]  /*14c0*/  @!P0 IMAD.MOV R18, RZ, RZ, -R18 ;  /* 0x000000ffff128224 */ /* 0x000fe200078e0a12 */
[----:B------:R-:W-:Y:S01]  /*14d0*/  ISETP.GT.U32.AND P0, PT, R4, R84, PT ;  /* 0x000000540400720c */ /* 0x000fe20003f04070 */
[--C-:B------:R-:W-:Y:S01]  /*14e0*/  @!P5 IMAD.IADD R86, R86, 0x1, -R4.reuse ;  /* 0x000000015656d824 */ /* 0x100fe200078e0a04 */
[----:B------:R-:W-:Y:S01]  /*14f0*/  ISETP.GT.U32.AND P5, PT, R4, R76, PT ;  /* 0x0000004c0400720c */ /* 0x000fe20003fa4070 */
[--C-:B------:R-:W-:Y:S01]  /*1500*/  @!P3 IMAD.IADD R22, R22, 0x1, -R4.reuse ;  /* 0x000000011616b824 */ /* 0x100fe200078e0a04 */
[----:B------:R-:W-:Y:S01]  /*1510*/  IABS R68, R8 ;  /* 0x0000000800447213 */ /* 0x000fe20000000000 */
[----:B------:R-:W-:Y:S01]  /*1520*/  @!P6 IMAD.IADD R20, R20, 0x1, -R4 ;  /* 0x000000011414e824 */ /* 0x000fe200078e0a04 */
[----:B------:R-:W-:Y:S01]  /*1530*/  ISETP.GE.AND P3, PT, R10, RZ, PT ;  /* 0x000000ff0a00720c */ /* 0x000fe20003f66270 */
[----:B------:R-:W-:Y:S01]  /*1540*/  IMAD.HI.U32 R6, R7, R64, RZ ;  /* 0x0000004007067227 */ /* 0x000fe200078e00ff */
[----:B------:R-:W-:-:S02]  /*1550*/  ISETP.GE.AND P6, PT, R13, RZ, PT ;  /* 0x000000ff0d00720c */ /* 0x000fc40003fc6270 */
[C-C-:B------:R-:W-:Y:S01]  /*1560*/  LOP3.LUT R10, R0.reuse, 0x10, R5.reuse, 0xfe, !PT ;  /* 0x00000010000a7812 */ /* 0x140fe200078efe05 */
[----:B------:R-:W-:Y:S01]  /*1570*/  IMAD.HI.U32 R2, R7, R68, RZ ;  /* 0x0000004407027227 */ /* 0x000fe200078e00ff */
[--C-:B------:R-:W-:Y:S02]  /*1580*/  LOP3.LUT R13, R0, 0x16, R5.reuse, 0xfe, !PT ;  /* 0x00000016000d7812 */ /* 0x100fe400078efe05 */
[----:B------:R-:W-:Y:S01]  /*1590*/  IABS R52, R10 ;  /* 0x0000000a00347213 */ /* 0x000fe20000000000 */
[----:B------:R-:W-:Y:S01]  /*15a0*/  IMAD R80, R4, R9, R80 ;  /* 0x0000000904507224 */ /* 0x000fe200078e0250 */
[----:B------:R-:W-:Y:S01]  /*15b0*/  IABS R46, R13 ;  /* 0x0000000d002e7213 */ /* 0x000fe20000000000 */
[----:B------:R-:W-:Y:S02]  /*15c0*/  @!P2 IMAD.IADD R88, R88, 0x1, -R4 ;  /* 0x000000015858a824 */ /* 0x000fe400078e0a04 */
[----:B------:R-:W-:Y:S01]  /*15d0*/  IMAD.MOV R9, RZ, RZ, -R2 ;  /* 0x000000ffff097224 */ /* 0x000fe200078e0a02 */
[----:B------:R-:W-:Y:S01]  /*15e0*/  ISETP.GT.U32.AND P2, PT, R4, R80, PT ;  /* 0x000000500400720c */ /* 0x000fe20003f44070 */
[----:B------:R-:W-:Y:S01]  /*15f0*/  IMAD.MOV R11, RZ, RZ, -R6 ;  /* 0x000000ffff0b7224 */ /* 0x000fe200078e0a06 */
[--C-:B------:R-:W-:Y:S01]  /*1600*/  LOP3.LUT R6, R0, 0xf, R5.reuse, 0xfe, !PT ;  /* 0x0000000f00067812 */ /* 0x100fe200078efe05 */
[--C-:B------:R-:W-:Y:S01]  /*1610*/  @!P0 IMAD.IADD R84, R84, 0x1, -R4.reuse ;  /* 0x0000000154548824 */ /* 0x100fe200078e0a04 */
[----:B------:R-:W-:Y:S01]  /*1620*/  ISETP.GE.AND P0, PT, R15, RZ, PT ;  /* 0x000000ff0f00720c */ /* 0x000fe20003f06270 */
[----:B------:R-:W-:Y:S01]  /*1630*/  @!P5 IMAD.IADD R76, R76, 0x1, -R4 ;  /* 0x000000014c4cd824 */ /* 0x000fe200078e0a04 */
[----:B------:R-:W-:Y:S01]  /*1640*/  IABS R56, R6 ;  /* 0x0000000600387213 */ /* 0x000fe20000000000 */
[----:B------:R-:W-:Y:S01]  /*1650*/  IMAD R68, R4, R9, R68 ;  /* 0x0000000904447224 */ /* 0x000fe200078e0244 */
[----:B------:R-:W-:Y:S01]  /*1660*/  LOP3.LUT R15, R0, 0x17, R5, 0xfe, !PT ;  /* 0x00000017000f7812 */ /* 0x000fe200078efe05 */
[----:B------:R-:W-:Y:S01]  /*1670*/  @!P4 IMAD.MOV R88, RZ, RZ, -R88 ;  /* 0x000000ffff58c224 */ /* 0x000fe200078e0a58 */
[C---:B------:R-:W-:Y:S01]  /*1680*/  ISETP.GT.U32.AND P4, PT, R4.reuse, R84, PT ;  /* 0x000000540400720c */ /* 0x040fe20003f84070 */
[----:B------:R-:W-:Y:S01]  /*1690*/  @!P3 IMAD.MOV R86, RZ, RZ, -R86 ;  /* 0x000000ffff56b224 */ /* 0x000fe200078e0a56 */
[C---:B------:R-:W-:Y:S01]  /*16a0*/  ISETP.GT.U32.AND P5, PT, R4.reuse, R76, PT ;  /* 0x0000004c0400720c */ /* 0x040fe20003fa4070 */
[----:B------:R-:W-:Y:S01]  /*16b0*/  @!P6 IMAD.MOV R20, RZ, RZ, -R20 ;  /* 0x000000ffff14e224 */ /* 0x000fe200078e0a14 */
[----:B------:R-:W-:Y:S01]  /*16c0*/  ISETP.GT.U32.AND P3, PT, R4, R68, PT ;  /* 0x000000440400720c */ /* 0x000fe20003f64070 */
[----:B------:R-:W-:Y:S01]  /*16d0*/  IMAD.HI.U32 R2, R7, R56, RZ ;  /* 0x0000003807027227 */ /* 0x000fe200078e00ff */
[----:B------:R-:W-:-:S02]  /*16e0*/  ISETP.GE.AND P6, PT, R19, RZ, PT ;  /* 0x000000ff1300720c */ /* 0x000fc40003fc6270 */
[----:B------:R-:W-:Y:S01]  /*16f0*/  IABS R42, R15 ;  /* 0x0000000f002a7213 */ /* 0x000fe20000000000 */
[----:B------:R-:W-:Y:S02]  /*1700*/  IMAD R64, R4, R11, R64 ;  /* 0x0000000b04407224 */ /* 0x000fe400078e0240 */
[----:B------:R-:W-:Y:S01]  /*1710*/  IMAD.MOV R9, RZ, RZ, -R2 ;  /* 0x000000ffff097224 */ /* 0x000fe200078e0a02 */
[--C-:B------:R-:W-:Y:S01]  /*1720*/  LOP3.LUT R2, R0, 0x11, R5.reuse, 0xfe, !PT ;  /* 0x0000001100027812 */ /* 0x100fe200078efe05 */
[--C-:B------:R-:W-:Y:S01]  /*1730*/  @!P4 IMAD.IADD R84, R84, 0x1, -R4.reuse ;  /* 0x000000015454c824 */ /* 0x100fe200078e0a04 */
[----:B------:R-:W-:Y:S01]  /*1740*/  ISETP.GT.U32.AND P4, PT, R4, R64, PT ;  /* 0x000000400400720c */ /* 0x000fe20003f84070 */
[----:B------:R-:W-:Y:S01]  /*1750*/  @!P5 IMAD.IADD R76, R76, 0x1, -R4 ;  /* 0x000000014c4cd824 */ /* 0x000fe200078e0a04 */
[----:B------:R-:W-:Y:S01]  /*1760*/  IABS R44, R2 ;  /* 0x00000002002c7213 */ /* 0x000fe20000000000 */
[----:B------:R-:W-:Y:S01]  /*1770*/  IMAD R56, R4, R9, R56 ;  /* 0x0000000904387224 */ /* 0x000fe200078e0238 */
[----:B------:R-:W-:Y:S01]  /*1780*/  ISETP.GE.AND P5, PT, R21, RZ, PT ;  /* 0x000000ff1500720c */ /* 0x000fe20003fa6270 */
[----:B------:R-:W-:Y:S01]  /*1790*/  @!P3 IMAD.IADD R68, R68, 0x1, -R4 ;  /* 0x000000014444b824 */ /* 0x000fe200078e0a04 */
[----:B------:R-:W-:Y:S01]  /*17a0*/  ISETP.GE.AND P3, PT, R6, RZ, PT ;  /* 0x000000ff0600720c */ /* 0x000fe20003f66270 */
[----:B------:R-:W-:Y:S01]  /*17b0*/  @!P6 IMAD.MOV R76, RZ, RZ, -R76 ;  /* 0x000000ffff4ce224 */ /* 0x000fe200078e0a4c */
[----:B------:R-:W-:Y:S01]  /*17c0*/  ISETP.GT.U32.AND P6, PT, R4, R56, PT ;  /* 0x000000380400720c */ /* 0x000fe20003fc4070 */
[----:B------:R-:W-:Y:S01]  /*17d0*/  @!P2 IMAD.IADD R80, R80, 0x1, -R4 ;  /* 0x000000015050a824 */ /* 0x000fe200078e0a04 */
[----:B------:R-:W-:Y:S01]  /*17e0*/  ISETP.GE.AND P2, PT, R17, RZ, PT ;  /* 0x000000ff1100720c */ /* 0x000fe20003f46270 */
[----:B------:R-:W-:Y:S01]  /*17f0*/  @!P0 IMAD.MOV R84, RZ, RZ, -R84 ;  /* 0x000000ffff548224 */ /* 0x000fe200078e0a54 */
[C---:B------:R-:W-:Y:S01]  /*1800*/  ISETP.GT.U32.AND P0, PT, R4.reuse, R68, PT ;  /* 0x000000440400720c */ /* 0x040fe20003f04070 */
[----:B------:R-:W-:Y:S01]  /*1810*/  @!P1 IMAD.MOV R22, RZ, RZ, -R22 ;  /* 0x000000ffff169224 */ /* 0x000fe200078e0a16 */
[----:B------:R-:W-:Y:S01]  /*1820*/  ISETP.GT.U32.AND P1, PT, R4, R80, PT ;  /* 0x000000500400720c */ /* 0x000fe20003f24070 */
[----:B------:R-:W-:Y:S01]  /*1830*/  @!P4 IMAD.IADD R64, R64, 0x1, -R4 ;  /* 0x000000014040c824 */ /* 0x000fe200078e0a04 */
[C-C-:B------:R-:W-:Y:S01]  /*1840*/  LOP3.LUT R17, R0.reuse, 0x36, R5.reuse, 0xfe, !PT ;  /* 0x0000003600117812 */ /* 0x140fe200078efe05 */
[----:B------:R-:W-:Y:S01]  /*1850*/  IMAD.HI.U32 R6, R7, R52, RZ ;  /* 0x0000003407067227 */ /* 0x000fe200078e00ff */
[----:B------:R-:W-:-:S02]  /*1860*/  LOP3.LUT R21, R0, 0x37, R5, 0xfe, !PT ;  /* 0x0000003700157812 */ /* 0x000fc400078efe05 */
[----:B------:R-:W-:Y:S01]  /*1870*/  ISETP.GT.U32.AND P4, PT, R4, R64, PT ;  /* 0x000000400400720c */ /* 0x000fe20003f84070 */
[----:B------:R-:W-:Y:S01]  /*1880*/  @!P6 IMAD.IADD R56, R56, 0x1, -R4 ;  /* 0x000000013838e824 */ /* 0x000fe200078e0a04 */
[----:B------:R-:W-:Y:S01]  /*1890*/  IABS R51, R17 ;  /* 0x0000001100337213 */ /* 0x000fe20000000000 */
[----:B------:R-:W-:Y:S01]  /*18a0*/  IMAD.MOV R11, RZ, RZ, -R6 ;  /* 0x000000ffff0b7224 */ /* 0x000fe200078e0a06 */
[----:B------:R-:W-:Y:S01]  /*18b0*/  LOP3.LUT R6, R0, 0x12, R5, 0xfe, !PT ;  /* 0x0000001200067812 */ /* 0x000fe200078efe05 */
[--C-:B------:R-:W-:Y:S01]  /*18c0*/  @!P0 IMAD.IADD R68, R68, 0x1, -R4.reuse ;  /* 0x0000000144448824 */ /* 0x100fe200078e0a04 */
[----:B------:R-:W-:Y:S01]  /*18d0*/  ISETP.GE.AND P0, PT, R2, RZ, PT ;  /* 0x000000ff0200720c */ /* 0x000fe20003f06270 */
[----:B------:R-:W-:Y:S01]  /*18e0*/  @!P1 IMAD.IADD R80, R80, 0x1, -R4 ;  /* 0x0000000150509824 */ /* 0x000fe200078e0a04 */
[----:B------:R-:W-:Y:S01]  /*18f0*/  ISETP.GT.U32.AND P6, PT, R4, R56, PT ;  /* 0x000000380400720c */ /* 0x000fe20003fc4070 */
[----:B------:R-:W-:Y:S01]  /*1900*/  IMAD.HI.U32 R2, R7, R44, RZ ;  /* 0x0000002c07027227 */ /* 0x000fe200078e00ff */
[----:B------:R-:W-:-:S02]  /*1910*/  ISETP.GE.AND P1, PT, R8, RZ, PT ;  /* 0x000000ff0800720c */ /* 0x000fc40003f26270 */
[----:B------:R-:W-:Y:S01]  /*1920*/  IABS R40, R6 ;  /* 0x0000000600287213 */ /* 0x000fe20000000000 */
[----:B------:R-:W-:Y:S01]  /*1930*/  @!P2 IMAD.MOV R80, RZ, RZ, -R80 ;  /* 0x000000ffff50a224 */ /* 0x000fe200078e0a50 */
[----:B------:R-:W-:Y:S01]  /*1940*/  ISETP.GE.AND P2, PT, R10, RZ, PT ;  /* 0x000000ff0a00720c */ /* 0x000fe20003f46270 */
[----:B------:R-:W-:Y:S01]  /*1950*/  IMAD R52, R4, R11, R52 ;  /* 0x0000000b04347224 */ /* 0x000fe200078e0234 */
[----:B------:R-:W-:Y:S01]  /*1960*/  LOP3.LUT R10, R0, 0x13, R5, 0xfe, !PT ;  /* 0x00000013000a7812 */ /* 0x000fe200078efe05 */
[----:B------:R-:W-:Y:S01]  /*1970*/  IMAD.MOV R9, RZ, RZ, -R2 ;  /* 0x000000ffff097224 */ /* 0x000fe200078e0a02 */
[----:B------:R-:W-:Y:S01]  /*1980*/  IABS R55, R21 ;  /* 0x0000001500377213 */ /* 0x000fe20000000000 */
[----:B------:R-:W-:Y:S01]  /*1990*/  @!P4 IMAD.IADD R64, R64, 0x1, -R4 ;  /* 0x000000014040c824 */ /* 0x000fe200078e0a04 */
[----:B------:R-:W-:Y:S01]  /*19a0*/  BAR.SYNC.DEFER_BLOCKING 0x0 ;  /* 0x0000000000007b1d */ /* 0x000fe20000010000 */
[C---:B------:R-:W-:Y:S01]  /*19b0*/  IMAD R44, R4.reuse, R9, R44 ;  /* 0x00000009042c7224 */ /* 0x040fe200078e022c */
[----:B------:R-:W-:Y:S01]  /*19c0*/  ISETP.GT.U32.AND P4, PT, R4, R52, PT ;  /* 0x000000340400720c */ /* 0x000fe20003f84070 */
[----:B------:R-:W-:Y:S01]  /*19d0*/  @!P6 IMAD.IADD R56, R56, 0x1, -R4 ;  /* 0x000000013838e824 */ /* 0x000fe200078e0a04 */
[----:B------:R-:W-:Y:S01]  /*19e0*/  IABS R24, R10 ;  /* 0x0000000a00187213 */ /* 0x000fe20000000000 */
[----:B------:R-:W-:Y:S01]  /*19f0*/  @!P1 IMAD.MOV R68, RZ, RZ, -R68 ;  /* 0x000000ffff449224 */ /* 0x000fe200078e0a44 */
[----:B------:R-:W-:Y:S01]  /*1a00*/  ISETP.GT.U32.AND P6, PT, R4, R44, PT ;  /* 0x0000002c0400720c */ /* 0x000fe20003fc4070 */
[----:B------:R-:W-:Y:S01]  /*1a10*/  @!P5 IMAD.MOV R64, RZ, RZ, -R64 ;  /* 0x000000ffff40d224 */ /* 0x000fe200078e0a40 */
[----:B------:R-:W-:Y:S01]  /*1a20*/  ISETP.GE.AND P1, PT, R6, RZ, PT ;  /* 0x000000ff0600720c */ /* 0x000fe20003f26270 */
[----:B------:R-:W-:Y:S01]  /*1a30*/  IMAD.HI.U32 R8, R7, R24, RZ ;  /* 0x0000001807087227 */ /* 0x000fe200078e00ff */
[----:B------:R-:W-:-:S02]  /*1a40*/  ISETP.GE.AND P5, PT, R10, RZ, PT ;  /* 0x000000ff0a00720c */ /* 0x000fc40003fa6270 */
[----:B------:R-:W-:Y:S01]  /*1a50*/  LOP3.LUT R10, R0, 0x15, R5, 0xfe, !PT ;  /* 0x00000015000a7812 */ /* 0x000fe200078efe05 */
[----:B------:R-:W-:Y:S02]  /*1a60*/  IMAD.MOV R9, RZ, RZ, -R8 ;  /* 0x000000ffff097224 */ /* 0x000fe400078e0a08 */
[----:B------:R-:W-:Y:S01]  /*1a70*/  @!P4 IMAD.IADD R52, R52, 0x1, -R4 ;  /* 0x000000013434c824 */ /* 0x000fe200078e0a04 */
[----:B------:R-:W-:Y:S01]  /*1a80*/  IABS R34, R10 ;  /* 0x0000000a00227213 */ /* 0x000fe20000000000 */
[C---:B------:R-:W-:Y:S02]  /*1a90*/  IMAD R24, R4.reuse, R9, R24 ;  /* 0x0000000904187224 */ /* 0x040fe400078e0218 */
[----:B------:R-:W-:Y:S01]  /*1aa0*/  IMAD.HI.U32 R6, R7, R40, RZ ;  /* 0x0000002807067227 */ /* 0x000fe200078e00ff */
[----:B------:R-:W-:-:S03]  /*1ab0*/  ISETP.GT.U32.AND P4, PT, R4, R52, PT ;  /* 0x000000340400720c */ /* 0x000fc60003f84070 */
[----:B------:R-:W-:Y:S01]  /*1ac0*/  @!P6 IMAD.IADD R44, R44, 0x1, -R4 ;  /* 0x000000012c2ce824 */ /* 0x000fe200078e0a04 */
[----:B------:R-:W-:Y:S01]  /*1ad0*/  ISETP.GT.U32.AND P6, PT, R4, R24, PT ;  /* 0x000000180400720c */ /* 0x000fe20003fc4070 */
[----:B------:R-:W-:Y:S01]  /*1ae0*/  IMAD.MOV R11, RZ, RZ, -R6 ;  /* 0x000000ffff0b7224 */ /* 0x000fe200078e0a06 */
[----:B------:R-:W-:Y:S01]  /*1af0*/  LOP3.LUT R6, R0, 0x14, R5, 0xfe, !PT ;  /* 0x0000001400067812 */ /* 0x000fe200078efe05 */
[----:B------:R-:W-:Y:S01]  /*1b00*/  @!P3 IMAD.MOV R56, RZ, RZ, -R56 ;  /* 0x000000ffff38b224 */ /* 0x000fe200078e0a38 */
[C---:B------:R-:W-:Y:S01]  /*1b10*/  ISETP.GT.U32.AND P3, PT, R4.reuse, R44, PT ;  /* 0x0000002c0400720c */ /* 0x040fe20003f64070 */
[----:B------:R-:W-:Y:S01]  /*1b20*/  IMAD R40, R4, R11, R40 ;  /* 0x0000000b04287224 */ /* 0x000fe200078e0228 */
[----:B------:R-:W-:Y:S01]  /*1b30*/  IABS R26, R6 ;  /* 0x00000006001a7213 */ /* 0x000fe20000000000 */
[----:B------:R-:W-:-:S04]  /*1b40*/  IMAD.HI.U32 R8, R7, R42, RZ ;  /* 0x0000002a07087227 */ /* 0x000fc800078e00ff */
[----:B------:R-:W-:Y:S01]  /*1b50*/  @!P4 IMAD.IADD R52, R52, 0x1, -R4 ;  /* 0x000000013434c824 */ /* 0x000fe200078e0a04 */
[----:B------:R-:W-:Y:S01]  /*1b60*/  ISETP.GT.U32.AND P4, PT, R4, R40, PT ;  /* 0x000000280400720c */ /* 0x000fe20003f84070 */
[----:B------:R-:W-:-:S04]  /*1b70*/  IMAD.HI.U32 R2, R7, R26, RZ ;  /* 0x0000001a07027227 */ /* 0x000fc800078e00ff */
[----:B------:R-:W-:Y:S02]  /*1b80*/  @!P6 IMAD.IADD R24, R24, 0x1, -R4 ;  /* 0x000000011818e824 */ /* 0x000fe400078e0a04 */
[----:B------:R-:W-:Y:S02]  /*1b90*/  IMAD.MOV R9, RZ, RZ, -R2 ;  /* 0x000000ffff097224 */ /* 0x000fe400078e0a02 */
[----:B------:R-:W-:Y:S01]  /*1ba0*/  @!P2 IMAD.MOV R52, RZ, RZ, -R52 ;  /* 0x000000ffff34a224 */ /* 0x000fe200078e0a34 */
[----:B------:R-:W-:Y:S01]  /*1bb0*/  ISETP.GE.AND P2, PT, R6, RZ, PT ;  /* 0x000000ff0600720c */ /* 0x000fe20003f46270 */
[----:B------:R-:W-:Y:S01]  /*1bc0*/  IMAD.HI.U32 R2, R7, R34, RZ ;  /* 0x0000002207027227 */ /* 0x000fe200078e00ff */
[----:B------:R-:W-:-:S03]  /*1bd0*/  ISETP.GT.U32.AND P6, PT, R4, R24, PT ;  /* 0x000000180400720c */ /* 0x000fc60003fc4070 */
[----:B------:R-:W-:-:S04]  /*1be0*/  IMAD.HI.U32 R6, R7, R46, RZ ;  /* 0x0000002e07067227 */ /* 0x000fc800078e00ff */
[----:B------:R-:W-:Y:S02]  /*1bf0*/  IMAD R26, R4, R9, R26 ;  /* 0x00000009041a7224 */ /* 0x000fe400078e021a */
[----:B------:R-:W-:Y:S02]  /*1c00*/  IMAD.MOV R9, RZ, RZ, -R2 ;  /* 0x000000ffff097224 */ /* 0x000fe400078e0a02 */
[----:B------:R-:W-:Y:S01]  /*1c10*/  IMAD.MOV R11, RZ, RZ, -R6 ;  /* 0x000000ffff0b7224 */ /* 0x000fe200078e0a06 */
[--C-:B------:R-:W-:Y:S01]  /*1c20*/  LOP3.LUT R6, R0, 0x18, R5.reuse, 0xfe, !PT ;  /* 0x0000001800067812 */ /* 0x100fe200078efe05 */
[C---:B------:R-:W-:Y:S02]  /*1c30*/  IMAD R34, R4.reuse, R9, R34 ;  /* 0x0000000904227224 */ /* 0x040fe400078e0222 */
[----:B------:R-:W-:Y:S01]  /*1c40*/  IMAD.MOV R9, RZ, RZ, -R8 ;  /* 0x000000ffff097224 */ /* 0x000fe200078e0a08 */
[----:B------:R-:W-:Y:S01]  /*1c50*/  IABS R38, R6 ;  /* 0x0000000600267213 */ /* 0x000fe20000000000 */
[----:B------:R-:W-:Y:S01]  /*1c60*/  IMAD R46, R4, R11, R46 ;  /* 0x0000000b042e7224 */ /* 0x000fe200078e022e */
[----:B------:R-:W-:Y:S01]  /*1c70*/  LOP3.LUT R8, R0, 0x19, R5, 0xfe, !PT ;  /* 0x0000001900087812 */ /* 0x000fe200078efe05 */
[----:B------:R-:W-:Y:S01]  /*1c80*/  @!P3 IMAD.IADD R44, R44, 0x1, -R4 ;  /* 0x000000012c2cb824 */ /* 0x000fe200078e0a04 */
[C---:B------:R-:W-:Y:S01]  /*1c90*/  ISETP.GT.U32.AND P3, PT, R4.reuse, R26, PT ;  /* 0x0000001a0400720c */ /* 0x040fe20003f64070 */
[----:B------:R-:W-:Y:S01]  /*1ca0*/  IMAD R42, R4, R9, R42 ;  /* 0x00000009042a7224 */ /* 0x000fe200078e022a */
[----:B------:R-:W-:Y:S01]  /*1cb0*/  IABS R50, R8 ;  /* 0x0000000800327213 */ /* 0x000fe20000000000 */
[--C-:B------:R-:W-:Y:S01]  /*1cc0*/  @!P6 IMAD.IADD R24, R24, 0x1, -R4.reuse ;  /* 0x000000011818e824 */ /* 0x100fe200078e0a04 */
[----:B------:R-:W-:Y:S01]  /*1cd0*/  ISETP.GT.U32.AND P6, PT, R4, R46, PT ;  /* 0x0000002e0400720c */ /* 0x000fe20003fc4070 */
[----:B------:R-:W-:-:S02]  /*1ce0*/  @!P4 IMAD.IADD R40, R40, 0x1, -R4 ;  /* 0x000000012828c824 */ /* 0x000fc400078e0a04 */
[----:B------:R-:W-:Y:S01]  /*1cf0*/  @!P5 IMAD.MOV R24, RZ, RZ, -R24 ;  /* 0x000000ffff18d224 */ /* 0x000fe200078e0a18 */
[C---:B------:R-:W-:Y:S01]  /*1d00*/  ISETP.GT.U32.AND P5, PT, R4.reuse, R42, PT ;  /* 0x0000002a0400720c */ /* 0x040fe20003fa4070 */
[----:B------:R-:W-:Y:S01]  /*1d10*/  IMAD.HI.U32 R2, R7, R38, RZ ;  /* 0x0000002607027227 */ /* 0x000fe200078e00ff */
[----:B------:R-:W-:-:S03]  /*1d20*/  ISETP.GT.U32.AND P4, PT, R4, R40, PT ;  /* 0x000000280400720c */ /* 0x000fc60003f84070 */
[----:B------:R-:W-:Y:S02]  /*1d30*/  @!P3 IMAD.IADD R26, R26, 0x1, -R4 ;  /* 0x000000011a1ab824 */ /* 0x000fe400078e0a04 */
[----:B------:R-:W-:Y:S02]  /*1d40*/  IMAD.MOV R9, RZ, RZ, -R2 ;  /* 0x000000ffff097224 */ /* 0x000fe400078e0a02 */
[----:B------:R-:W-:Y:S01]  /*1d50*/  @!P6 IMAD.IADD R46, R46, 0x1, -R4 ;  /* 0x000000012e2ee824 */ /* 0x000fe200078e0a04 */
[----:B------:R-:W-:Y:S01]  /*1d60*/  ISETP.GT.U32.AND P3, PT, R4, R26, PT ;  /* 0x0000001a0400720c */ /* 0x000fe20003f64070 */
[----:B------:R-:W-:-:S04]  /*1d70*/  IMAD.HI.U32 R2, R7, R50, RZ ;  /* 0x0000003207027227 */ /* 0x000fc800078e00ff */
[----:B------:R-:W-:Y:S01]  /*1d80*/  @!P5 IMAD.IADD R42, R42, 0x1, -R4 ;  /* 0x000000012a2ad824 */ /* 0x000fe200078e0a04 */
[C---:B------:R-:W-:Y:S01]  /*1d90*/  ISETP.GT.U32.AND P5, PT, R4.reuse, R46, PT ;  /* 0x0000002e0400720c */ /* 0x040fe20003fa4070 */
[C---:B------:R-:W-:Y:S02]  /*1da0*/  IMAD R38, R4.reuse, R9, R38 ;  /* 0x0000000904267224 */ /* 0x040fe400078e0226 */
[----:B------:R-:W-:Y:S02]  /*1db0*/  IMAD.MOV R9, RZ, RZ, -R2 ;  /* 0x000000ffff097224 */ /* 0x000fe400078e0a02 */
[----:B------:R-:W-:Y:S01]  /*1dc0*/  @!P0 IMAD.MOV R44, RZ, RZ, -R44 ;  /* 0x000000ffff2c8224 */ /* 0x000fe200078e0a2c */
[C---:B------:R-:W-:Y:S01]  /*1dd0*/  ISETP.GT.U32.AND P0, PT, R4.reuse, R34, PT ;  /* 0x000000220400720c */ /* 0x040fe20003f04070 */
[----:B------:R-:W-:Y:S02]  /*1de0*/  IMAD R50, R4, R9, R50 ;  /* 0x0000000904327224 */ /* 0x000fe400078e0232 */
[--C-:B------:R-:W-:Y:S01]  /*1df0*/  @!P3 IMAD.IADD R26, R26, 0x1, -R4.reuse ;  /* 0x000000011a1ab824 */ /* 0x100fe200078e0a04 */
[----:B------:R-:W-:Y:S01]  /*1e00*/  ISETP.GE.AND P3, PT, R15, RZ, PT ;  /* 0x000000ff0f00720c */ /* 0x000fe20003f66270 */
[--C-:B------:R-:W-:Y:S01]  /*1e10*/  @!P4 IMAD.IADD R40, R40, 0x1, -R4.reuse ;  /* 0x000000012828c824 */ /* 0x100fe200078e0a04 */
[----:B------:R-:W-:Y:S01]  /*1e20*/  ISETP.GE.AND P4, PT, R10, RZ, PT ;  /* 0x000000ff0a00720c */ /* 0x000fe20003f86270 */
[----:B------:R-:W-:Y:S01]  /*1e30*/  @!P5 IMAD.IADD R46, R46, 0x1, -R4 ;  /* 0x000000012e2ed824 */ /* 0x000fe200078e0a04 */
[C---:B------:R-:W-:Y:S01]  /*1e40*/  ISETP.GT.U32.AND P5, PT, R4.reuse, R50, PT ;  /* 0x000000320400720c */ /* 0x040fe20003fa4070 */
[----:B------:R-:W-:Y:S01]  /*1e50*/  @!P2 IMAD.MOV R26, RZ, RZ, -R26 ;  /* 0x000000ffff1aa224 */ /* 0x000fe200078e0a1a */
[----:B------:R-:W-:Y:S01]  /*1e60*/  ISETP.GT.U32.AND P2, PT, R4, R42, PT ;  /* 0x0000002a0400720c */ /* 0x000fe20003f44070 */
[----:B------:R-:W-:Y:S01]  /*1e70*/  @!P1 IMAD.MOV R40, RZ, RZ, -R40 ;  /* 0x000000ffff289224 */ /* 0x000fe200078e0a28 */
[----:B------:R-:W-:Y:S01]  /*1e80*/  ISETP.GE.AND P1, PT, R13, RZ, PT ;  /* 0x000000ff0d00720c */ /* 0x000fe20003f26270 */
[----:B------:R-:W-:Y:S01]  /*1e90*/  @!P0 IMAD.IADD R34, R34, 0x1, -R4 ;  /* 0x0000000122228824 */ /* 0x000fe200078e0a04 */
[C-C-:B------:R-:W-:Y:S01]  /*1ea0*/  LOP3.LUT R10, R0.reuse, 0x1a, R5.reuse, 0xfe, !PT ;  /* 0x0000001a000a7812 */ /* 0x140fe200078efe05 */
[----:B-1----:R-:W-:Y:S01]  /*1eb0*/  IMAD R3, R3, UR4, RZ ;  /* 0x0000000403037c24 */ /* 0x002fe2000f8e02ff */
[----:B------:R-:W-:Y:S01]  /*1ec0*/  LOP3.LUT R13, R0, 0x1b, R5, 0xfe, !PT ;  /* 0x0000001b000d7812 */ /* 0x000fe200078efe05 */
[----:B------:R-:W-:Y:S01]  /*1ed0*/  USHF.L.U32 UR4, UR14, 0x15, URZ ;  /* 0x000000150e047899 */ /* 0x000fe200080006ff */
[----:B------:R-:W-:-:S02]  /*1ee0*/  IABS R54, R10 ;  /* 0x0000000a00367213 */ /* 0x000fc40000000000 */
[----:B------:R-:W-:Y:S01]  /*1ef0*/  LOP3.LUT R15, R0, 0x1c, R5, 0xfe, !PT ;  /* 0x0000001c000f7812 */ /* 0x000fe200078efe05 */
[--C-:B------:R-:W-:Y:S01]  /*1f00*/  @!P5 IMAD.IADD R50, R50, 0x1, -R4.reuse ;  /* 0x000000013232d824 */ /* 0x100fe200078e0a04 */
[----:B------:R-:W-:Y:S01]  /*1f10*/  IABS R58, R13 ;  /* 0x0000000d003a7213 */ /* 0x000fe20000000000 */
[C---:B------:R-:W-:Y:S01]  /*1f20*/  IMAD.HI.U32 R2, R7.reuse, R54, RZ ;  /* 0x0000003607027227 */ /* 0x040fe200078e00ff */
[----:B------:R-:W-:Y:S01]  /*1f30*/  ISETP.GE.AND P0, PT, R6, RZ, PT ;  /* 0x000000ff0600720c */ /* 0x000fe20003f06270 */
[----:B------:R-:W-:Y:S01]  /*1f40*/  ULOP3.LUT UR4, UR4, 0x600000, URZ, 0xc0, !UPT ;  /* 0x0060000004047892 */ /* 0x000fe2000f8ec0ff */
[----:B------:R-:W-:Y:S01]  /*1f50*/  IABS R62, R15 ;  /* 0x0000000f003e7213 */ /* 0x000fe20000000000 */
[----:B------:R-:W-:Y:S01]  /*1f60*/  IMAD.HI.U32 R6, R7, R58, RZ ;  /* 0x0000003a07067227 */ /* 0x000fe200078e00ff */
[C---:B------:R-:W-:Y:S02]  /*1f70*/  ISETP.GT.U32.AND P5, PT, R4.reuse, R50, PT ;  /* 0x000000320400720c */ /* 0x040fe40003fa4070 */
[----:B------:R-:W-:Y:S01]  /*1f80*/  ISETP.GT.U32.AND P6, PT, R4, R34, PT ;  /* 0x000000220400720c */ /* 0x000fe20003fc4070 */
[----:B------:R-:W-:Y:S01]  /*1f90*/  @!P2 IMAD.IADD R42, R42, 0x1, -R4 ;  /* 0x000000012a2aa824 */ /* 0x000fe200078e0a04 */
[----:B------:R-:W-:Y:S01]  /*1fa0*/  ISETP.GE.AND P2, PT, R8, RZ, PT ;  /* 0x000000ff0800720c */ /* 0x000fe20003f46270 */
[----:B------:R-:W-:-:S02]  /*1fb0*/  IMAD.MOV R9, RZ, RZ, -R2 ;  /* 0x000000ffff097224 */ /* 0x000fc400078e0a02 */
[----:B------:R-:W-:-:S04]  /*1fc0*/  IMAD.HI.U32 R8, R7, R62, RZ ;  /* 0x0000003e07087227 */ /* 0x000fc800078e00ff */
[----:B------:R-:W-:Y:S01]  /*1fd0*/  IMAD.MOV R11, RZ, RZ, -R6 ;  /* 0x000000ffff0b7224 */ /* 0x000fe200078e0a06 */
[--C-:B------:R-:W-:Y:S01]  /*1fe0*/  LOP3.LUT R6, R0, 0x1d, R5.reuse, 0xfe, !PT ;  /* 0x0000001d00067812 */ /* 0x100fe200078efe05 */
[C---:B------:R-:W-:Y:S02]  /*1ff0*/  IMAD R54, R4.reuse, R9, R54 ;  /* 0x0000000904367224 */ /* 0x040fe400078e0236 */
[----:B------:R-:W-:Y:S01]  /*2000*/  IMAD.MOV R9, RZ, RZ, -R8 ;  /* 0x000000ffff097224 */ /* 0x000fe200078e0a08 */
[----:B------:R-:W-:Y:S01]  /*2010*/  IABS R66, R6 ;  /* 0x0000000600427213 */ /* 0x000fe20000000000 */
[----:B------:R-:W-:Y:S01]  /*2020*/  IMAD R58, R4, R11, R58 ;  /* 0x0000000b043a7224 */ /* 0x000fe200078e023a */
[--C-:B------:R-:W-:Y:S01]  /*2030*/  LOP3.LUT R8, R0, 0x1e, R5.reuse, 0xfe, !PT ;  /* 0x0000001e00087812 */ /* 0x100fe200078efe05 */
[----:B------:R-:W-:Y:S01]  /*2040*/  IMAD R62, R4, R9, R62 ;  /* 0x00000009043e7224 */ /* 0x000fe200078e023e */
[----:B------:R-:W-:Y:S01]  /*2050*/  LOP3.LUT R11, R0, 0x20, R5, 0xfe, !PT ;  /* 0x00000020000b7812 */ /* 0x000fe200078efe05 */
[----:B------:R-:W-:Y:S01]  /*2060*/  @!P3 IMAD.MOV R42, RZ, RZ, -R42 ;  /* 0x000000ffff2ab224 */ /* 0x000fe200078e0a2a */
[----:B------:R-:W-:Y:S01]  /*2070*/  ISETP.GT.U32.AND P3, PT, R4, R58, PT ;  /* 0x0000003a0400720c */ /* 0x000fe20003f64070 */
[----:B------:R-:W-:Y:S01]  /*2080*/  @!P5 IMAD.IADD R50, R50, 0x1, -R4 ;  /* 0x000000013232d824 */ /* 0x000fe200078e0a04 */
[----:B------:R-:W-:Y:S01]  /*2090*/  ISETP.GT.U32.AND P5, PT, R4, R62, PT ;  /* 0x0000003e0400720c */ /* 0x000fe20003fa4070 */
[----:B------:R-:W-:Y:S01]  /*20a0*/  IMAD.HI.U32 R2, R7, R66, RZ ;  /* 0x0000004207027227 */ /* 0x000fe200078e00ff */
[----:B------:R-:W-:-:S02]  /*20b0*/  IABS R70, R8 ;  /* 0x0000000800467213 */ /* 0x000fc40000000000 */
[----:B------:R-:W-:Y:S01]  /*20c0*/  IABS R78, R11 ;  /* 0x0000000b004e7213 */ /* 0x000fe20000000000 */
[----:B------:R-:W-:Y:S02]  /*20d0*/  IMAD.MOV R9, RZ, RZ, -R2 ;  /* 0x000000ffff097224 */ /* 0x000fe400078e0a02 */
[----:B------:R-:W-:-:S04]  /*20e0*/  IMAD.HI.U32 R2, R7, R70, RZ ;  /* 0x0000004607027227 */ /* 0x000fc800078e00ff */
[--C-:B------:R-:W-:Y:S02]  /*20f0*/  @!P3 IMAD.IADD R58, R58, 0x1, -R4.reuse ;  /* 0x000000013a3ab824 */ /* 0x100fe400078e0a04 */
[--C-:B------:R-:W-:Y:S02]  /*2100*/  @!P5 IMAD.IADD R62, R62, 0x1, -R4.reuse ;  /* 0x000000013e3ed824 */ /* 0x100fe400078e0a04 */
[----:B------:R-:W-:Y:S01]  /*2110*/  @!P6 IMAD.IADD R34, R34, 0x1, -R4 ;  /* 0x000000012222e824 */ /* 0x000fe200078e0a04 */
[C---:B------:R-:W-:Y:S01]  /*2120*/  ISETP.GT.U32.AND P5, PT, R4.reuse, R58, PT ;  /* 0x0000003a0400720c */ /* 0x040fe20003fa4070 */
[C---:B------:R-:W-:Y:S01]  /*2130*/  IMAD R66, R4.reuse, R9, R66 ;  /* 0x0000000904427224 */ /* 0x040fe200078e0242 */
[C---:B------:R-:W-:Y:S01]  /*2140*/  ISETP.GT.U32.AND P6, PT, R4.reuse, R38, PT ;  /* 0x000000260400720c */ /* 0x040fe20003fc4070 */
[----:B------:R-:W-:Y:S02]  /*2150*/  IMAD.MOV R9, RZ, RZ, -R2 ;  /* 0x000000ffff097224 */ /* 0x000fe400078e0a02 */
[----:B------:R-:W-:Y:S01]  /*2160*/  @!P1 IMAD.MOV R46, RZ, RZ, -R46 ;  /* 0x000000ffff2e9224 */ /* 0x000fe200078e0a2e */
[C---:B------:R-:W-:Y:S01]  /*2170*/  ISETP.GT.U32.AND P1, PT, R4.reuse, R54, PT ;  /* 0x000000360400720c */ /* 0x040fe20003f24070 */
[----:B------:R-:W-:-:S02]  /*2180*/  IMAD R70, R4, R9, R70 ;  /* 0x0000000904467224 */ /* 0x000fc400078e0246 */
[----:B------:R-:W-:Y:S02]  /*2190*/  @!P4 IMAD.MOV R34, RZ, RZ, -R34 ;  /* 0x000000ffff22c224 */ /* 0x000fe400078e0a22 */
[----:B------:R-:W-:Y:S02]  /*21a0*/  @!P2 IMAD.MOV R50, RZ, RZ, -R50 ;  /* 0x000000ffff32a224 */ /* 0x000fe400078e0a32 */
[--C-:B------:R-:W-:Y:S01]  /*21b0*/  @!P5 IMAD.IADD R58, R58, 0x1, -R4.reuse ;  /* 0x000000013a3ad824 */ /* 0x100fe200078e0a04 */
[----:B------:R-:W-:Y:S01]  /*21c0*/  ISETP.GT.U32.AND P5, PT, R4, R70, PT ;  /* 0x000000460400720c */ /* 0x000fe20003fa4070 */
[--C-:B------:R-:W-:Y:S01]  /*21d0*/  @!P6 IMAD.IADD R38, R38, 0x1, -R4.reuse ;  /* 0x000000012626e824 */ /* 0x100fe200078e0a04 */
[----:B------:R-:W-:Y:S02]  /*21e0*/  ISETP.GE.AND P6, PT, R10, RZ, PT ;  /* 0x000000ff0a00720c */ /* 0x000fe40003fc6270 */
[----:B------:R-:W-:Y:S01]  /*21f0*/  LOP3.LUT R10, R0, 0x1f, R5, 0xfe, !PT ;  /* 0x0000001f000a7812 */ /* 0x000fe200078efe05 */
[----:B------:R-:W-:Y:S01]  /*2200*/  @!P1 IMAD.IADD R54, R54, 0x1, -R4 ;  /* 0x0000000136369824 */ /* 0x000fe200078e0a04 */
[----:B------:R-:W-:-:S02]  /*2210*/  ISETP.GT.U32.AND P4, PT, R4, R38, PT ;  /* 0x000000260400720c */ /* 0x000fc40003f84070 */
[----:B------:R-:W-:Y:S02]  /*2220*/  IABS R74, R10 ;  /* 0x0000000a004a7213 */ /* 0x000fe40000000000 */
[----:B------:R-:W-:Y:S02]  /*2230*/  ISETP.GT.U32.AND P3, PT, R4, R54, PT ;  /* 0x000000360400720c */ /* 0x000fe40003f64070 */
[----:B------:R-:W-:Y:S01]  /*2240*/  ISETP.GE.AND P1, PT, R15, RZ, PT ;  /* 0x000000ff0f00720c */ /* 0x000fe20003f26270 */
[----:B------:R-:W-:Y:S02]  /*2250*/  @!P5 IMAD.IADD R70, R70, 0x1, -R4 ;  /* 0x000000014646d824 */ /* 0x000fe400078e0a04 */
[----:B------:R-:W-:-:S03]  /*2260*/  IMAD.HI.U32 R2, R7, R74, RZ ;  /* 0x0000004a07027227 */ /* 0x000fc600078e00ff */
[----:B------:R-:W-:Y:S01]  /*2270*/  ISETP.GT.U32.AND P5, PT, R4, R70, PT ;  /* 0x000000460400720c */ /* 0x000fe20003fa4070 */
[----:B------:R-:W-:Y:S02]  /*2280*/  IMAD.MOV R9, RZ, RZ, -R2 ;  /* 0x000000ffff097224 */ /* 0x000fe400078e0a02 */
[----:B------:R-:W-:-:S04]  /*2290*/  IMAD.HI.U32 R2, R7, R78, RZ ;  /* 0x0000004e07027227 */ /* 0x000fc800078e00ff */
[----:B------:R-:W-:Y:S01]  /*22a0*/  @!P4 IMAD.IADD R38, R38, 0x1, -R4 ;  /* 0x000000012626c824 */ /* 0x000fe200078e0a04 */
[----:B------:R-:W-:Y:S01]  /*22b0*/  ISETP.GE.AND P4, PT, R13, RZ, PT ;  /* 0x000000ff0d00720c */ /* 0x000fe20003f86270 */
[----:B------:R-:W-:Y:S01]  /*22c0*/  IMAD R74, R4, R9, R74 ;  /* 0x00000009044a7224 */ /* 0x000fe200078e024a */
[----:B------:R-:W-:Y:S01]  /*22d0*/  LOP3.LUT R13, R0, 0x21, R5, 0xfe, !PT ;  /* 0x00000021000d7812 */ /* 0x000fe200078efe05 */
[----:B------:R-:W-:Y:S02]  /*22e0*/  IMAD.MOV R9, RZ, RZ, -R2 ;  /* 0x000000ffff097224 */ /* 0x000fe400078e0a02 */
[----:B------:R-:W-:Y:S01]  /*22f0*/  @!P0 IMAD.MOV R38, RZ, RZ, -R38 ;  /* 0x000000ffff268224 */ /* 0x000fe200078e0a26 */
[----:B------:R-:W-:Y:S01]  /*2300*/  ISETP.GT.U32.AND P0, PT, R4, R62, PT ;  /* 0x0000003e0400720c */ /* 0x000fe20003f04070 */
[----:B------:R-:W-:Y:S01]  /*2310*/  @!P3 IMAD.IADD R54, R54, 0x1, -R4 ;  /* 0x000000013636b824 */ /* 0x000fe200078e0a04 */
[C---:B------:R-:W-:Y:S01]  /*2320*/  ISETP.GT.U32.AND P3, PT, R4.reuse, R66, PT ;  /* 0x000000420400720c */ /* 0x040fe20003f64070 */
[----:B------:R-:W-:Y:S01]  /*2330*/  IMAD R78, R4, R9, R78 ;  /* 0x00000009044e7224 */ /* 0x000fe200078e024e */
[----:B------:R-:W-:Y:S01]  /*2340*/  IABS R82, R13 ;  /* 0x0000000d00527213 */ /* 0x000fe20000000000 */
[----:B------:R-:W-:-:S02]  /*2350*/  @!P5 IMAD.IADD R70, R70, 0x1, -R4 ;  /* 0x000000014646d824 */ /* 0x000fc400078e0a04 */
[----:B------:R-:W-:Y:S01]  /*2360*/  @!P6 IMAD.MOV R54, RZ, RZ, -R54 ;  /* 0x000000ffff36e224 */ /* 0x000fe200078e0a36 */
[C---:B------:R-:W-:Y:S01]  /*2370*/  ISETP.GT.U32.AND P5, PT, R4.reuse, R78, PT ;  /* 0x0000004e0400720c */ /* 0x040fe20003fa4070 */
[----:B------:R-:W-:Y:S01]  /*2380*/  IMAD.HI.U32 R2, R7, R82, RZ ;  /* 0x0000005207027227 */ /* 0x000fe200078e00ff */
[----:B------:R-:W-:-:S03]  /*2390*/  ISETP.GT.U32.AND P6, PT, R4, R74, PT ;  /* 0x0000004a0400720c */ /* 0x000fc60003fc4070 */
[--C-:B------:R-:W-:Y:S01]  /*23a0*/  @!P0 IMAD.IADD R62, R62, 0x1, -R4.reuse ;  /* 0x000000013e3e8824 */ /* 0x100fe200078e0a04 */
[----:B------:R-:W-:Y:S01]  /*23b0*/  ISETP.GE.AND P0, PT, R6, RZ, PT ;  /* 0x000000ff0600720c */ /* 0x000fe20003f06270 */
[----:B------:R-:W-:Y:S01]  /*23c0*/  @!P3 IMAD.IADD R66, R66, 0x1, -R4 ;  /* 0x000000014242b824 */ /* 0x000fe200078e0a04 */
[----:B------:R-:W-:Y:S01]  /*23d0*/  ISETP.GE.AND P3, PT, R8, RZ, PT ;  /* 0x000000ff0800720c */ /* 0x000fe20003f66270 */
[----:B------:R-:W-:Y:S01]  /*23e0*/  @!P1 IMAD.MOV R62, RZ, RZ, -R62 ;  /* 0x000000ffff3e9224 */ /* 0x000fe200078e0a3e */
[--C-:B------:R-:W-:Y:S01]  /*23f0*/  LOP3.LUT R6, R0, 0x22, R5.reuse, 0xfe, !PT ;  /* 0x0000002200067812 */ /* 0x100fe200078efe05 */
[----:B------:R-:W-:Y:S01]  /*2400*/  IMAD.MOV R9, RZ, RZ, -R2 ;  /* 0x000000ffff097224 */ /* 0x000fe200078e0a02 */
[----:B------:R-:W-:Y:S01]  /*2410*/  ISETP.GE.AND P1, PT, R11, RZ, PT ;  /* 0x000000ff0b00720c */ /* 0x000fe20003f26270 */
[----:B------:R-:W-:Y:S01]  /*2420*/  @!P5 IMAD.IADD R78, R78, 0x1, -R4 ;  /* 0x000000014e4ed824 */ /* 0x000fe200078e0a04 */
[C---:B------:R-:W-:Y:S01]  /*2430*/  ISETP.GT.U32.AND P2, PT, R4.reuse, R66, PT ;  /* 0x000000420400720c */ /* 0x040fe20003f44070 */
[----:B------:R-:W-:Y:S01]  /*2440*/  IMAD R82, R4, R9, R82 ;  /* 0x0000000904527224 */ /* 0x000fe200078e0252 */
[----:B------:R-:W-:Y:S01]  /*2450*/  IABS R11, R6 ;  /* 0x00000006000b7213 */ /* 0x000fe20000000000 */
[----:B------:R-:W-:Y:S01]  /*2460*/  @!P6 IMAD.IADD R74, R74, 0x1, -R4 ;  /* 0x000000014a4ae824 */ /* 0x000fe200078e0a04 */
[----:B------:R-:W-:Y:S01]  /*2470*/  ISETP.GT.U32.AND P5, PT, R4, R78, PT ;  /* 0x0000004e0400720c */ /* 0x000fe20003fa4070 */
[----:B------:R-:W-:Y:S01]  /*2480*/  @!P4 IMAD.MOV R58, RZ, RZ, -R58 ;  /* 0x000000ffff3ac224 */ /* 0x000fe200078e0a3a */
[----:B------:R-:W-:Y:S01]  /*2490*/  LOP3.LUT R9, R0, 0x25, R5, 0xfe, !PT ;  /* 0x0000002500097812 */ /* 0x000fe200078efe05 */
[----:B------:R-:W-:Y:S01]  /*24a0*/  IMAD.HI.U32 R2, R7, R11, RZ ;  /* 0x0000000b07027227 */ /* 0x000fe200078e00ff */
[----:B------:R-:W-:-:S02]  /*24b0*/  ISETP.GT.U32.AND P6, PT, R4, R74, PT ;  /* 0x0000004a0400720c */ /* 0x000fc40003fc4070 */
[----:B------:R-:W-:Y:S01]  /*24c0*/  IABS R53, R9 ;  /* 0x0000000900357213 */ /* 0x000fe20000000000 */
[----:B------:R-:W-:Y:S01]  /*24d0*/  @!P3 IMAD.MOV R70, RZ, RZ, -R70 ;  /* 0x000000ffff46b224 */ /* 0x000fe200078e0a46 */
[----:B------:R-:W-:Y:S01]  /*24e0*/  ISETP.GT.U32.AND P3, PT, R4, R82, PT ;  /* 0x000000520400720c */ /* 0x000fe20003f64070 */
[----:B------:R-:W-:Y:S01]  /*24f0*/  IMAD.MOV R2, RZ, RZ, -R2 ;  /* 0x000000ffff027224 */ /* 0x000fe200078e0a02 */
[----:B------:R-:W-:Y:S01]  /*2500*/  LOP3.LUT R8, R0, 0x24, R5, 0xfe, !PT ;  /* 0x0000002400087812 */ /* 0x000fe200078efe05 */
[----:B------:R-:W-:Y:S01]  /*2510*/  @!P2 IMAD.IADD R66, R66, 0x1, -R4 ;  /* 0x000000014242a824 */ /* 0x000fe200078e0a04 */
[----:B------:R-:W-:Y:S01]  /*2520*/  ISETP.GE.AND P4, PT, R10, RZ, PT ;  /* 0x000000ff0a00720c */ /* 0x000fe20003f86270 */
[----:B------:R-:W-:Y:S01]  /*2530*/  IMAD R11, R4, R2, R11 ;  /* 0x00000002040b7224 */ /* 0x000fe200078e020b */
[----:B------:R-:W-:Y:S01]  /*2540*/  IABS R15, R8 ;  /* 0x00000008000f7213 */ /* 0x000fe20000000000 */
[----:B------:R-:W-:Y:S01]  /*2550*/  @!P0 IMAD.MOV R66, RZ, RZ, -R66 ;  /* 0x000000ffff428224 */ /* 0x000fe200078e0a42 */
[----:B------:R-:W-:Y:S01]  /*2560*/  ISETP.GE.AND P0, PT, R6, RZ, PT ;  /* 0x000000ff0600720c */ /* 0x000fe20003f06270 */
[--C-:B------:R-:W-:Y:S01]  /*2570*/  @!P5 IMAD.IADD R78, R78, 0x1, -R4.reuse ;  /* 0x000000014e4ed824 */ /* 0x100fe200078e0a04 */
[----:B------:R-:W-:Y:S01]  /*2580*/  ISETP.GT.U32.AND P5, PT, R4, R11, PT ;  /* 0x0000000b0400720c */ /* 0x000fe20003fa4070 */
[--C-:B------:R-:W-:Y:S01]  /*2590*/  @!P6 IMAD.IADD R74, R74, 0x1, -R4.reuse ;  /* 0x000000014a4ae824 */ /* 0x100fe200078e0a04 */
[----:B------:R-:W-:Y:S01]  /*25a0*/  LOP3.LUT R6, R0, 0x23, R5, 0xfe, !PT ;  /* 0x0000002300067812 */ /* 0x000fe200078efe05 */
[----:B------:R-:W-:Y:S01]  /*25b0*/  @!P3 IMAD.IADD R82, R82, 0x1, -R4 ;  /* 0x000000015252b824 */ /* 0x000fe200078e0a04 */
[----:B------:R-:W-:Y:S01]  /*25c0*/  ISETP.GE.AND P2, PT, R13, RZ, PT ;  /* 0x000000ff0d00720c */ /* 0x000fe20003f46270 */
[----:B------:R-:W-:Y:S01]  /*25d0*/  @!P1 IMAD.MOV R78, RZ, RZ, -R78 ;  /* 0x000000ffff4e9224 */ /* 0x000fe200078e0a4e */
[----:B------:R-:W-:Y:S01]  /*25e0*/  IABS R49, R6 ;  /* 0x0000000600317213 */ /* 0x000fe20000000000 */
[----:B------:R-:W-:Y:S01]  /*25f0*/  @!P4 IMAD.MOV R74, RZ, RZ, -R74 ;  /* 0x000000ffff4ac224 */ /* 0x000fe200078e0a4a */
[----:B------:R-:W-:-:S02]  /*2600*/  ISETP.GT.U32.AND P3, PT, R4, R82, PT ;  /* 0x000000520400720c */ /* 0x000fc40003f64070 */
[----:B------:R-:W-:Y:S01]  /*2610*/  ISETP.GE.AND P6, PT, R6, RZ, PT ;  /* 0x000000ff0600720c */ /* 0x000fe20003fc6270 */
[----:B------:R-:W-:Y:S01]  /*2620*/  IMAD.HI.U32 R2, R7, R49, RZ ;  /* 0x0000003107027227 */ /* 0x000fe200078e00ff */
[----:B------:R-:W-:Y:S02]  /*2630*/  ISETP.GE.AND P1, PT, R9, RZ, PT ;  /* 0x000000ff0900720c */ /* 0x000fe40003f26270 */
[C-C-:B------:R-:W-:Y:S01]  /*2640*/  LOP3.LUT R9, R0.reuse, 0x27, R5.reuse, 0xfe, !PT ;  /* 0x0000002700097812 */ /* 0x140fe200078efe05 */
[----:B------:R-:W-:Y:S01]  /*2650*/  @!P5 IMAD.IADD R11, R11, 0x1, -R4 ;  /* 0x000000010b0bd824 */ /* 0x000fe200078e0a04 */
[----:B------:R-:W-:Y:S01]  /*2660*/  LOP3.LUT R10, R0, 0x28, R5, 0xfe, !PT ;  /* 0x00000028000a7812 */ /* 0x000fe200078efe05 */
[----:B------:R-:W-:Y:S01]  /*2670*/  IMAD.MOV R2, RZ, RZ, -R2 ;  /* 0x000000ffff027224 */ /* 0x000fe200078e0a02 */
[----:B------:R-:W-:Y:S01]  /*2680*/  IABS R57, R9 ;  /* 0x0000000900397213 */ /* 0x000fe20000000000 */
[----:B------:R-:W-:Y:S01]  /*2690*/  IMAD.HI.U32 R6, R7, R15, RZ ;  /* 0x0000000f07067227 */ /* 0x000fe200078e00ff */
[----:B------:R-:W-:-:S02]  /*26a0*/  ISETP.GT.U32.AND P5, PT, R4, R11, PT ;  /* 0x0000000b0400720c */ /* 0x000fc40003fa4070 */
[----:B------:R-:W-:Y:S01]  /*26b0*/  ISETP.GE.AND P4, PT, R8, RZ, PT ;  /* 0x000000ff0800720c */ /* 0x000fe20003f86270 */
[----:B------:R-:W-:Y:S01]  /*26c0*/  IMAD R49, R4, R2, R49 ;  /* 0x0000000204317224 */ /* 0x000fe200078e0231 */
[--C-:B------:R-:W-:Y:S01]  /*26d0*/  LOP3.LUT R8, R0, 0x26, R5.reuse, 0xfe, !PT ;  /* 0x0000002600087812 */ /* 0x100fe200078efe05 */
[----:B------:R-:W-:Y:S01]  /*26e0*/  IMAD.HI.U32 R2, R7, R53, RZ ;  /* 0x0000003507027227 */ /* 0x000fe200078e00ff */
[----:B------:R-:W-:Y:S02]  /*26f0*/  IABS R23, R10 ;  /* 0x0000000a00177213 */ /* 0x000fe40000000000 */
[----:B------:R-:W-:Y:S01]  /*2700*/  IABS R19, R8 ;  /* 0x0000000800137213 */ /* 0x000fe20000000000 */
[----:B------:R-:W-:Y:S01]  /*2710*/  @!P3 IMAD.IADD R82, R82, 0x1, -R4 ;  /* 0x000000015252b824 */ /* 0x000fe200078e0a04 */
[----:B------:R-:W-:Y:S01]  /*2720*/  ISETP.GT.U32.AND P3, PT, R4, R49, PT ;  /* 0x000000310400720c */ /* 0x000fe20003f64070 */
[----:B------:R-:W-:Y:S01]  /*2730*/  IMAD.MOV R2, RZ, RZ, -R2 ;  /* 0x000000ffff027224 */ /* 0x000fe200078e0a02 */
[----:B------:R-:W-:Y:S01]  /*2740*/  LOP3.LUT R13, R0, 0x2d, R5, 0xfe, !PT ;  /* 0x0000002d000d7812 */ /* 0x000fe200078efe05 */
[----:B------:R-:W-:-:S02]  /*2750*/  @!P5 IMAD.IADD R11, R11, 0x1, -R4 ;  /* 0x000000010b0bd824 */ /* 0x000fc400078e0a04 */
[C---:B------:R-:W-:Y:S01]  /*2760*/  IMAD R53, R4.reuse, R2, R53 ;  /* 0x0000000204357224 */ /* 0x040fe200078e0235 */
[----:B------:R-:W-:Y:S01]  /*2770*/  IABS R69, R13 ;  /* 0x0000000d00457213 */ /* 0x000fe20000000000 */
[----:B------:R-:W-:Y:S02]  /*2780*/  IMAD.MOV R6, RZ, RZ, -R6 ;  /* 0x000000ffff067224 */ /* 0x000fe400078e0a06 */
[----:B------:R-:W-:Y:S01]  /*2790*/  @!P2 IMAD.MOV R82, RZ, RZ, -R82 ;  /* 0x000000ffff52a224 */ /* 0x000fe200078e0a52 */
[C---:B------:R-:W-:Y:S01]  /*27a0*/  ISETP.GT.U32.AND P5, PT, R4.reuse, R53, PT ;  /* 0x000000350400720c */ /* 0x040fe20003fa4070 */
[C---:B------:R-:W-:Y:S02]  /*27b0*/  IMAD R15, R4.reuse, R6, R15 ;  /* 0x00000006040f7224 */ /* 0x040fe400078e020f */
[----:B------:R-:W-:Y:S02]  /*27c0*/  @!P3 IMAD.IADD R49, R49, 0x1, -R4 ;  /* 0x000000013131b824 */ /* 0x000fe400078e0a04 */
[----:B------:R-:W-:Y:S01]  /*27d0*/  IMAD.HI.U32 R6, R7, R57, RZ ;  /* 0x0000003907067227 */ /* 0x000fe200078e00ff */
[----:B------:R-:W-:-:S02]  /*27e0*/  ISETP.GT.U32.AND P2, PT, R4, R15, PT ;  /* 0x0000000f0400720c */ /* 0x000fc40003f44070 */
[----:B------:R-:W-:Y:S01]  /*27f0*/  ISETP.GT.U32.AND P3, PT, R4, R49, PT ;  /* 0x000000310400720c */ /* 0x000fe20003f64070 */
[----:B------:R-:W-:Y:S01]  /*2800*/  @!P0 IMAD.MOV R11, RZ, RZ, -R11 ;  /* 0x000000ffff0b8224 */ /* 0x000fe200078e0a0b */
[----:B------:R-:W-:Y:S01]  /*2810*/  ISETP.GE.AND P0, PT, R8, RZ, PT ;  /* 0x000000ff0800720c */ /* 0x000fe20003f06270 */
[----:B------:R-:W-:-:S04]  /*2820*/  IMAD.HI.U32 R8, R7, R23, RZ ;  /* 0x0000001707087227 */ /* 0x000fc800078e00ff */
[----:B------:R-:W-:Y:S02]  /*2830*/  @!P5 IMAD.IADD R53, R53, 0x1, -R4 ;  /* 0x000000013535d824 */ /* 0x000fe400078e0a04 */
[----:B------:R-:W-:Y:S02]  /*2840*/  IMAD.MOV R6, RZ, RZ, -R6 ;  /* 0x000000ffff067224 */ /* 0x000fe400078e0a06 */
[----:B------:R-:W-:Y:S01]  /*2850*/  IMAD.MOV R8, RZ, RZ, -R8 ;  /* 0x000000ffff087224 */ /* 0x000fe200078e0a08 */
[C---:B------:R-:W-:Y:S01]  /*2860*/  ISETP.GT.U32.AND P5, PT, R4.reuse, R53, PT ;  /* 0x000000350400720c */ /* 0x040fe20003fa4070 */
[--C-:B------:R-:W-:Y:S01]  /*2870*/  @!P3 IMAD.IADD R49, R49, 0x1, -R4.reuse ;  /* 0x000000013131b824 */ /* 0x100fe200078e0a04 */
[----:B------:R-:W-:Y:S01]  /*2880*/  ISETP.GE.AND P3, PT, R9, RZ, PT ;  /* 0x000000ff0900720c */ /* 0x000fe20003f66270 */
[----:B------:R-:W-:Y:S01]  /*2890*/  IMAD R57, R4, R6, R57 ;  /* 0x0000000604397224 */ /* 0x000fe200078e0239 */
[----:B------:R-:W-:Y:S01]  /*28a0*/  LOP3.LUT R9, R0, 0x2b, R5, 0xfe, !PT ;  /* 0x0000002b00097812 */ /* 0x000fe200078efe05 */
[----:B------:R-:W-:Y:S01]  /*28b0*/  IMAD R23, R4, R8, R23 ;  /* 0x0000000804177224 */ /* 0x000fe200078e0217 */
[----:B------:R-:W-:Y:S01]  /*28c0*/  LOP3.LUT R8, R0, 0x2a, R5, 0xfe, !PT ;  /* 0x0000002a00087812 */ /* 0x000fe200078efe05 */
[----:B------:R-:W-:Y:S01]  /*28d0*/  @!P6 IMAD.MOV R49, RZ, RZ, -R49 ;  /* 0x000000ffff31e224 */ /* 0x000fe200078e0a31 */
[----:B------:R-:W-:Y:S01]  /*28e0*/  ISETP.GT.U32.AND P6, PT, R4, R57, PT ;  /* 0x000000390400720c */ /* 0x000fe20003fc4070 */
[----:B------:R-:W-:Y:S01]  /*28f0*/  @!P2 IMAD.IADD R15, R15, 0x1, -R4 ;  /* 0x000000010f0fa824 */ /* 0x000fe200078e0a04 */
[----:B------:R-:W-:Y:S01]  /*2900*/  IABS R25, R8 ;  /* 0x0000000800197213 */ /* 0x000fe20000000000 */
[----:B------:R-:W-:Y:S01]  /*2910*/  IMAD.HI.U32 R2, R7, R19, RZ ;  /* 0x0000001307027227 */ /* 0x000fe200078e00ff */
[----:B------:R-:W-:-:S02]  /*2920*/  IABS R65, R9 ;  /* 0x0000000900417213 */ /* 0x000fc40000000000 */
[C---:B------:R-:W-:Y:S01]  /*2930*/  ISETP.GT.U32.AND P2, PT, R4.reuse, R15, PT ;  /* 0x0000000f0400720c */ /* 0x040fe20003f44070 */
[----:B------:R-:W-:Y:S01]  /*2940*/  @!P5 IMAD.IADD R53, R53, 0x1, -R4 ;  /* 0x000000013535d824 */ /* 0x000fe200078e0a04 */
[----:B------:R-:W-:Y:S01]  /*2950*/  ISETP.GT.U32.AND P5, PT, R4, R23, PT ;  /* 0x000000170400720c */ /* 0x000fe20003fa4070 */
[----:B------:R-:W-:Y:S02]  /*2960*/  IMAD.MOV R2, RZ, RZ, -R2 ;  /* 0x000000ffff027224 */ /* 0x000fe400078e0a02 */
[----:B------:R-:W-:-:S04]  /*2970*/  IMAD.HI.U32 R6, R7, R25, RZ ;  /* 0x0000001907067227 */ /* 0x000fc800078e00ff */
[--C-:B------:R-:W-:Y:S02]  /*2980*/  @!P6 IMAD.IADD R57, R57, 0x1, -R4.reuse ;  /* 0x000000013939e824 */ /* 0x100fe400078e0a04 */
[----:B------:R-:W-:Y:S01]  /*2990*/  IMAD R19, R4, R2, R19 ;  /* 0x0000000204137224 */ /* 0x000fe200078e0213 */
[----:B------:R-:W-:Y:S01]  /*29a0*/  LOP3.LUT R2, R0, 0x29, R5, 0xfe, !PT ;  /* 0x0000002900027812 */ /* 0x000fe200078efe05 */
[--C-:B------:R-:W-:Y:S02]  /*29b0*/  @!P2 IMAD.IADD R15, R15, 0x1, -R4.reuse ;  /* 0x000000010f0fa824 */ /* 0x100fe400078e0a04 */
[----:B------:R-:W-:Y:S01]  /*29c0*/  @!P5 IMAD.IADD R23, R23, 0x1, -R4 ;  /* 0x000000011717d824 */ /* 0x000fe200078e0a04 */
[C---:B------:R-:W-:Y:S01]  /*29d0*/  ISETP.GT.U32.AND P5, PT, R4.reuse, R57, PT ;  /* 0x000000390400720c */ /* 0x040fe20003fa4070 */
[----:B------:R-:W-:Y:S01]  /*29e0*/  IMAD.MOV R6, RZ, RZ, -R6 ;  /* 0x000000ffff067224 */ /* 0x000fe200078e0a06 */
[C---:B------:R-:W-:Y:S01]  /*29f0*/  ISETP.GT.U32.AND P2, PT, R4.reuse, R19, PT ;  /* 0x000000130400720c */ /* 0x040fe20003f44070 */
[----:B------:R-:W-:Y:S01]  /*2a00*/  @!P4 IMAD.MOV R15, RZ, RZ, -R15 ;  /* 0x000000ffff0fc224 */ /* 0x000fe200078e0a0f */
[----:B------:R-:W-:Y:S01]  /*2a10*/  IABS R61, R2 ;  /* 0x00000002003d7213 */ /* 0x000fe20000000000 */
[----:B------:R-:W-:Y:S01]  /*2a20*/  IMAD R25, R4, R6, R25 ;  /* 0x0000000604197224 */ /* 0x000fe200078e0219 */
[----:B------:R-:W-:Y:S01]  /*2a30*/  ISETP.GE.AND P4, PT, R10, RZ, PT ;  /* 0x000000ff0a00720c */ /* 0x000fe20003f86270 */
[----:B------:R-:W-:Y:S01]  /*2a40*/  @!P1 IMAD.MOV R53, RZ, RZ, -R53 ;  /* 0x000000ffff359224 */ /* 0x000fe200078e0a35 */
[----:B------:R-:W-:-:S02]  /*2a50*/  LOP3.LUT R10, R0, 0x2c, R5, 0xfe, !PT ;  /* 0x0000002c000a7812 */ /* 0x000fc400078efe05 */
[C---:B------:R-:W-:Y:S02]  /*2a60*/  ISETP.GT.U32.AND P1, PT, R4.reuse, R23, PT ;  /* 0x000000170400720c */ /* 0x040fe40003f24070 */
[----:B------:R-:W-:Y:S01]  /*2a70*/  IABS R27, R10 ;  /* 0x0000000a001b7213 */ /* 0x000fe20000000000 */
[--C-:B------:R-:W-:Y:S01]  /*2a80*/  @!P5 IMAD.IADD R57, R57, 0x1, -R4.reuse ;  /* 0x000000013939d824 */ /* 0x100fe200078e0a04 */
[----:B------:R-:W-:Y:S01]  /*2a90*/  ISETP.GT.U32.AND P5, PT, R4, R25, PT ;  /* 0x000000190400720c */ /* 0x000fe20003fa4070 */
[----:B------:R-:W-:Y:S01]  /*2aa0*/  @!P2 IMAD.IADD R19, R19, 0x1, -R4 ;  /* 0x000000011313a824 */ /* 0x000fe200078e0a04 */
[----:B------:R-:W-:Y:S01]  /*2ab0*/  ISETP.GE.AND P2, PT, R2, RZ, PT ;  /* 0x000000ff0200720c */ /* 0x000fe20003f46270 */
[----:B------:R-:W-:-:S03]  /*2ac0*/  IMAD.HI.U32 R2, R7, R61, RZ ;  /* 0x0000003d07027227 */ /* 0x000fc600078e00ff */
[C---:B------:R-:W-:Y:S01]  /*2ad0*/  ISETP.GT.U32.AND P6, PT, R4.reuse, R19, PT ;  /* 0x000000130400720c */ /* 0x040fe20003fc4070 */
[----:B------:R-:W-:Y:S02]  /*2ae0*/  IMAD.MOV R2, RZ, RZ, -R2 ;  /* 0x000000ffff027224 */ /* 0x000fe400078e0a02 */
[----:B------:R-:W-:Y:S02]  /*2af0*/  @!P3 IMAD.MOV R57, RZ, RZ, -R57 ;  /* 0x000000ffff39b224 */ /* 0x000fe400078e0a39 */
[----:B------:R-:W-:Y:S02]  /*2b00*/  IMAD R61, R4, R2, R61 ;  /* 0x00000002043d7224 */ /* 0x000fe400078e023d */
[----:B------:R-:W-:Y:S02]  /*2b10*/  @!P5 IMAD.IADD R25, R25, 0x1, -R4 ;  /* 0x000000011919d824 */ /* 0x000fe400078e0a04 */
[----:B------:R-:W-:-:S03]  /*2b20*/  IMAD.HI.U32 R2, R7, R65, RZ ;  /* 0x0000004107027227 */ /* 0x000fc600078e00ff */
[----:B------:R-:W-:Y:S01]  /*2b30*/  ISETP.GT.U32.AND P5, PT, R4, R25, PT ;  /* 0x000000190400720c */ /* 0x000fe20003fa4070 */
[----:B------:R-:W-:Y:S02]  /*2b40*/  IMAD.MOV R6, RZ, RZ, -R2 ;  /* 0x000000ffff067224 */ /* 0x000fe400078e0a02 */
[----:B------:R-:W-:-:S04]  /*2b50*/  IMAD.HI.U32 R2, R7, R27, RZ ;  /* 0x0000001b07027227 */ /* 0x000fc800078e00ff */
[----:B------:R-:W-:Y:S02]  /*2b60*/  IMAD.MOV R2, RZ, RZ, -R2 ;  /* 0x000000ffff027224 */ /* 0x000fe400078e0a02 */
[C---:B------:R-:W-:Y:S02]  /*2b70*/  IMAD R65, R4.reuse, R6, R65 ;  /* 0x0000000604417224 */ /* 0x040fe400078e0241 */
[C---:B------:R-:W-:Y:S02]  /*2b80*/  IMAD R27, R4.reuse, R2, R27 ;  /* 0x00000002041b7224 */ /* 0x040fe400078e021b */
[--C-:B------:R-:W-:Y:S01]  /*2b90*/  @!P6 IMAD.IADD R19, R19, 0x1, -R4.reuse ;  /* 0x000000011313e824 */ /* 0x100fe200078e0a04 */
[C---:B------:R-:W-:Y:S01]  /*2ba0*/  ISETP.GT.U32.AND P6, PT, R4.reuse, R61, PT ;  /* 0x0000003d0400720c */ /* 0x040fe20003fc4070 */
[--C-:B------:R-:W-:Y:S01]  /*2bb0*/  @!P5 IMAD.IADD R25, R25, 0x1, -R4.reuse ;  /* 0x000000011919d824 */ /* 0x100fe200078e0a04 */
[C---:B------:R-:W-:Y:S01]  /*2bc0*/  ISETP.GT.U32.AND P3, PT, R4.reuse, R65, PT ;  /* 0x000000410400720c */ /* 0x040fe20003f64070 */
[----:B------:R-:W-:Y:S01]  /*2bd0*/  @!P1 IMAD.IADD R23, R23, 0x1, -R4 ;  /* 0x0000000117179824 */ /* 0x000fe200078e0a04 */
[----:B------:R-:W-:Y:S01]  /*2be0*/  ISETP.GT.U32.AND P5, PT, R4, R27, PT ;  /* 0x0000001b0400720c */ /* 0x000fe20003fa4070 */
[----:B------:R-:W-:Y:S01]  /*2bf0*/  IMAD.HI.U32 R6, R7, R69, RZ ;  /* 0x0000004507067227 */ /* 0x000fe200078e00ff */
[----:B------:R-:W-:-:S02]  /*2c00*/  ISETP.GE.AND P1, PT, R8, RZ, PT ;  /* 0x000000ff0800720c */ /* 0x000fc40003f26270 */
[C---:B------:R-:W-:Y:S01]  /*2c10*/  LOP3.LUT R8, R0.reuse, 0x2e, R5, 0xfe, !PT ;  /* 0x0000002e00087812 */ /* 0x040fe200078efe05 */
[----:B------:R-:W-:Y:S02]  /*2c20*/  @!P0 IMAD.MOV R19, RZ, RZ, -R19 ;  /* 0x000000ffff138224 */ /* 0x000fe400078e0a13 */
[----:B------:R-:W-:Y:S01]  /*2c30*/  IMAD.MOV R6, RZ, RZ, -R6 ;  /* 0x000000ffff067224 */ /* 0x000fe200078e0a06 */
[----:B------:R-:W-:Y:S01]  /*2c40*/  IABS R33, R8 ;  /* 0x0000000800217213 */ /* 0x000fe20000000000 */
[--C-:B------:R-:W-:Y:S01]  /*2c50*/  @!P6 IMAD.IADD R61, R61, 0x1, -R4.reuse ;  /* 0x000000013d3de824 */ /* 0x100fe200078e0a04 */
[----:B------:R-:W-:Y:S01]  /*2c60*/  ISETP.GE.AND P6, PT, R9, RZ, PT ;  /* 0x000000ff0900720c */ /* 0x000fe20003fc6270 */
[--C-:B------:R-:W-:Y:S01]  /*2c70*/  @!P3 IMAD.IADD R65, R65, 0x1, -R4.reuse ;  /* 0x000000014141b824 */ /* 0x100fe200078e0a04 */
[----:B------:R-:W-:Y:S01]  /*2c80*/  LOP3.LUT R9, R0, 0x2f, R5, 0xfe, !PT ;  /* 0x0000002f00097812 */ /* 0x000fe200078efe05 */
[----:B------:R-:W-:Y:S01]  /*2c90*/  @!P5 IMAD.IADD R27, R27, 0x1, -R4 ;  /* 0x000000011b1bd824 */ /* 0x000fe200078e0a04 */
[C---:B------:R-:W-:Y:S01]  /*2ca0*/  ISETP.GT.U32.AND P0, PT, R4.reuse, R61, PT ;  /* 0x0000003d0400720c */ /* 0x040fe20003f04070 */
[----:B------:R-:W-:Y:S01]  /*2cb0*/  @!P1 IMAD.MOV R25, RZ, RZ, -R25 ;  /* 0x000000ffff199224 */ /* 0x000fe200078e0a19 */
[----:B------:R-:W-:Y:S01]  /*2cc0*/  IABS R73, R9 ;  /* 0x0000000900497213 */ /* 0x000fe20000000000 */
[----:B------:R-:W-:Y:S01]  /*2cd0*/  IMAD.HI.U32 R2, R7, R33, RZ ;  /* 0x0000002107027227 */ /* 0x000fe200078e00ff */
[----:B------:R-:W-:-:S02]  /*2ce0*/  ISETP.GT.U32.AND P3, PT, R4, R65, PT ;  /* 0x000000410400720c */ /* 0x000fc40003f64070 */
[C---:B------:R-:W-:Y:S01]  /*2cf0*/  ISETP.GT.U32.AND P1, PT, R4.reuse, R27, PT ;  /* 0x0000001b0400720c */ /* 0x040fe20003f24070 */
[----:B------:R-:W-:Y:S01]  /*2d00*/  IMAD R69, R4, R6, R69 ;  /* 0x0000000604457224 */ /* 0x000fe200078e0245 */
[----:B------:R-:W-:Y:S01]  /*2d10*/  ISETP.GE.AND P5, PT, R8, RZ, PT ;  /* 0x000000ff0800720c */ /* 0x000fe20003fa6270 */
[----:B------:R-:W-:Y:S01]  /*2d20*/  IMAD.HI.U32 R6, R7, R73, RZ ;  /* 0x0000004907067227 */ /* 0x000fe200078e00ff */
[----:B------:R-:W-:-:S03]  /*2d30*/  LOP3.LUT R8, R0, 0x32, R5, 0xfe, !PT ;  /* 0x0000003200087812 */ /* 0x000fc600078efe05 */
[----:B------:R-:W-:Y:S01]  /*2d40*/  IMAD.MOV R2, RZ, RZ, -R2 ;  /* 0x000000ffff027224 */ /* 0x000fe200078e0a02 */
[----:B------:R-:W-:Y:S01]  /*2d50*/  IABS R39, R8 ;  /* 0x0000000800277213 */ /* 0x000fe20000000000 */
[----:B------:R-:W-:Y:S02]  /*2d60*/  IMAD.MOV R6, RZ, RZ, -R6 ;  /* 0x000000ffff067224 */ /* 0x000fe400078e0a06 */
[C---:B------:R-:W-:Y:S02]  /*2d70*/  IMAD R33, R4.reuse, R2, R33 ;  /* 0x0000000204217224 */ /* 0x040fe400078e0221 */
[--C-:B------:R-:W-:Y:S01]  /*2d80*/  @!P0 IMAD.IADD R61, R61, 0x1, -R4.reuse ;  /* 0x000000013d3d8824 */ /* 0x100fe200078e0a04 */
[----:B------:R-:W-:Y:S01]  /*2d90*/  ISETP.GE.AND P0, PT, R13, RZ, PT ;  /* 0x000000ff0d00720c */ /* 0x000fe20003f06270 */
[--C-:B------:R-:W-:Y:S01]  /*2da0*/  @!P3 IMAD.IADD R65, R65, 0x1, -R4.reuse ;  /* 0x000000014141b824 */ /* 0x100fe200078e0a04 */
[----:B------:R-:W-:Y:S01]  /*2db0*/  ISETP.GE.AND P3, PT, R9, RZ, PT ;  /* 0x000000ff0900720c */ /* 0x000fe20003f66270 */
[----:B------:R-:W-:Y:S01]  /*2dc0*/  IMAD R73, R4, R6, R73 ;  /* 0x0000000604497224 */ /* 0x000fe200078e0249 */
[----:B------:R-:W-:Y:S01]  /*2dd0*/  LOP3.LUT R6, R0, 0x31, R5, 0xfe, !PT ;  /* 0x0000003100067812 */ /* 0x000fe200078efe05 */
[----:B------:R-:W-:Y:S01]  /*2de0*/  @!P1 IMAD.IADD R27, R27, 0x1, -R4 ;  /* 0x000000011b1b9824 */ /* 0x000fe200078e0a04 */
[----:B------:R-:W-:Y:S01]  /*2df0*/  ISETP.GT.U32.AND P1, PT, R4, R33, PT ;  /* 0x000000210400720c */ /* 0x000fe20003f24070 */
[----:B------:R-:W-:Y:S01]  /*2e00*/  @!P4 IMAD.MOV R23, RZ, RZ, -R23 ;  /* 0x000000ffff17c224 */ /* 0x000fe200078e0a17 */
[----:B------:R-:W-:Y:S01]  /*2e10*/  ISETP.GE.AND P4, PT, R10, RZ, PT ;  /* 0x000000ff0a00720c */ /* 0x000fe20003f86270 */
[----:B------:R-:W-:Y:S01]  /*2e20*/  @!P2 IMAD.MOV R61, RZ, RZ, -R61 ;  /* 0x000000ffff3da224 */ /* 0x000fe200078e0a3d */
[C---:B------:R-:W-:Y:S01]  /*2e30*/  ISETP.GT.U32.AND P2, PT, R4.reuse, R69, PT ;  /* 0x000000450400720c */ /* 0x040fe20003f44070 */
[----:B------:R-:W-:Y:S01]  /*2e40*/  @!P6 IMAD.MOV R65, RZ, RZ, -R65 ;  /* 0x000000ffff41e224 */ /* 0x000fe200078e0a41 */
[----:B------:R-:W-:-:S02]  /*2e50*/  ISETP.GT.U32.AND P6, PT, R4, R73, PT ;  /* 0x000000490400720c */ /* 0x000fc40003fc4070 */
[C-C-:B------:R-:W-:Y:S02]  /*2e60*/  LOP3.LUT R10, R0.reuse, 0x30, R5.reuse, 0xfe, !PT ;  /* 0x00000030000a7812 */ /* 0x140fe400078efe05 */
[----:B------:R-:W-:Y:S02]  /*2e70*/  IABS R77, R6 ;  /* 0x00000006004d7213 */ /* 0x000fe40000000000 */
[----:B------:R-:W-:Y:S01]  /*2e80*/  IABS R35, R10 ;  /* 0x0000000a00237213 */ /* 0x000fe20000000000 */
[----:B------:R-:W-:Y:S01]  /*2e90*/  @!P1 IMAD.IADD R33, R33, 0x1, -R4 ;  /* 0x0000000121219824 */ /* 0x000fe200078e0a04 */
[----:B------:R-:W-:Y:S01]  /*2ea0*/  LOP3.LUT R9, R0, 0x33, R5, 0xfe, !PT ;  /* 0x0000003300097812 */ /* 0x000fe200078efe05 */
[----:B------:R-:W-:Y:S01]  /*2eb0*/  @!P4 IMAD.MOV R27, RZ, RZ, -R27 ;  /* 0x000000ffff1bc224 */ /* 0x000fe200078e0a1b */
[----:B------:R-:W-:Y:S01]  /*2ec0*/  ISETP.GE.AND P4, PT, R10, RZ, PT ;  /* 0x000000ff0a00720c */ /* 0x000fe20003f86270 */
[----:B------:R-:W-:Y:S01]  /*2ed0*/  IMAD.HI.U32 R2, R7, R35, RZ ;  /* 0x0000002307027227 */ /* 0x000fe200078e00ff */
[----:B------:R-:W-:-:S02]  /*2ee0*/  ISETP.GT.U32.AND P1, PT, R4, R33, PT ;  /* 0x000000210400720c */ /* 0x000fc40003f24070 */
[----:B------:R-:W-:Y:S01]  /*2ef0*/  IABS R81, R9 ;  /* 0x0000000900517213 */ /* 0x000fe20000000000 */
[--C-:B------:R-:W-:Y:S01]  /*2f00*/  @!P2 IMAD.IADD R69, R69, 0x1, -R4.reuse ;  /* 0x000000014545a824 */ /* 0x100fe200078e0a04 */
[C-C-:B------:R-:W-:Y:S01]  /*2f10*/  LOP3.LUT R10, R0.reuse, 0x34, R5.reuse, 0xfe, !PT ;  /* 0x00000034000a7812 */ /* 0x140fe200078efe05 */
[----:B------:R-:W-:Y:S01]  /*2f20*/  @!P6 IMAD.IADD R73, R73, 0x1, -R4 ;  /* 0x000000014949e824 */ /* 0x000fe200078e0a04 */
[----:B------:R-:W-:Y:S01]  /*2f30*/  LOP3.LUT R13, R0, 0x35, R5, 0xfe, !PT ;  /* 0x00000035000d7812 */ /* 0x000fe200078efe05 */
[----:B------:R-:W-:Y:S01]  /*2f40*/  IMAD.MOV R2, RZ, RZ, -R2 ;  /* 0x000000ffff027224 */ /* 0x000fe200078e0a02 */
[C---:B------:R-:W-:Y:S02]  /*2f50*/  ISETP.GT.U32.AND P2, PT, R4.reuse, R69, PT ;  /* 0x000000450400720c */ /* 0x040fe40003f44070 */
[C---:B------:R-:W-:Y:S01]  /*2f60*/  ISETP.GT.U32.AND P6, PT, R4.reuse, R73, PT ;  /* 0x000000490400720c */ /* 0x040fe20003fc4070 */
[----:B------:R-:W-:Y:S01]  /*2f70*/  IMAD R35, R4, R2, R35 ;  /* 0x0000000204237224 */ /* 0x000fe200078e0223 */
[----:B------:R-:W-:Y:S01]  /*2f80*/  IABS R43, R10 ;  /* 0x0000000a002b7213 */ /* 0x000fe20000000000 */
[----:B------:R-:W-:Y:S01]  /*2f90*/  IMAD.HI.U32 R2, R7, R77, RZ ;  /* 0x0000004d07027227 */ /* 0x000fe200078e00ff */
[----:B------:R-:W-:-:S03]  /*2fa0*/  IABS R47, R13 ;  /* 0x0000000d002f7213 */ /* 0x000fc60000000000 */
[----:B------:R-:W-:Y:S02]  /*2fb0*/  IMAD.MOV R2, RZ, RZ, -R2 ;  /* 0x000000ffff027224 */ /* 0x000fe400078e0a02 */
[----:B------:R-:W-:Y:S01]  /*2fc0*/  @!P1 IMAD.IADD R33, R33, 0x1, -R4 ;  /* 0x0000000121219824 */ /* 0x000fe200078e0a04 */
[C---:B------:R-:W-:Y:S01]  /*2fd0*/  ISETP.GT.U32.AND P1, PT, R4.reuse, R35, PT ;  /* 0x000000230400720c */ /* 0x040fe20003f24070 */
[----:B------:R-:W-:Y:S02]  /*2fe0*/  IMAD R77, R4, R2, R77 ;  /* 0x00000002044d7224 */ /* 0x000fe400078e024d */
[----:B------:R-:W-:-:S04]  /*2ff0*/  IMAD.HI.U32 R2, R7, R39, RZ ;  /* 0x0000002707027227 */ /* 0x000fc800078e00ff */
[--C-:B------:R-:W-:Y:S01]  /*3000*/  @!P2 IMAD.IADD R69, R69, 0x1, -R4.reuse ;  /* 0x000000014545a824 */ /* 0x100fe200078e0a04 */
[----:B------:R-:W-:Y:S01]  /*3010*/  ISETP.GE.AND P2, PT, R6, RZ, PT ;  /* 0x000000ff0600720c */ /* 0x000fe20003f46270 */
[----:B------:R-:W-:Y:S01]  /*3020*/  @!P6 IMAD.IADD R73, R73, 0x1, -R4 ;  /* 0x000000014949e824 */ /* 0x000fe200078e0a04 */
[----:B------:R-:W-:Y:S01]  /*3030*/  ISETP.GT.U32.AND P6, PT, R4, R77, PT ;  /* 0x0000004d0400720c */ /* 0x000fe20003fc4070 */
[----:B------:R-:W-:-:S04]  /*3040*/  IMAD.HI.U32 R6, R7, R81, RZ ;  /* 0x0000005107067227 */ /* 0x000fc800078e00ff */
[----:B------:R-:W-:Y:S02]  /*3050*/  IMAD.MOV R2, RZ, RZ, -R2 ;  /* 0x000000ffff027224 */ /* 0x000fe400078e0a02 */
[----:B------:R-:W-:Y:S02]  /*3060*/  IMAD.MOV R6, RZ, RZ, -R6 ;  /* 0x000000ffff067224 */ /* 0x000fe400078e0a06 */
[C---:B------:R-:W-:Y:S02]  /*3070*/  IMAD R39, R4.reuse, R2, R39 ;  /* 0x0000000204277224 */ /* 0x040fe400078e0227 */
[C---:B------:R-:W-:Y:S02]  /*3080*/  IMAD R81, R4.reuse, R6, R81 ;  /* 0x0000000604517224 */ /* 0x040fe400078e0251 */
[--C-:B------:R-:W-:Y:S01]  /*3090*/  @!P1 IMAD.IADD R35, R35, 0x1, -R4.reuse ;  /* 0x0000000123239824 */ /* 0x100fe200078e0a04 */
[C---:B------:R-:W-:Y:S01]  /*30a0*/  ISETP.GT.U32.AND P1, PT, R4.reuse, R39, PT ;  /* 0x000000270400720c */ /* 0x040fe20003f24070 */
[----:B------:R-:W-:Y:S01]  /*30b0*/  @!P6 IMAD.IADD R77, R77, 0x1, -R4 ;  /* 0x000000014d4de824 */ /* 0x000fe200078e0a04 */
[----:B------:R-:W-:Y:S01]  /*30c0*/  ISETP.GT.U32.AND P6, PT, R4, R81, PT ;  /* 0x000000510400720c */ /* 0x000fe20003fc4070 */
[----:B------:R-:W-:-:S04]  /*30d0*/  IMAD.HI.U32 R2, R7, R43, RZ ;  /* 0x0000002b07027227 */ /* 0x000fc800078e00ff */
[----:B------:R-:W-:Y:S02]  /*30e0*/  IMAD.MOV R2, RZ, RZ, -R2 ;  /* 0x000000ffff027224 */ /* 0x000fe400078e0a02 */
[----:B------:R-:W-:Y:S02]  /*30f0*/  @!P5 IMAD.MOV R33, RZ, RZ, -R33 ;  /* 0x000000ffff21d224 */ /* 0x000fe400078e0a21 */
[C---:B------:R-:W-:Y:S02]  /*3100*/  IMAD R43, R4.reuse, R2, R43 ;  /* 0x00000002042b7224 */ /* 0x040fe400078e022b */
[--C-:B------:R-:W-:Y:S01]  /*3110*/  @!P1 IMAD.IADD R39, R39, 0x1, -R4.reuse ;  /* 0x0000000127279824 */ /* 0x100fe200078e0a04 */
[C---:B------:R-:W-:Y:S01]  /*3120*/  ISETP.GT.U32.AND P1, PT, R4.reuse, R35, PT ;  /* 0x000000230400720c */ /* 0x040fe20003f24070 */
[----:B------:R-:W-:Y:S02]  /*3130*/  @!P6 IMAD.IADD R81, R81, 0x1, -R4 ;  /* 0x000000015151e824 */ /* 0x000fe400078e0a04 */
[----:B------:R-:W-:Y:S01]  /*3140*/  IMAD.HI.U32 R2, R7, R51, RZ ;  /* 0x0000003307027227 */ /* 0x000fe200078e00ff */
[----:B------:R-:W-:-:S02]  /*3150*/  ISETP.GT.U32.AND P6, PT, R4, R39, PT ;  /* 0x000000270400720c */ /* 0x000fc40003fc4070 */
[----:B------:R-:W-:Y:S01]  /*3160*/  ISETP.GT.U32.AND P5, PT, R4, R81, PT ;  /* 0x000000510400720c */ /* 0x000fe20003fa4070 */
[----:B------:R-:W-:Y:S02]  /*3170*/  IMAD.MOV R2, RZ, RZ, -R2 ;  /* 0x000000ffff027224 */ /* 0x000fe400078e0a02 */
[----:B------:R-:W-:-:S04]  /*3180*/  IMAD.HI.U32 R6, R7, R47, RZ ;  /* 0x0000002f07067227 */ /* 0x000fc800078e00ff */
[C---:B------:R-:W-:Y:S02]  /*3190*/  IMAD R51, R4.reuse, R2, R51 ;  /* 0x0000000204337224 */ /* 0x040fe400078e0233 */
[----:B------:R-:W-:Y:S02]  /*31a0*/  IMAD.MOV R6, RZ, RZ, -R6 ;  /* 0x000000ffff067224 */ /* 0x000fe400078e0a06 */
[----:B------:R-:W-:Y:S01]  /*31b0*/  @!P6 IMAD.IADD R39, R39, 0x1, -R4 ;  /* 0x000000012727e824 */ /* 0x000fe200078e0a04 */
[C---:B------:R-:W-:Y:S01]  /*31c0*/  ISETP.GT.U32.AND P6, PT, R4.reuse, R51, PT ;  /* 0x000000330400720c */ /* 0x040fe20003fc4070 */
[----:B------:R-:W-:Y:S01]  /*31d0*/  IMAD R47, R4, R6, R47 ;  /* 0x00000006042f7224 */ /* 0x000fe200078e022f */
[----:B------:R-:W-:Y:S01]  /*31e0*/  LOP3.LUT R6, R0, 0x38, R5, 0xfe, !PT ;  /* 0x0000003800067812 */ /* 0x000fe200078efe05 */
[----:B------:R-:W-:Y:S01]  /*31f0*/  @!P3 IMAD.MOV R73, RZ, RZ, -R73 ;  /* 0x000000ffff49b224 */ /* 0x000fe200078e0a49 */
[----:B------:R-:W-:Y:S01]  /*3200*/  ISETP.GT.U32.AND P3, PT, R4, R43, PT ;  /* 0x0000002b0400720c */ /* 0x000fe20003f64070 */
[----:B------:R-:W-:Y:S01]  /*3210*/  IMAD.HI.U32 R2, R7, R55, RZ ;  /* 0x0000003707027227 */ /* 0x000fe200078e00ff */
[----:B------:R-:W-:-:S03]  /*3220*/  IABS R91, R6 ;  /* 0x00000006005b7213 */ /* 0x000fc60000000000 */
[----:B------:R-:W-:Y:S01]  /*3230*/  @!P5 IMAD.IADD R81, R81, 0x1, -R4 ;  /* 0x000000015151d824 */ /* 0x000fe200078e0a04 */
[----:B------:R-:W-:Y:S01]  /*3240*/  ISETP.GE.AND P5, PT, R9, RZ, PT ;  /* 0x000000ff0900720c */ /* 0x000fe20003fa6270 */
[----:B------:R-:W-:Y:S01]  /*3250*/  IMAD.MOV R2, RZ, RZ, -R2 ;  /* 0x000000ffff027224 */ /* 0x000fe200078e0a02 */
[----:B------:R-:W-:Y:S01]  /*3260*/  LOP3.LUT R9, R0, 0x3a, R5, 0xfe, !PT ;  /* 0x0000003a00097812 */ /* 0x000fe200078efe05 */
[----:B------:R-:W-:Y:S02]  /*3270*/  @!P6 IMAD.IADD R51, R51, 0x1, -R4 ;  /* 0x000000013333e824 */ /* 0x000fe400078e0a04 */
[----:B------:R-:W-:Y:S01]  /*3280*/  @!P0 IMAD.MOV R69, RZ, RZ, -R69 ;  /* 0x000000ffff458224 */ /* 0x000fe200078e0a45 */
[C---:B------:R-:W-:Y:S01]  /*3290*/  ISETP.GT.U32.AND P0, PT, R4.reuse, R77, PT ;  /* 0x0000004d0400720c */ /* 0x040fe20003f04070 */
[C---:B------:R-:W-:Y:S01]  /*32a0*/  IMAD R55, R4.reuse, R2, R55 ;  /* 0x0000000204377224 */ /* 0x040fe200078e0237 */
[----:B------:R-:W-:Y:S01]  /*32b0*/  ISETP.GT.U32.AND P6, PT, R4, R51, PT ;  /* 0x000000330400720c */ /* 0x000fe20003fc4070 */
[----:B------:R-:W-:Y:S01]  /*32c0*/  IMAD.HI.U32 R2, R7, R91, RZ ;  /* 0x0000005b07027227 */ /* 0x000fe200078e00ff */
[----:B------:R-:W-:-:S03]  /*32d0*/  IABS R95, R9 ;  /* 0x00000009005f7213 */ /* 0x000fc60000000000 */
[--C-:B------:R-:W-:Y:S01]  /*32e0*/  @!P1 IMAD.IADD R35, R35, 0x1, -R4.reuse ;  /* 0x0000000123239824 */ /* 0x100fe200078e0a04 */
[----:B------:R-:W-:Y:S01]  /*32f0*/  ISETP.GT.U32.AND P1, PT, R4, R47, PT ;  /* 0x0000002f0400720c */ /* 0x000fe20003f24070 */
[----:B------:R-:W-:Y:S01]  /*3300*/  @!P3 IMAD.IADD R43, R43, 0x1, -R4 ;  /* 0x000000012b2bb824 */ /* 0x000fe200078e0a04 */
[----:B------:R-:W-:Y:S01]  /*3310*/  ISETP.GE.AND P3, PT, R10, RZ, PT ;  /* 0x000000ff0a00720c */ /* 0x000fe20003f66270 */
[----:B------:R-:W-:Y:S01]  /*3320*/  IMAD.MOV R2, RZ, RZ, -R2 ;  /* 0x000000ffff027224 */ /* 0x000fe200078e0a02 */
[----:B------:R-:W-:Y:S01]  /*3330*/  LOP3.LUT R10, R0, 0x3b, R5, 0xfe, !PT ;  /* 0x0000003b000a7812 */ /* 0x000fe200078efe05 */
[----:B------:R-:W-:Y:S01]  /*3340*/  @!P4 IMAD.MOV R35, RZ, RZ, -R35 ;  /* 0x000000ffff23c224 */ /* 0x000fe200078e0a23 */
[C---:B------:R-:W-:Y:S01]  /*3350*/  ISETP.GT.U32.AND P4, PT, R4.reuse, R43, PT ;  /* 0x0000002b0400720c */ /* 0x040fe20003f84070 */
[----:B------:R-:W-:Y:S01]  /*3360*/  @!P5 IMAD.MOV R81, RZ, RZ, -R81 ;  /* 0x000000ffff51d224 */ /* 0x000fe200078e0a51 */
[C---:B------:R-:W-:Y:S01]  /*3370*/  ISETP.GT.U32.AND P5, PT, R4.reuse, R55, PT ;  /* 0x000000370400720c */ /* 0x040fe20003fa4070 */
[----:B------:R-:W-:Y:S01]  /*3380*/  IMAD R91, R4, R2, R91 ;  /* 0x00000002045b7224 */ /* 0x000fe200078e025b */
[----:B------:R-:W-:Y:S01]  /*3390*/  IABS R97, R10 ;  /* 0x0000000a00617213 */ /* 0x000fe20000000000 */
[--C-:B------:R-:W-:Y:S01]  /*33a0*/  @!P0 IMAD.IADD R77, R77, 0x1, -R4.reuse ;  /* 0x000000014d4d8824 */ /* 0x100fe200078e0a04 */
[----:B------:R-:W-:Y:S01]  /*33b0*/  ISETP.GE.AND P0, PT, R8, RZ, PT ;  /* 0x000000ff0800720c */ /* 0x000fe20003f06270 */
[--C-:B------:R-:W-:Y:S01]  /*33c0*/  @!P6 IMAD.IADD R51, R51, 0x1, -R4.reuse ;  /* 0x000000013333e824 */ /* 0x100fe200078e0a04 */
[----:B------:R-:W-:Y:S01]  /*33d0*/  ISETP.GT.U32.AND P6, PT, R4, R91, PT ;  /* 0x0000005b0400720c */ /* 0x000fe20003fc4070 */
[--C-:B------:R-:W-:Y:S01]  /*33e0*/  @!P1 IMAD.IADD R47, R47, 0x1, -R4.reuse ;  /* 0x000000012f2f9824 */ /* 0x100fe200078e0a04 */
[----:B------:R-:W-:Y:S01]  /*33f0*/  LOP3.LUT R8, R0, 0x39, R5, 0xfe, !PT ;  /* 0x0000003900087812 */ /* 0x000fe200078efe05 */
[----:B------:R-:W-:Y:S01]  /*3400*/  @!P2 IMAD.MOV R77, RZ, RZ, -R77 ;  /* 0x000000ffff4da224 */ /* 0x000fe200078e0a4d */
[----:B------:R-:W-:Y:S01]  /*3410*/  ISETP.GE.AND P1, PT, R13, RZ, PT ;  /* 0x000000ff0d00720c */ /* 0x000fe20003f26270 */
[--C-:B------:R-:W-:Y:S01]  /*3420*/  @!P4 IMAD.IADD R43, R43, 0x1, -R4.reuse ;  /* 0x000000012b2bc824 */ /* 0x100fe200078e0a04 */
[----:B------:R-:W-:Y:S01]  /*3430*/  IABS R93, R8 ;  /* 0x00000008005d7213 */ /* 0x000fe20000000000 */
[----:B------:R-:W-:Y:S01]  /*3440*/  @!P5 IMAD.IADD R55, R55, 0x1, -R4 ;  /* 0x000000013737d824 */ /* 0x000fe200078e0a04 */
[----:B------:R-:W-:Y:S01]  /*3450*/  ISETP.GT.U32.AND P2, PT, R4, R47, PT ;  /* 0x0000002f0400720c */ /* 0x000fe20003f44070 */
[----:B------:R-:W-:Y:S01]  /*3460*/  @!P3 IMAD.MOV R43, RZ, RZ, -R43 ;  /* 0x000000ffff2bb224 */ /* 0x000fe200078e0a2b */
[----:B------:R-:W-:Y:S01]  /*3470*/  LOP3.LUT R13, R0, 0x3c, R5, 0xfe, !PT ;  /* 0x0000003c000d7812 */ /* 0x000fe200078efe05 */
[----:B------:R-:W-:Y:S01]  /*3480*/  IMAD.HI.U32 R2, R7, R93, RZ ;  /* 0x0000005d07027227 */ /* 0x000fe200078e00ff */
[----:B------:R-:W-:-:S02]  /*3490*/  ISETP.GT.U32.AND P3, PT, R4, R55, PT ;  /* 0x000000370400720c */ /* 0x000fc40003f64070 */
[----:B------:R-:W-:Y:S01]  /*34a0*/  ISETP.GE.AND P5, PT, R8, RZ, PT ;  /* 0x000000ff0800720c */ /* 0x000fe20003fa6270 */
[----:B------:R-:W-:Y:S01]  /*34b0*/  @!P6 IMAD.IADD R91, R91, 0x1, -R4 ;  /* 0x000000015b5be824 */ /* 0x000fe200078e0a04 */
[----:B------:R-:W-:Y:S01]  /*34c0*/  IABS R99, R13 ;  /* 0x0000000d00637213 */ /* 0x000fe20000000000 */
[----:B------:R-:W-:Y:S01]  /*34d0*/  IMAD.MOV R2, RZ, RZ, -R2 ;  /* 0x000000ffff027224 */ /* 0x000fe200078e0a02 */
[----:B------:R-:W-:Y:S01]  /*34e0*/  ISETP.GE.AND P4, PT, R21, RZ, PT ;  /* 0x000000ff1500720c */ /* 0x000fe20003f86270 */
[----:B------:R-:W-:Y:S01]  /*34f0*/  @!P0 IMAD.MOV R39, RZ, RZ, -R39 ;  /* 0x000000ffff278224 */ /* 0x000fe200078e0a27 */
[C---:B------:R-:W-:Y:S01]  /*3500*/  ISETP.GT.U32.AND P6, PT, R4.reuse, R91, PT ;  /* 0x0000005b0400720c */ /* 0x040fe20003fc4070 */
[----:B------:R-:W-:Y:S01]  /*3510*/  IMAD R93, R4, R2, R93 ;  /* 0x00000002045d7224 */ /* 0x000fe200078e025d */
[----:B------:R-:W-:Y:S01]  /*3520*/  ISETP.GE.AND P0, PT, R17, RZ, PT ;  /* 0x000000ff1100720c */ /* 0x000fe20003f06270 */
[----:B------:R-:W-:Y:S01]  /*3530*/  IMAD.HI.U32 R2, R7, R95, RZ ;  /* 0x0000005f07027227 */ /* 0x000fe200078e00ff */
[----:B------:R-:W-:-:S02]  /*3540*/  LOP3.LUT R17, R0, 0x3d, R5, 0xfe, !PT ;  /* 0x0000003d00117812 */ /* 0x000fc400078efe05 */
[----:B------:R-:W-:Y:S01]  /*3550*/  LOP3.LUT R21, R0, 0x3e, R5, 0xfe, !PT ;  /* 0x0000003e00157812 */ /* 0x000fe200078efe05 */
[----:B------:R-:W-:Y:S01]  /*3560*/  IMAD.MOV R2, RZ, RZ, -R2 ;  /* 0x000000ffff027224 */ /* 0x000fe200078e0a02 */
[----:B------:R-:W-:Y:S01]  /*3570*/  IABS R101, R17 ;  /* 0x0000001100657213 */ /* 0x000fe20000000000 */
[--C-:B------:R-:W-:Y:S01]  /*3580*/  @!P3 IMAD.IADD R55, R55, 0x1, -R4.reuse ;  /* 0x000000013737b824 */ /* 0x100fe200078e0a04 */
[C---:B------:R-:W-:Y:S01]  /*3590*/  ISETP.GT.U32.AND P3, PT, R4.reuse, R93, PT ;  /* 0x0000005d0400720c */ /* 0x040fe20003f64070 */
[C---:B------:R-:W-:Y:S01]  /*35a0*/  IMAD R95, R4.reuse, R2, R95 ;  /* 0x00000002045f7224 */ /* 0x040fe200078e025f */
[----:B------:R-:W-:Y:S01]  /*35b0*/  IABS R105, R21 ;  /* 0x0000001500697213 */ /* 0x000fe20000000000 */
[----:B------:R-:W-:Y:S02]  /*35c0*/  @!P6 IMAD.IADD R91, R91, 0x1, -R4 ;  /* 0x000000015b5be824 */ /* 0x000fe400078e0a04 */
[----:B------:R-:W-:Y:S01]  /*35d0*/  IMAD.HI.U32 R8, R7, R101, RZ ;  /* 0x0000006507087227 */ /* 0x000fe200078e00ff */
[----:B------:R-:W-:-:S03]  /*35e0*/  ISETP.GT.U32.AND P6, PT, R4, R95, PT ;  /* 0x0000005f0400720c */ /* 0x000fc60003fc4070 */
[----:B------:R-:W-:Y:S01]  /*35f0*/  @!P2 IMAD.IADD R47, R47, 0x1, -R4 ;  /* 0x000000012f2fa824 */ /* 0x000fe200078e0a04 */
[----:B------:R-:W-:Y:S01]  /*3600*/  ISETP.GE.AND P2, PT, R6, RZ, PT ;  /* 0x000000ff0600720c */ /* 0x000fe20003f46270 */
[----:B------:R-:W-:-:S04]  /*3610*/  IMAD.HI.U32 R2, R7, R97, RZ ;  /* 0x0000006107027227 */ /* 0x000fc800078e00ff */
[----:B------:R-:W-:Y:S01]  /*3620*/  @!P3 IMAD.IADD R93, R93, 0x1, -R4 ;  /* 0x000000015d5db824 */ /* 0x000fe200078e0a04 */
[----:B------:R-:W-:Y:S01]  /*3630*/  ISETP.GE.AND P3, PT, R9, RZ, PT ;  /* 0x000000ff0900720c */ /* 0x000fe20003f66270 */
[----:B------:R-:W-:-:S04]  /*3640*/  IMAD.HI.U32 R6, R7, R99, RZ ;  /* 0x0000006307067227 */ /* 0x000fc800078e00ff */
[----:B------:R-:W-:Y:S01]  /*3650*/  @!P6 IMAD.IADD R95, R95, 0x1, -R4 ;  /* 0x000000015f5fe824 */ /* 0x000fe200078e0a04 */
[C---:B------:R-:W-:Y:S01]  /*3660*/  ISETP.GT.U32.AND P6, PT, R4.reuse, R93, PT ;  /* 0x0000005d0400720c */ /* 0x040fe20003fc4070 */
[----:B------:R-:W-:Y:S02]  /*3670*/  IMAD.MOV R8, RZ, RZ, -R8 ;  /* 0x000000ffff087224 */ /* 0x000fe400078e0a08 */
[----:B------:R-:W-:Y:S02]  /*3680*/  IMAD.MOV R2, RZ, RZ, -R2 ;  /* 0x000000ffff027224 */ /* 0x000fe400078e0a02 */
[----:B------:R-:W-:Y:S02]  /*3690*/  IMAD.MOV R6, RZ, RZ, -R6 ;  /* 0x000000ffff067224 */ /* 0x000fe400078e0a06 */
[----:B------:R-:W-:Y:S01]  /*36a0*/  IMAD R101, R4, R8, R101 ;  /* 0x0000000804657224 */ /* 0x000fe200078e0265 */
[----:B------:R-:W-:Y:S01]  /*36b0*/  LOP3.LUT R8, R0, 0x40, R5, 0xfe, !PT ;  /* 0x0000004000087812 */ /* 0x000fe200078efe05 */
[----:B------:R-:W-:-:S02]  /*36c0*/  IMAD R97, R4, R2, R97 ;  /* 0x0000000204617224 */ /* 0x000fc400078e0261 */
[----:B------:R-:W-:Y:S01]  /*36d0*/  IMAD R99, R4, R6, R99 ;  /* 0x0000000604637224 */ /* 0x000fe200078e0263 */
[----:B------:R-:W-:Y:S01]  /*36e0*/  LOP3.LUT R6, R0, 0x3f, R5, 0xfe, !PT ;  /* 0x0000003f00067812 */ /* 0x000fe200078efe05 */
[----:B------:R-:W-:Y:S01]  /*36f0*/  @!P6 IMAD.IADD R93, R93, 0x1, -R4 ;  /* 0x000000015d5de824 */ /* 0x000fe200078e0a04 */
[C---:B------:R-:W-:Y:S01]  /*3700*/  ISETP.GT.U32.AND P6, PT, R4.reuse, R101, PT ;  /* 0x000000650400720c */ /* 0x040fe20003fc4070 */
[----:B------:R-:W-:Y:S01]  /*3710*/  @!P1 IMAD.MOV R47, RZ, RZ, -R47 ;  /* 0x000000ffff2f9224 */ /* 0x000fe200078e0a2f */
[C---:B------:R-:W-:Y:S01]  /*3720*/  ISETP.GT.U32.AND P1, PT, R4.reuse, R97, PT ;  /* 0x000000610400720c */ /* 0x040fe20003f24070 */
[----:B------:R-:W-:Y:S01]  /*3730*/  @!P0 IMAD.MOV R51, RZ, RZ, -R51 ;  /* 0x000000ffff338224 */ /* 0x000fe200078e0a33 */
[C---:B------:R-:W-:Y:S01]  /*3740*/  ISETP.GT.U32.AND P0, PT, R4.reuse, R95, PT ;  /* 0x0000005f0400720c */ /* 0x040fe20003f04070 */
[----:B------:R-:W-:Y:S01]  /*3750*/  @!P4 IMAD.MOV R55, RZ, RZ, -R55 ;  /* 0x000000ffff37c224 */ /* 0x000fe200078e0a37 */
[----:B------:R-:W-:Y:S01]  /*3760*/  ISETP.GT.U32.AND P4, PT, R4, R99, PT ;  /* 0x000000630400720c */ /* 0x000fe20003f84070 */
[----:B------:R-:W-:Y:S01]  /*3770*/  IMAD.HI.U32 R2, R7, R105, RZ ;  /* 0x0000006907027227 */ /* 0x000fe200078e00ff */
[----:B------:R-:W-:-:S02]  /*3780*/  IABS R108, R6 ;  /* 0x00000006006c7213 */ /* 0x000fc40000000000 */
[----:B------:R-:W-:Y:S01]  /*3790*/  IABS R109, R8 ;  /* 0x00000008006d7213 */ /* 0x000fe20000000000 */
[----:B------:R-:W-:Y:S02]  /*37a0*/  IMAD.MOV R2, RZ, RZ, -R2 ;  /* 0x000000ffff027224 */ /* 0x000fe400078e0a02 */
[--C-:B------:R-:W-:Y:S02]  /*37b0*/  @!P6 IMAD.IADD R101, R101, 0x1, -R4.reuse ;  /* 0x000000016565e824 */ /* 0x100fe400078e0a04 */
[--C-:B------:R-:W-:Y:S01]  /*37c0*/  @!P1 IMAD.IADD R97, R97, 0x1, -R4.reuse ;  /* 0x0000000161619824 */ /* 0x100fe200078e0a04 */
[----:B------:R-:W-:Y:S01]  /*37d0*/  ISETP.GE.AND P1, PT, R17, RZ, PT ;  /* 0x000000ff1100720c */ /* 0x000fe20003f26270 */
[--C-:B------:R-:W-:Y:S01]  /*37e0*/  @!P0 IMAD.IADD R95, R95, 0x1, -R4.reuse ;  /* 0x000000015f5f8824 */ /* 0x100fe200078e0a04 */
[C---:B------:R-:W-:Y:S01]  /*37f0*/  ISETP.GT.U32.AND P6, PT, R4.reuse, R101, PT ;  /* 0x000000650400720c */ /* 0x040fe20003fc4070 */
[C---:B------:R-:W-:Y:S01]  /*3800*/  IMAD R105, R4.reuse, R2, R105 ;  /* 0x0000000204697224 */ /* 0x040fe200078e0269 */
[----:B------:R-:W-:Y:S01]  /*3810*/  ISETP.GE.AND P0, PT, R13, RZ, PT ;  /* 0x000000ff0d00720c */ /* 0x000fe20003f06270 */
[----:B------:R-:W-:Y:S01]  /*3820*/  @!P4 IMAD.IADD R99, R99, 0x1, -R4 ;  /* 0x000000016363c824 */ /* 0x000fe200078e0a04 */
[----:B------:R-:W-:Y:S01]  /*3830*/  ISETP.GT.U32.AND P4, PT, R4, R97, PT ;  /* 0x000000610400720c */ /* 0x000fe20003f84070 */
[----:B------:R-:W-:Y:S01]  /*3840*/  IMAD.HI.U32 R2, R7, R108, RZ ;  /* 0x0000006c07027227 */ /* 0x000fe200078e00ff */
[----:B------:R-:W-:-:S03]  /*3850*/  LOP3.LUT R17, R0, 0x43, R5, 0xfe, !PT ;  /* 0x0000004300117812 */ /* 0x000fc600078efe05 */
[----:B------:R-:W-:Y:S01]  /*3860*/  @!P5 IMAD.MOV R93, RZ, RZ, -R93 ;  /* 0x000000ffff5dd224 */ /* 0x000fe200078e0a5d */
[C---:B------:R-:W-:Y:S01]  /*3870*/  ISETP.GT.U32.AND P5, PT, R4.reuse, R99, PT ;  /* 0x000000630400720c */ /* 0x040fe20003fa4070 */
[----:B------:R-:W-:Y:S01]  /*3880*/  @!P3 IMAD.MOV R95, RZ, RZ, -R95 ;  /* 0x000000ffff5fb224 */ /* 0x000fe200078e0a5f */
[----:B------:R-:W-:Y:S01]  /*3890*/  ISETP.GT.U32.AND P3, PT, R4, R105, PT ;  /* 0x000000690400720c */ /* 0x000fe20003f64070 */
[----:B------:R-:W-:Y:S01]  /*38a0*/  IMAD.MOV R9, RZ, RZ, -R2 ;  /* 0x000000ffff097224 */ /* 0x000fe200078e0a02 */
[----:B------:R-:W-:Y:S01]  /*38b0*/  IABS R116, R17 ;  /* 0x0000001100747213 */ /* 0x000fe20000000000 */
[----:B------:R-:W-:Y:S01]  /*38c0*/  @!P2 IMAD.MOV R91, RZ, RZ, -R91 ;  /* 0x000000ffff5ba224 */ /* 0x000fe200078e0a5b */
[----:B------:R-:W-:Y:S01]  /*38d0*/  ISETP.GE.AND P2, PT, R10, RZ, PT ;  /* 0x000000ff0a00720c */ /* 0x000fe20003f46270 */
[----:B------:R-:W-:Y:S01]  /*38e0*/  IMAD R108, R4, R9, R108 ;  /* 0x00000009046c7224 */ /* 0x000fe200078e026c */
[----:B------:R-:W-:Y:S01]  /*38f0*/  LOP3.LUT R10, R0, 0x41, R5, 0xfe, !PT ;  /* 0x00000041000a7812 */ /* 0x000fe200078efe05 */
[----:B------:R-:W-:-:S03]  /*3900*/  IMAD.HI.U32 R2, R7, R109, RZ ;  /* 0x0000006d07027227 */ /* 0x000fc600078e00ff */
[----:B------:R-:W-:Y:S01]  /*3910*/  IABS R112, R10 ;  /* 0x0000000a00707213 */ /* 0x000fe20000000000 */
[----:B------:R-:W-:Y:S01]  /*3920*/  @!P6 IMAD.IADD R101, R101, 0x1, -R4 ;  /* 0x000000016565e824 */ /* 0x000fe200078e0a04 */
[----:B------:R-:W-:Y:S01]  /*3930*/  ISETP.GT.U32.AND P6, PT, R4, R108, PT ;  /* 0x0000006c0400720c */ /* 0x000fe20003fc4070 */
[----:B------:R-:W-:Y:S02]  /*3940*/  IMAD.MOV R2, RZ, RZ, -R2 ;  /* 0x000000ffff027224 */ /* 0x000fe400078e0a02 */
[--C-:B------:R-:W-:Y:S01]  /*3950*/  @!P4 IMAD.IADD R97, R97, 0x1, -R4.reuse ;  /* 0x000000016161c824 */ /* 0x100fe200078e0a04 */
[----:B------:R-:W-:Y:S01]  /*3960*/  ISETP.GE.AND P4, PT, R21, RZ, PT ;  /* 0x000000ff1500720c */ /* 0x000fe20003f86270 */
[--C-:B------:R-:W-:Y:S01]  /*3970*/  @!P5 IMAD.IADD R99, R99, 0x1, -R4.reuse ;  /* 0x000000016363d824 */ /* 0x100fe200078e0a04 */
[----:B------:R-:W-:Y:S01]  /*3980*/  ISETP.GE.AND P5, PT, R6, RZ, PT ;  /* 0x000000ff0600720c */ /* 0x000fe20003fa6270 */
[--C-:B------:R-:W-:Y:S01]  /*3990*/  @!P3 IMAD.IADD R105, R105, 0x1, -R4.reuse ;  /* 0x000000016969b824 */ /* 0x100fe200078e0a04 */
[----:B------:R-:W-:Y:S01]  /*39a0*/  ISETP.GE.AND P3, PT, R8, RZ, PT ;  /* 0x000000ff0800720c */ /* 0x000fe20003f66270 */
[----:B------:R-:W-:Y:S01]  /*39b0*/  IMAD R109, R4, R2, R109 ;  /* 0x00000002046d7224 */ /* 0x000fe200078e026d */
[----:B------:R-:W-:Y:S01]  /*39c0*/  LOP3.LUT R8, R0, 0x42, R5, 0xfe, !PT ;  /* 0x0000004200087812 */ /* 0x000fe200078efe05 */
[----:B------:R-:W-:Y:S01]  /*39d0*/  @!P2 IMAD.MOV R97, RZ, RZ, -R97 ;  /* 0x000000ffff61a224 */ /* 0x000fe200078e0a61 */
[C---:B------:R-:W-:Y:S01]  /*39e0*/  ISETP.GT.U32.AND P2, PT, R4.reuse, R105, PT ;  /* 0x000000690400720c */ /* 0x040fe20003f44070 */
[----:B------:R-:W-:Y:S01]  /*39f0*/  @!P0 IMAD.MOV R99, RZ, RZ, -R99 ;  /* 0x000000ffff638224 */ /* 0x000fe200078e0a63 */
[----:B------:R-:W-:Y:S01]  /*3a00*/  ISETP.GT.U32.AND P0, PT, R4, R109, PT ;  /* 0x0000006d0400720c */ /* 0x000fe20003f04070 */
[----:B------:R-:W-:Y:S01]  /*3a10*/  @!P6 IMAD.IADD R108, R108, 0x1, -R4 ;  /* 0x000000016c6ce824 */ /* 0x000fe200078e0a04 */
[----:B------:R-:W-:Y:S01]  /*3a20*/  IABS R252, R8 ;  /* 0x0000000800fc7213 */ /* 0x000fe20000000000 */
[----:B------:R-:W-:Y:S01]  /*3a30*/  IMAD.HI.U32 R2, R7, R112, RZ ;  /* 0x0000007007027227 */ /* 0x000fe200078e00ff */
[----:B------:R-:W-:-:S02]  /*3a40*/  LOP3.LUT R21, R0, 0x46, R5, 0xfe, !PT ;  /* 0x0000004600157812 */ /* 0x000fc400078efe05 */
[----:B------:R-:W-:Y:S01]  /*3a50*/  ISETP.GT.U32.AND P6, PT, R4, R108, PT ;  /* 0x0000006c0400720c */ /* 0x000fe20003fc4070 */
[----:B------:R-:W-:Y:S01]  /*3a60*/  IMAD.MOV R9, RZ, RZ, -R2 ;  /* 0x000000ffff097224 */ /* 0x000fe200078e0a02 */
[----:B------:R-:W-:Y:S01]  /*3a70*/  IABS R248, R21 ;  /* 0x0000001500f87213 */ /* 0x000fe20000000000 */
[----:B------:R-:W-:-:S04]  /*3a80*/  IMAD.HI.U32 R2, R7, R252, RZ ;  /* 0x000000fc07027227 */ /* 0x000fc800078e00ff */
[--C-:B------:R-:W-:Y:S02]  /*3a90*/  @!P2 IMAD.IADD R105, R105, 0x1, -R4.reuse ;  /* 0x000000016969a824 */ /* 0x100fe400078e0a04 */
[----:B------:R-:W-:Y:S01]  /*3aa0*/  @!P0 IMAD.IADD R109, R109, 0x1, -R4 ;  /* 0x000000016d6d8824 */ /* 0x000fe200078e0a04 */
[----:B------:R-:W-:Y:S01]  /*3ab0*/  ISETP.GE.AND P0, PT, R17, RZ, PT ;  /* 0x000000ff1100720c */ /* 0x000fe20003f06270 */
[----:B------:R-:W-:Y:S02]  /*3ac0*/  IMAD R112, R4, R9, R112 ;  /* 0x0000000904707224 */ /* 0x000fe400078e0270 */
[----:B------:R-:W-:-:S03]  /*3ad0*/  IMAD.HI.U32 R6, R7, R116, RZ ;  /* 0x0000007407067227 */ /* 0x000fc600078e00ff */
[C---:B------:R-:W-:Y:S01]  /*3ae0*/  ISETP.GT.U32.AND P2, PT, R4.reuse, R112, PT ;  /* 0x000000700400720c */ /* 0x040fe20003f44070 */
[----:B------:R-:W-:Y:S01]  /*3af0*/  @!P4 IMAD.MOV R105, RZ, RZ, -R105 ;  /* 0x000000ffff69c224 */ /* 0x000fe200078e0a69 */
[----:B------:R-:W-:Y:S01]  /*3b00*/  ISETP.GT.U32.AND P4, PT, R4, R109, PT ;  /* 0x0000006d0400720c */ /* 0x000fe20003f84070 */
[----:B------:R-:W-:Y:S02]  /*3b10*/  IMAD.MOV R9, RZ, RZ, -R2 ;  /* 0x000000ffff097224 */ /* 0x000fe400078e0a02 */
[----:B------:R-:W-:Y:S01]  /*3b20*/  IMAD.MOV R13, RZ, RZ, -R6 ;  /* 0x000000ffff0d7224 */ /* 0x000fe200078e0a06 */
[----:B------:R-:W-:Y:S01]  /*3b30*/  LOP3.LUT R6, R0, 0x44, R5, 0xfe, !PT ;  /* 0x0000004400067812 */ /* 0x000fe200078efe05 */
[----:B------:R-:W-:Y:S01]  /*3b40*/  @!P6 IMAD.IADD R108, R108, 0x1, -R4 ;  /* 0x000000016c6ce824 */ /* 0x000fe200078e0a04 */
[----:B------:R-:W-:Y:S01]  /*3b50*/  ISETP.GE.AND P6, PT, R8, RZ, PT ;  /* 0x000000ff0800720c */ /* 0x000fe20003fc6270 */
[C---:B------:R-:W-:Y:S01]  /*3b60*/  IMAD R252, R4.reuse, R9, R252 ;  /* 0x0000000904fc7224 */ /* 0x040fe200078e02fc */
[----:B------:R-:W-:Y:S01]  /*3b70*/  IABS R250, R6 ;  /* 0x0000000600fa7213 */ /* 0x000fe20000000000 */
[----:B------:R-:W-:-:S02]  /*3b80*/  IMAD R116, R4, R13, R116 ;  /* 0x0000000d04747224 */ /* 0x000fc400078e0274 */
[----:B------:R-:W-:Y:S01]  /*3b90*/  @!P5 IMAD.MOV R108, RZ, RZ, -R108 ;  /* 0x000000ffff6cd224 */ /* 0x000fe200078e0a6c */
[----:B------:R-:W-:Y:S01]  /*3ba0*/  ISETP.GT.U32.AND P5, PT, R4, R252, PT ;  /* 0x000000fc0400720c */ /* 0x000fe20003fa4070 */
[----:B------:R-:W-:-:S04]  /*3bb0*/  IMAD.HI.U32 R2, R7, R250, RZ ;  /* 0x000000fa07027227 */ /* 0x000fc800078e00ff */
[--C-:B------:R-:W-:Y:S01]  /*3bc0*/  @!P4 IMAD.IADD R109, R109, 0x1, -R4.reuse ;  /* 0x000000016d6dc824 */ /* 0x100fe200078e0a04 */
[----:B------:R-:W-:Y:S01]  /*3bd0*/  ISETP.GT.U32.AND P4, PT, R4, R116, PT ;  /* 0x000000740400720c */ /* 0x000fe20003f84070 */
[----:B------:R-:W-:Y:S02]  /*3be0*/  @!P2 IMAD.IADD R112, R112, 0x1, -R4 ;  /* 0x000000017070a824 */ /* 0x000fe400078e0a04 */
[----:B------:R-:W-:Y:S02]  /*3bf0*/  IMAD.MOV R9, RZ, RZ, -R2 ;  /* 0x000000ffff097224 */ /* 0x000fe400078e0a02 */
[----:B------:R-:W-:Y:S01]  /*3c00*/  @!P1 IMAD.MOV R101, RZ, RZ, -R101 ;  /* 0x000000ffff659224 */ /* 0x000fe200078e0a65 */
[----:B------:R-:W-:Y:S01]  /*3c10*/  ISETP.GE.AND P1, PT, R10, RZ, PT ;  /* 0x000000ff0a00720c */ /* 0x000fe20003f26270 */
[C---:B------:R-:W-:Y:S01]  /*3c20*/  IMAD R250, R4.reuse, R9, R250 ;  /* 0x0000000904fa7224 */ /* 0x040fe200078e02fa */
[----:B------:R-:W-:Y:S01]  /*3c30*/  ISETP.GT.U32.AND P2, PT, R4, R112, PT ;  /* 0x000000700400720c */ /* 0x000fe20003f44070 */
[--C-:B------:R-:W-:Y:S01]  /*3c40*/  @!P5 IMAD.IADD R252, R252, 0x1, -R4.reuse ;  /* 0x00000001fcfcd824 */ /* 0x100fe200078e0a04 */
[----:B------:R-:W-:Y:S01]  /*3c50*/  LOP3.LUT R10, R0, 0x45, R5, 0xfe, !PT ;  /* 0x00000045000a7812 */ /* 0x000fe200078efe05 */
[----:B------:R-:W-:Y:S01]  /*3c60*/  @!P3 IMAD.MOV R109, RZ, RZ, -R109 ;  /* 0x000000ffff6db224 */ /* 0x000fe200078e0a6d */
[----:B------:R-:W-:Y:S01]  /*3c70*/  ISETP.GT.U32.AND P5, PT, R4, R250, PT ;  /* 0x000000fa0400720c */ /* 0x000fe20003fa4070 */
[----:B------:R-:W-:Y:S01]  /*3c80*/  @!P4 IMAD.IADD R116, R116, 0x1, -R4 ;  /* 0x000000017474c824 */ /* 0x000fe200078e0a04 */
[----:B------:R-:W-:Y:S01]  /*3c90*/  IABS R124, R10 ;  /* 0x0000000a007c7213 */ /* 0x000fe20000000000 */
[----:B------:R-:W-:Y:S01]  /*3ca0*/  IMAD.HI.U32 R8, R7, R72, RZ ;  /* 0x0000004807087227 */ /* 0x000fe200078e00ff */
[----:B------:R-:W-:-:S02]  /*3cb0*/  ISETP.GT.U32.AND P4, PT, R4, R252, PT ;  /* 0x000000fc0400720c */ /* 0x000fc40003f84070 */
[----:B------:R-:W-:Y:S01]  /*3cc0*/  ISETP.GT.U32.AND P3, PT, R4, R116, PT ;  /* 0x000000740400720c */ /* 0x000fe20003f64070 */
[----:B------:R-:W-:-:S04]  /*3cd0*/  IMAD.HI.U32 R2, R7, R124, RZ ;  /* 0x0000007c07027227 */ /* 0x000fc800078e00ff */
[----:B------:R-:W-:Y:S01]  /*3ce0*/  @!P2 IMAD.IADD R112, R112, 0x1, -R4 ;  /* 0x000000017070a824 */ /* 0x000fe200078e0a04 */
[----:B------:R-:W-:Y:S01]  /*3cf0*/  ISETP.GE.AND P2, PT, R6, RZ, PT ;  /* 0x000000ff0600720c */ /* 0x000fe20003f46270 */
[----:B------:R-:W-:Y:S02]  /*3d00*/  IMAD.MOV R9, RZ, RZ, -R2 ;  /* 0x000000ffff097224 */ /* 0x000fe400078e0a02 */
[----:B------:R-:W-:-:S04]  /*3d10*/  IMAD.HI.U32 R6, R7, R248, RZ ;  /* 0x000000f807067227 */ /* 0x000fc800078e00ff */
[----:B------:R-:W-:Y:S02]  /*3d20*/  IMAD R124, R4, R9, R124 ;  /* 0x00000009047c7224 */ /* 0x000fe400078e027c */
[----:B------:R-:W-:Y:S01]  /*3d30*/  IMAD.MOV R13, RZ, RZ, -R6 ;  /* 0x000000ffff0d7224 */ /* 0x000fe200078e0a06 */
[--C-:B------:R-:W-:Y:S01]  /*3d40*/  LOP3.LUT R6, R0, 0x48, R5.reuse, 0xfe, !PT ;  /* 0x0000004800067812 */ /* 0x100fe200078efe05 */
[--C-:B------:R-:W-:Y:S02]  /*3d50*/  @!P5 IMAD.IADD R250, R250, 0x1, -R4.reuse ;  /* 0x00000001fafad824 */ /* 0x100fe400078e0a04 */
[----:B------:R-:W-:Y:S01]  /*3d60*/  @!P4 IMAD.IADD R252, R252, 0x1, -R4 ;  /* 0x00000001fcfcc824 */ /* 0x000fe200078e0a04 */
[C---:B------:R-:W-:Y:S01]  /*3d70*/  ISETP.GT.U32.AND P4, PT, R4.reuse, R124, PT ;  /* 0x0000007c0400720c */ /* 0x040fe20003f84070 */
[C---:B------:R-:W-:Y:S01]  /*3d80*/  IMAD R248, R4.reuse, R13, R248 ;  /* 0x0000000d04f87224 */ /* 0x040fe200078e02f8 */
[----:B------:R-:W-:Y:S01]  /*3d90*/  ISETP.GT.U32.AND P5, PT, R4, R250, PT ;  /* 0x000000fa0400720c */ /* 0x000fe20003fa4070 */
[----:B------:R-:W-:Y:S01]  /*3da0*/  IMAD.MOV R17, RZ, RZ, -R8 ;  /* 0x000000ffff117224 */ /* 0x000fe200078e0a08 */
[----:B------:R-:W-:Y:S01]  /*3db0*/  IABS R60, R6 ;  /* 0x00000006003c7213 */ /* 0x000fe20000000000 */
[----:B------:R-:W-:Y:S01]  /*3dc0*/  @!P3 IMAD.IADD R116, R116, 0x1, -R4 ;  /* 0x000000017474b824 */ /* 0x000fe200078e0a04 */
[C---:B------:R-:W-:Y:S01]  /*3dd0*/  ISETP.GT.U32.AND P3, PT, R4.reuse, R248, PT ;  /* 0x000000f80400720c */ /* 0x040fe20003f64070 */
[----:B------:R-:W-:Y:S01]  /*3de0*/  IMAD R72, R4, R17, R72 ;  /* 0x0000001104487224 */ /* 0x000fe200078e0248 */
[C-C-:B------:R-:W-:Y:S01]  /*3df0*/  LOP3.LUT R8, R0.reuse, 0x49, R5.reuse, 0xfe, !PT ;  /* 0x0000004900087812 */ /* 0x140fe200078efe05 */
[----:B------:R-:W-:Y:S01]  /*3e00*/  IMAD.HI.U32 R2, R7, R60, RZ ;  /* 0x0000003c07027227 */ /* 0x000fe200078e00ff */
[----:B------:R-:W-:-:S02]  /*3e10*/  LOP3.LUT R13, R0, 0x4a, R5, 0xfe, !PT ;  /* 0x0000004a000d7812 */ /* 0x000fc400078efe05 */
[----:B------:R-:W-:Y:S01]  /*3e20*/  IABS R48, R8 ;  /* 0x0000000800307213 */ /* 0x000fe20000000000 */
[----:B------:R-:W-:Y:S01]  /*3e30*/  IMAD.MOV R9, RZ, RZ, -R2 ;  /* 0x000000ffff097224 */ /* 0x000fe200078e0a02 */
[----:B------:R-:W-:Y:S01]  /*3e40*/  IABS R36, R13 ;  /* 0x0000000d00247213 */ /* 0x000fe20000000000 */
[--C-:B------:R-:W-:Y:S02]  /*3e50*/  @!P4 IMAD.IADD R124, R124, 0x1, -R4.reuse ;  /* 0x000000017c7cc824 */ /* 0x100fe400078e0a04 */
[----:B------:R-:W-:Y:S01]  /*3e60*/  @!P5 IMAD.IADD R250, R250, 0x1, -R4 ;  /* 0x00000001fafad824 */ /* 0x000fe200078e0a04 */
[----:B------:R-:W-:Y:S01]  /*3e70*/  ISETP.GE.AND P5, PT, R29, RZ, PT ;  /* 0x000000ff1d00720c */ /* 0x000fe20003fa6270 */
[C---:B------:R-:W-:Y:S01]  /*3e80*/  IMAD R60, R4.reuse, R9, R60 ;  /* 0x00000009043c7224 */ /* 0x040fe200078e023c */
[C---:B------:R-:W-:Y:S01]  /*3e90*/  ISETP.GT.U32.AND P4, PT, R4.reuse, R124, PT ;  /* 0x0000007c0400720c */ /* 0x040fe20003f84070 */
[----:B------:R-:W-:Y:S01]  /*3ea0*/  @!P0 IMAD.MOV R116, RZ, RZ, -R116 ;  /* 0x000000ffff748224 */ /* 0x000fe200078e0a74 */
[C---:B------:R-:W-:Y:S01]  /*3eb0*/  ISETP.GT.U32.AND P0, PT, R4.reuse, R72, PT ;  /* 0x000000480400720c */ /* 0x040fe20003f04070 */
[----:B------:R-:W-:Y:S01]  /*3ec0*/  @!P2 IMAD.MOV R250, RZ, RZ, -R250 ;  /* 0x000000fffffaa224 */ /* 0x000fe200078e0afa */
[----:B------:R-:W-:Y:S01]  /*3ed0*/  ISETP.GT.U32.AND P2, PT, R4, R60, PT ;  /* 0x0000003c0400720c */ /* 0x000fe20003f44070 */
[----:B------:R-:W-:Y:S01]  /*3ee0*/  @!P3 IMAD.IADD R248, R248, 0x1, -R4 ;  /* 0x00000001f8f8b824 */ /* 0x000fe200078e0a04 */
[----:B------:R-:W-:Y:S01]  /*3ef0*/  LOP3.LUT R29, R0, 0x53, R5, 0xfe, !PT ;  /* 0x00000053001d7812 */ /* 0x000fe200078efe05 */
[----:B------:R-:W-:-:S03]  /*3f00*/  IMAD.HI.U32 R2, R7, R48, RZ ;  /* 0x0000003007027227 */ /* 0x000fc600078e00ff */
[----:B------:R-:W-:Y:S01]  /*3f10*/  ISETP.GT.U32.AND P3, PT, R4, R248, PT ;  /* 0x000000f80400720c */ /* 0x000fe20003f64070 */
[----:B------:R-:W-:Y:S01]  /*3f20*/  @!P6 IMAD.MOV R252, RZ, RZ, -R252 ;  /* 0x000000fffffce224 */ /* 0x000fe200078e0afc */
[----:B------:R-:W-:Y:S01]  /*3f30*/  ISETP.GE.AND P6, PT, R21, RZ, PT ;  /* 0x000000ff1500720c */ /* 0x000fe20003fc6270 */
[--C-:B------:R-:W-:Y:S01]  /*3f40*/  @!P4 IMAD.IADD R124, R124, 0x1, -R4.reuse ;  /* 0x000000017c7cc824 */ /* 0x100fe200078e0a04 */
[----:B------:R-:W-:Y:S01]  /*3f50*/  ISETP.GE.AND P4, PT, R6, RZ, PT ;  /* 0x000000ff0600720c */ /* 0x000fe20003f86270 */
[--C-:B------:R-:W-:Y:S01]  /*3f60*/  @!P0 IMAD.IADD R72, R72, 0x1, -R4.reuse ;  /* 0x0000000148488824 */ /* 0x100fe200078e0a04 */
[--C-:B------:R-:W-:Y:S01]  /*3f70*/  LOP3.LUT R6, R0, 0x4b, R5.reuse, 0xfe, !PT ;  /* 0x0000004b00067812 */ /* 0x100fe200078efe05 */
[----:B------:R-:W-:Y:S01]  /*3f80*/  @!P2 IMAD.IADD R60, R60, 0x1, -R4 ;  /* 0x000000013c3ca824 */ /* 0x000fe200078e0a04 */
[----:B------:R-:W-:Y:S01]  /*3f90*/  LOP3.LUT R21, R0, 0x4f, R5, 0xfe, !PT ;  /* 0x0000004f00157812 */ /* 0x000fe200078efe05 */
[----:B------:R-:W-:Y:S01]  /*3fa0*/  IMAD.MOV R9, RZ, RZ, -R2 ;  /* 0x000000ffff097224 */ /* 0x000fe200078e0a02 */
[C---:B------:R-:W-:Y:S01]  /*3fb0*/  ISETP.GT.U32.AND P0, PT, R4.reuse, R72, PT ;  /* 0x000000480400720c */ /* 0x040fe20003f04070 */
[----:B------:R-:W-:Y:S01]  /*3fc0*/  IMAD.HI.U32 R2, R7, R36, RZ ;  /* 0x0000002407027227 */ /* 0x000fe200078e00ff */
[----:B------:R-:W-:-:S02]  /*3fd0*/  ISETP.GT.U32.AND P2, PT, R4, R60, PT ;  /* 0x0000003c0400720c */ /* 0x000fc40003f44070 */
[----:B------:R-:W-:Y:S01]  /*3fe0*/  IABS R240, R21 ;  /* 0x0000001500f07213 */ /* 0x000fe20000000000 */
[----:B------:R-:W-:Y:S01]  /*3ff0*/  @!P1 IMAD.MOV R112, RZ, RZ, -R112 ;  /* 0x000000ffff709224 */ /* 0x000fe200078e0a70 */
[----:B------:R-:W-:Y:S01]  /*4000*/  ISETP.GE.AND P1, PT, R10, RZ, PT ;  /* 0x000000ff0a00720c */ /* 0x000fe20003f26270 */
[----:B------:R-:W-:Y:S01]  /*4010*/  IMAD R48, R4, R9, R48 ;  /* 0x0000000904307224 */ /* 0x000fe200078e0230 */
[----:B------:R-:W-:Y:S01]  /*4020*/  IABS R10, R6 ;  /* 0x00000006000a7213 */ /* 0x000fe20000000000 */
[----:B------:R-:W-:Y:S01]  /*4030*/  IMAD.MOV R9, RZ, RZ, -R2 ;  /* 0x000000ffff097224 */ /* 0x000fe200078e0a02 */
[----:B------:R-:W-:Y:S01]  /*4040*/  IABS R232, R29 ;  /* 0x0000001d00e87213 */ /* 0x000fe20000000000 */
[----:B------:R-:W-:Y:S01]  /*4050*/  @!P3 IMAD.IADD R248, R248, 0x1, -R4 ;  /* 0x00000001f8f8b824 */ /* 0x000fe200078e0a04 */
[----:B------:R-:W-:Y:S01]  /*4060*/  ISETP.GE.AND P3, PT, R8, RZ, PT ;  /* 0x000000ff0800720c */ /* 0x000fe20003f66270 */
[----:B------:R-:W-:Y:S01]  /*4070*/  IMAD R36, R4, R9, R36 ;  /* 0x0000000904247224 */ /* 0x000fe200078e0224 */
[----:B------:R-:W-:Y:S01]  /*4080*/  LOP3.LUT R8, R0, 0x4c, R5, 0xfe, !PT ;  /* 0x0000004c00087812 */ /* 0x000fe200078efe05 */
[----:B------:R-:W-:-:S03]  /*4090*/  IMAD.HI.U32 R2, R7, R10, RZ ;  /* 0x0000000a07027227 */ /* 0x000fc600078e00ff */
[----:B------:R-:W-:Y:S01]  /*40a0*/  IABS R246, R8 ;  /* 0x0000000800f67213 */ /* 0x000fe20000000000 */
[----:B------:R-:W-:Y:S01]  /*40b0*/  @!P6 IMAD.MOV R248, RZ, RZ, -R248 ;  /* 0x000000fffff8e224 */ /* 0x000fe200078e0af8 */
[----:B------:R-:W-:Y:S01]  /*40c0*/  ISETP.GT.U32.AND P6, PT, R4, R36, PT ;  /* 0x000000240400720c */ /* 0x000fe20003fc4070 */
[----:B------:R-:W-:Y:S02]  /*40d0*/  IMAD.MOV R9, RZ, RZ, -R2 ;  /* 0x000000ffff097224 */ /* 0x000fe400078e0a02 */
[--C-:B------:R-:W-:Y:S01]  /*40e0*/  @!P0 IMAD.IADD R72, R72, 0x1, -R4.reuse ;  /* 0x0000000148488824 */ /* 0x100fe200078e0a04 */
[----:B------:R-:W-:Y:S01]  /*40f0*/  ISETP.GT.U32.AND P0, PT, R4, R48, PT ;  /* 0x000000300400720c */ /* 0x000fe20003f04070 */
[----:B------:R-:W-:Y:S01]  /*4100*/  @!P2 IMAD.IADD R60, R60, 0x1, -R4 ;  /* 0x000000013c3ca824 */ /* 0x000fe200078e0a04 */
[----:B------:R-:W-:Y:S01]  /*4110*/  ISETP.GE.AND P2, PT, R8, RZ, PT ;  /* 0x000000ff0800720c */ /* 0x000fe20003f46270 */
[----:B------:R-:W-:Y:S02]  /*4120*/  IMAD R10, R4, R9, R10 ;  /* 0x00000009040a7224 */ /* 0x000fe400078e020a */
[----:B------:R-:W-:-:S02]  /*4130*/  @!P4 IMAD.MOV R60, RZ, RZ, -R60 ;  /* 0x000000ffff3cc224 */ /* 0x000fc400078e0a3c */
[----:B------:R-:W-:Y:S01]  /*4140*/  IMAD.HI.U32 R2, R7, R246, RZ ;  /* 0x000000f607027227 */ /* 0x000fe200078e00ff */
[----:B------:R-:W-:-:S03]  /*4150*/  ISETP.GT.U32.AND P4, PT, R4, R10, PT ;  /* 0x0000000a0400720c */ /* 0x000fc60003f84070 */
[--C-:B------:R-:W-:Y:S02]  /*4160*/  @!P6 IMAD.IADD R36, R36, 0x1, -R4.reuse ;  /* 0x000000012424e824 */ /* 0x100fe400078e0a04 */
[----:B------:R-:W-:Y:S01]  /*4170*/  @!P0 IMAD.IADD R48, R48, 0x1, -R4 ;  /* 0x0000000130308824 */ /* 0x000fe200078e0a04 */
[----:B------:R-:W-:Y:S01]  /*4180*/  ISETP.GE.AND P0, PT, R6, RZ, PT ;  /* 0x000000ff0600720c */ /* 0x000fe20003f06270 */
[----:B------:R-:W-:Y:S01]  /*4190*/  IMAD.MOV R9, RZ, RZ, -R2 ;  /* 0x000000ffff097224 */ /* 0x000fe200078e0a02 */
[----:B------:R-:W-:Y:S01]  /*41a0*/  LOP3.LUT R6, R0, 0x4d, R5, 0xfe, !PT ;  /* 0x0000004d00067812 */ /* 0x000fe200078efe05 */
[----:B------:R-:W-:Y:S01]  /*41b0*/  @!P1 IMAD.MOV R124, RZ, RZ, -R124 ;  /* 0x000000ffff7c9224 */ /* 0x000fe200078e0a7c */
[C---:B------:R-:W-:Y:S01]  /*41c0*/  ISETP.GT.U32.AND P6, PT, R4.reuse, R36, PT ;  /* 0x000000240400720c */ /* 0x040fe20003fc4070 */
[----:B------:R-:W-:Y:S01]  /*41d0*/  IMAD R246, R4, R9, R246 ;  /* 0x0000000904f67224 */ /* 0x000fe200078e02f6 */
[----:B------:R-:W-:Y:S01]  /*41e0*/  IABS R244, R6 ;  /* 0x0000000600f47213 */ /* 0x000fe20000000000 */
[----:B------:R-:W-:Y:S01]  /*41f0*/  @!P4 IMAD.IADD R10, R10, 0x1, -R4 ;  /* 0x000000010a0ac824 */ /* 0x000fe200078e0a04 */
[----:B------:R-:W-:Y:S01]  /*4200*/  ISETP.GE.AND P1, PT, R13, RZ, PT ;  /* 0x000000ff0d00720c */ /* 0x000fe20003f26270 */
[----:B------:R-:W-:Y:S01]  /*4210*/  @!P5 IMAD.MOV R72, RZ, RZ, -R72 ;  /* 0x000000ffff48d224 */ /* 0x000fe200078e0a48 */
[C---:B------:R-:W-:Y:S01]  /*4220*/  ISETP.GT.U32.AND P5, PT, R4.reuse, R48, PT ;  /* 0x000000300400720c */ /* 0x040fe20003fa4070 */
[----:B------:R-:W-:Y:S01]  /*4230*/  IMAD.HI.U32 R2, R7, R244, RZ ;  /* 0x000000f407027227 */ /* 0x000fe200078e00ff */
[----:B------:R-:W-:-:S02]  /*4240*/  ISETP.GT.U32.AND P4, PT, R4, R10, PT ;  /* 0x0000000a0400720c */ /* 0x000fc40003f84070 */
[C-C-:B------:R-:W-:Y:S01]  /*4250*/  LOP3.LUT R13, R0.reuse, 0x4e, R5.reuse, 0xfe, !PT ;  /* 0x0000004e000d7812 */ /* 0x140fe200078efe05 */
[----:B------:R-:W-:Y:S01]  /*4260*/  IMAD.MOV R9, RZ, RZ, -R2 ;  /* 0x000000ffff097224 */ /* 0x000fe200078e0a02 */
[----:B------:R-:W-:Y:S01]  /*4270*/  LOP3.LUT R2, R0, 0x50, R5, 0xfe, !PT ;  /* 0x0000005000027812 */ /* 0x000fe200078efe05 */
[----:B------:R-:W-:Y:S01]  /*4280*/  @!P6 IMAD.IADD R36, R36, 0x1, -R4 ;  /* 0x000000012424e824 */ /* 0x000fe200078e0a04 */
[C---:B------:R-:W-:Y:S01]  /*4290*/  ISETP.GT.U32.AND P6, PT, R4.reuse, R246, PT ;  /* 0x000000f60400720c */ /* 0x040fe20003fc4070 */
[----:B------:R-:W-:Y:S01]  /*42a0*/  IMAD R244, R4, R9, R244 ;  /* 0x0000000904f47224 */ /* 0x000fe200078e02f4 */
[----:B------:R-:W-:Y:S01]  /*42b0*/  IABS R242, R13 ;  /* 0x0000000d00f27213 */ /* 0x000fe20000000000 */
[----:B------:R-:W-:Y:S01]  /*42c0*/  @!P1 IMAD.MOV R36, RZ, RZ, -R36 ;  /* 0x000000ffff249224 */ /* 0x000fe200078e0a24 */
[----:B------:R-:W-:Y:S01]  /*42d0*/  IABS R238, R2 ;  /* 0x0000000200ee7213 */ /* 0x000fe20000000000 */
[--C-:B------:R-:W-:Y:S01]  /*42e0*/  @!P5 IMAD.IADD R48, R48, 0x1, -R4.reuse ;  /* 0x000000013030d824 */ /* 0x100fe200078e0a04 */
[----:B------:R-:W-:Y:S01]  /*42f0*/  ISETP.GE.AND P5, PT, R6, RZ, PT ;  /* 0x000000ff0600720c */ /* 0x000fe20003fa6270 */
[----:B------:R-:W-:Y:S01]  /*4300*/  @!P4 IMAD.IADD R10, R10, 0x1, -R4 ;  /* 0x000000010a0ac824 */ /* 0x000fe200078e0a04 */
[----:B------:R-:W-:Y:S01]  /*4310*/  ISETP.GT.U32.AND P4, PT, R4, R244, PT ;  /* 0x000000f40400720c */ /* 0x000fe20003f84070 */
[----:B------:R-:W-:-:S04]  /*4320*/  IMAD.HI.U32 R6, R7, R242, RZ ;  /* 0x000000f207067227 */ /* 0x000fc800078e00ff */
[----:B------:R-:W-:Y:S01]  /*4330*/  @!P6 IMAD.IADD R246, R246, 0x1, -R4 ;  /* 0x00000001f6f6e824 */ /* 0x000fe200078e0a04 */
[----:B------:R-:W-:Y:S01]  /*4340*/  ISETP.GE.AND P6, PT, R21, RZ, PT ;  /* 0x000000ff1500720c */ /* 0x000fe20003fc6270 */
[----:B------:R-:W-:Y:S01]  /*4350*/  @!P3 IMAD.MOV R48, RZ, RZ, -R48 ;  /* 0x000000ffff30b224 */ /* 0x000fe200078e0a30 */
[----:B------:R-:W-:Y:S01]  /*4360*/  ISETP.GE.AND P3, PT, R13, RZ, PT ;  /* 0x000000ff0d00720c */ /* 0x000fe20003f66270 */
[C---:B------:R-:W-:Y:S01]  /*4370*/  IMAD.HI.U32 R8, R7.reuse, R240, RZ ;  /* 0x000000f007087227 */ /* 0x040fe200078e00ff */
[----:B------:R-:W-:Y:S02]  /*4380*/  ISETP.GT.U32.AND P1, PT, R4, R246, PT ;  /* 0x000000f60400720c */ /* 0x000fe40003f24070 */
[--C-:B------:R-:W-:Y:S01]  /*4390*/  LOP3.LUT R21, R0, 0x52, R5.reuse, 0xfe, !PT ;  /* 0x0000005200157812 */ /* 0x100fe200078efe05 */
[----:B------:R-:W-:Y:S02]  /*43a0*/  @!P4 IMAD.IADD R244, R244, 0x1, -R4 ;  /* 0x00000001f4f4c824 */ /* 0x000fe400078e0a04 */
[----:B------:R-:W-:Y:S01]  /*43b0*/  IMAD.MOV R13, RZ, RZ, -R6 ;  /* 0x000000ffff0d7224 */ /* 0x000fe200078e0a06 */
[----:B------:R-:W-:Y:S01]  /*43c0*/  LOP3.LUT R6, R0, 0x51, R5, 0xfe, !PT ;  /* 0x0000005100067812 */ /* 0x000fe200078efe05 */
[----:B------:R-:W-:Y:S01]  /*43d0*/  IMAD.MOV R17, RZ, RZ, -R8 ;  /* 0x000000ffff117224 */ /* 0x000fe200078e0a08 */
[C---:B------:R-:W-:Y:S01]  /*43e0*/  ISETP.GT.U32.AND P4, PT, R4.reuse, R244, PT ;  /* 0x000000f40400720c */ /* 0x040fe20003f84070 */
[C---:B------:R-:W-:Y:S01]  /*43f0*/  IMAD R242, R4.reuse, R13, R242 ;  /* 0x0000000d04f27224 */ /* 0x040fe200078e02f2 */
[----:B------:R-:W-:Y:S01]  /*4400*/  IABS R236, R6 ;  /* 0x0000000600ec7213 */ /* 0x000fe20000000000 */
[----:B------:R-:W-:Y:S01]  /*4410*/  IMAD R240, R4, R17, R240 ;  /* 0x0000001104f07224 */ /* 0x000fe200078e02f0 */
[----:B------:R-:W-:Y:S01]  /*4420*/  IABS R234, R21 ;  /* 0x0000001500ea7213 */ /* 0x000fe20000000000 */
[----:B------:R-:W-:Y:S01]  /*4430*/  @!P1 IMAD.IADD R246, R246, 0x1, -R4 ;  /* 0x00000001f6f69824 */ /* 0x000fe200078e0a04 */
[----:B------:R-:W-:Y:S01]  /*4440*/  ISETP.GE.AND P1, PT, R6, RZ, PT ;  /* 0x000000ff0600720c */ /* 0x000fe20003f26270 */
[----:B------:R-:W-:Y:S01]  /*4450*/  @!P0 IMAD.MOV R10, RZ, RZ, -R10 ;  /* 0x000000ffff0a8224 */ /* 0x000fe200078e0a0a */
[----:B------:R-:W-:Y:S01]  /*4460*/  ISETP.GE.AND P0, PT, R2, RZ, PT ;  /* 0x000000ff0200720c */ /* 0x000fe20003f06270 */
[----:B------:R-:W-:Y:S01]  /*4470*/  @!P2 IMAD.MOV R246, RZ, RZ, -R246 ;  /* 0x000000fffff6a224 */ /* 0x000fe200078e0af6 */
[----:B------:R-:W-:Y:S01]  /*4480*/  ISETP.GT.U32.AND P2, PT, R4, R242, PT ;  /* 0x000000f20400720c */ /* 0x000fe20003f44070 */
[----:B------:R-:W-:-:S04]  /*4490*/  IMAD.HI.U32 R2, R7, R238, RZ ;  /* 0x000000ee07027227 */ /* 0x000fc800078e00ff */
[----:B------:R-:W-:Y:S01]  /*44a0*/  @!P4 IMAD.IADD R244, R244, 0x1, -R4 ;  /* 0x00000001f4f4c824 */ /* 0x000fe200078e0a04 */
[----:B------:R-:W-:Y:S01]  /*44b0*/  ISETP.GT.U32.AND P4, PT, R4, R240, PT ;  /* 0x000000f00400720c */ /* 0x000fe20003f84070 */
[----:B------:R-:W-:Y:S02]  /*44c0*/  IMAD.MOV R9, RZ, RZ, -R2 ;  /* 0x000000ffff097224 */ /* 0x000fe400078e0a02 */
[----:B------:R-:W-:-:S04]  /*44d0*/  IMAD.HI.U32 R6, R7, R236, RZ ;  /* 0x000000ec07067227 */ /* 0x000fc800078e00ff */
[----:B------:R-:W-:Y:S02]  /*44e0*/  IMAD R238, R4, R9, R238 ;  /* 0x0000000904ee7224 */ /* 0x000fe400078e02ee */
[----:B------:R-:W-:Y:S02]  /*44f0*/  @!P2 IMAD.IADD R242, R242, 0x1, -R4 ;  /* 0x00000001f2f2a824 */ /* 0x000fe400078e0a04 */
[----:B------:R-:W-:Y:S01]  /*4500*/  IMAD.HI.U32 R8, R7, R234, RZ ;  /* 0x000000ea07087227 */ /* 0x000fe200078e00ff */
[----:B------:R-:W-:-:S03]  /*4510*/  ISETP.GT.U32.AND P2, PT, R4, R238, PT ;  /* 0x000000ee0400720c */ /* 0x000fc60003f44070 */
[----:B------:R-:W-:Y:S01]  /*4520*/  @!P4 IMAD.IADD R240, R240, 0x1, -R4 ;  /* 0x00000001f0f0c824 */ /* 0x000fe200078e0a04 */
[----:B------:R-:W-:Y:S01]  /*4530*/  ISETP.GT.U32.AND P4, PT, R4, R242, PT ;  /* 0x000000f20400720c */ /* 0x000fe20003f84070 */
[----:B------:R-:W-:Y:S02]  /*4540*/  IMAD.MOV R13, RZ, RZ, -R6 ;  /* 0x000000ffff0d7224 */ /* 0x000fe400078e0a06 */
[----:B------:R-:W-:Y:S01]  /*4550*/  IMAD.MOV R17, RZ, RZ, -R8 ;  /* 0x000000ffff117224 */ /* 0x000fe200078e0a08 */
[----:B------:R-:W-:Y:S01]  /*4560*/  LOP3.LUT R8, R0, 0x55, R5, 0xfe, !PT ;  /* 0x0000005500087812 */ /* 0x000fe200078efe05 */
[C---:B------:R-:W-:Y:S02]  /*4570*/  IMAD R236, R4.reuse, R13, R236 ;  /* 0x0000000d04ec7224 */ /* 0x040fe400078e02ec */
[----:B------:R-:W-:Y:S01]  /*4580*/  @!P5 IMAD.MOV R244, RZ, RZ, -R244 ;  /* 0x000000fffff4d224 */ /* 0x000fe200078e0af4 */
[----:B------:R-:W-:Y:S01]  /*4590*/  ISETP.GT.U32.AND P5, PT, R4, R240, PT ;  /* 0x000000f00400720c */ /* 0x000fe20003fa4070 */
[----:B------:R-:W-:Y:S01]  /*45a0*/  @!P2 IMAD.IADD R238, R238, 0x1, -R4 ;  /* 0x00000001eeeea824 */ /* 0x000fe200078e0a04 */
[----:B------:R-:W-:Y:S01]  /*45b0*/  IABS R228, R8 ;  /* 0x0000000800e47213 */ /* 0x000fe20000000000 */
[----:B------:R-:W-:-:S03]  /*45c0*/  IMAD.HI.U32 R2, R7, R232, RZ ;  /* 0x000000e807027227 */ /* 0x000fc600078e00ff */
[C---:B------:R-:W-:Y:S01]  /*45d0*/  ISETP.GT.U32.AND P2, PT, R4.reuse, R238, PT ;  /* 0x000000ee0400720c */ /* 0x040fe20003f44070 */
[----:B------:R-:W-:Y:S01]  /*45e0*/  IMAD R234, R4, R17, R234 ;  /* 0x0000001104ea7224 */ /* 0x000fe200078e02ea */
[----:B------:R-:W-:Y:S01]  /*45f0*/  LOP3.LUT R17, R0, 0x56, R5, 0xfe, !PT ;  /* 0x0000005600117812 */ /* 0x000fe200078efe05 */
[----:B------:R-:W-:Y:S01]  /*4600*/  @!P4 IMAD.IADD R242, R242, 0x1, -R4 ;  /* 0x00000001f2f2c824 */ /* 0x000fe200078e0a04 */
[----:B------:R-:W-:Y:S01]  /*4610*/  ISETP.GT.U32.AND P4, PT, R4, R236, PT ;  /* 0x000000ec0400720c */ /* 0x000fe20003f84070 */
[----:B------:R-:W-:Y:S01]  /*4620*/  IMAD.HI.U32 R6, R7, R230, RZ ;  /* 0x000000e607067227 */ /* 0x000fe200078e00ff */
[----:B------:R-:W-:-:S03]  /*4630*/  IABS R226, R17 ;  /* 0x0000001100e27213 */ /* 0x000fc60000000000 */
[----:B------:R-:W-:Y:S02]  /*4640*/  IMAD.MOV R9, RZ, RZ, -R2 ;  /* 0x000000ffff097224 */ /* 0x000fe400078e0a02 */
[----:B------:R-:W-:Y:S01]  /*4650*/  @!P3 IMAD.MOV R242, RZ, RZ, -R242 ;  /* 0x000000fffff2b224 */ /* 0x000fe200078e0af2 */
[C---:B------:R-:W-:Y:S01]  /*4660*/  ISETP.GT.U32.AND P3, PT, R4.reuse, R234, PT ;  /* 0x000000ea0400720c */ /* 0x040fe20003f64070 */
[----:B------:R-:W-:Y:S02]  /*4670*/  IMAD.MOV R13, RZ, RZ, -R6 ;  /* 0x000000ffff0d7224 */ /* 0x000fe400078e0a06 */
[C---:B------:R-:W-:Y:S02]  /*4680*/  IMAD R232, R4.reuse, R9, R232 ;  /* 0x0000000904e87224 */ /* 0x040fe400078e02e8 */
[----:B------:R-:W-:Y:S02]  /*4690*/  IMAD R230, R4, R13, R230 ;  /* 0x0000000d04e67224 */ /* 0x000fe400078e02e6 */
[--C-:B------:R-:W-:Y:S01]  /*46a0*/  @!P5 IMAD.IADD R240, R240, 0x1, -R4.reuse ;  /* 0x00000001f0f0d824 */ /* 0x100fe200078e0a04 */
[----:B------:R-:W-:Y:S01]  /*46b0*/  ISETP.GT.U32.AND P5, PT, R4, R232, PT ;  /* 0x000000e80400720c */ /* 0x000fe20003fa4070 */
[--C-:B------:R-:W-:Y:S01]  /*46c0*/  @!P2 IMAD.IADD R238, R238, 0x1, -R4.reuse ;  /* 0x00000001eeeea824 */ /* 0x100fe200078e0a04 */
[----:B------:R-:W-:Y:S01]  /*46d0*/  ISETP.GT.U32.AND P2, PT, R4, R230, PT ;  /* 0x000000e60400720c */ /* 0x000fe20003f44070 */
[----:B------:R-:W-:Y:S01]  /*46e0*/  @!P4 IMAD.IADD R236, R236, 0x1, -R4 ;  /* 0x00000001ececc824 */ /* 0x000fe200078e0a04 */
[----:B------:R-:W-:Y:S01]  /*46f0*/  ISETP.GE.AND P4, PT, R21, RZ, PT ;  /* 0x000000ff1500720c */ /* 0x000fe20003f86270 */
[----:B------:R-:W-:Y:S01]  /*4700*/  IMAD.HI.U32 R6, R7, R226, RZ ;  /* 0x000000e207067227 */ /* 0x000fe200078e00ff */
[----:B------:R-:W-:-:S03]  /*4710*/  LOP3.LUT R21, R0, 0x59, R5, 0xfe, !PT ;  /* 0x0000005900157812 */ /* 0x000fc600078efe05 */
[----:B------:R-:W-:Y:S01]  /*4720*/  @!P3 IMAD.IADD R234, R234, 0x1, -R4 ;  /* 0x00000001eaeab824 */ /* 0x000fe200078e0a04 */
[----:B------:R-:W-:Y:S01]  /*4730*/  ISETP.GT.U32.AND P3, PT, R4, R236, PT ;  /* 0x000000ec0400720c */ /* 0x000fe20003f64070 */
[----:B------:R-:W-:Y:S01]  /*4740*/  IMAD.MOV R13, RZ, RZ, -R6 ;  /* 0x000000ffff0d7224 */ /* 0x000fe200078e0a06 */
[----:B------:R-:W-:Y:S01]  /*4750*/  IABS R220, R21 ;  /* 0x0000001500dc7213 */ /* 0x000fe20000000000 */
[----:B------:R-:W-:-:S04]  /*4760*/  IMAD.HI.U32 R2, R7, R228, RZ ;  /* 0x000000e407027227 */ /* 0x000fc800078e00ff */
[----:B------:R-:W-:Y:S01]  /*4770*/  IMAD R226, R4, R13, R226 ;  /* 0x0000000d04e27224 */ /* 0x000fe200078e02e2 */
[----:B------:R-:W-:Y:S01]  /*4780*/  LOP3.LUT R13, R0, 0x58, R5, 0xfe, !PT ;  /* 0x00000058000d7812 */ /* 0x000fe200078efe05 */
[----:B------:R-:W-:Y:S01]  /*4790*/  @!P5 IMAD.IADD R232, R232, 0x1, -R4 ;  /* 0x00000001e8e8d824 */ /* 0x000fe200078e0a04 */
[----:B------:R-:W-:Y:S01]  /*47a0*/  ISETP.GT.U32.AND P5, PT, R4, R234, PT ;  /* 0x000000ea0400720c */ /* 0x000fe20003fa4070 */
[----:B------:R-:W-:Y:S01]  /*47b0*/  IMAD.MOV R9, RZ, RZ, -R2 ;  /* 0x000000ffff097224 */ /* 0x000fe200078e0a02 */
[----:B------:R-:W-:Y:S01]  /*47c0*/  IABS R222, R13 ;  /* 0x0000000d00de7213 */ /* 0x000fe20000000000 */
[----:B------:R-:W-:Y:S02]  /*47d0*/  @!P2 IMAD.IADD R230, R230, 0x1, -R4 ;  /* 0x00000001e6e6a824 */ /* 0x000fe400078e0a04 */
[----:B------:R-:W-:Y:S01]  /*47e0*/  @!P6 IMAD.MOV R240, RZ, RZ, -R240 ;  /* 0x000000fffff0e224 */ /* 0x000fe200078e0af0 */
[C---:B------:R-:W-:Y:S01]  /*47f0*/  ISETP.GT.U32.AND P6, PT, R4.reuse, R232, PT ;  /* 0x000000e80400720c */ /* 0x040fe20003fc4070 */
[----:B------:R-:W-:Y:S01]  /*4800*/  IMAD.HI.U32 R2, R7, R224, RZ ;  /* 0x000000e007027227 */ /* 0x000fe200078e00ff */
[----:B------:R-:W-:-:S03]  /*4810*/  ISETP.GT.U32.AND P2, PT, R4, R230, PT ;  /* 0x000000e60400720c */ /* 0x000fc60003f44070 */
[----:B------:R-:W-:Y:S02]  /*4820*/  IMAD R228, R4, R9, R228 ;  /* 0x0000000904e47224 */ /* 0x000fe400078e02e4 */
[----:B------:R-:W-:Y:S01]  /*4830*/  @!P3 IMAD.IADD R236, R236, 0x1, -R4 ;  /* 0x00000001ececb824 */ /* 0x000fe200078e0a04 */
[----:B------:R-:W-:Y:S01]  /*4840*/  ISETP.GE.AND P3, PT, R29, RZ, PT ;  /* 0x000000ff1d00720c */ /* 0x000fe20003f66270 */
[----:B------:R-:W-:Y:S01]  /*4850*/  IMAD.MOV R9, RZ, RZ, -R2 ;  /* 0x000000ffff097224 */ /* 0x000fe200078e0a02 */
[----:B------:R-:W-:Y:S01]  /*4860*/  LOP3.LUT R29, R0, 0x66, R5, 0xfe, !PT ;  /* 0x00000066001d7812 */ /* 0x000fe200078efe05 */
[----:B------:R-:W-:-:S03]  /*4870*/  IMAD.HI.U32 R2, R7, R222, RZ ;  /* 0x000000de07027227 */ /* 0x000fc600078e00ff */
[----:B------:R-:W-:Y:S01]  /*4880*/  IABS R188, R29 ;  /* 0x0000001d00bc7213 */ /* 0x000fe20000000000 */
[----:B------:R-:W-:Y:S01]  /*4890*/  @!P0 IMAD.MOV R238, RZ, RZ, -R238 ;  /* 0x000000ffffee8224 */ /* 0x000fe200078e0aee */
[C---:B------:R-:W-:Y:S01]  /*48a0*/  ISETP.GT.U32.AND P0, PT, R4.reuse, R228, PT ;  /* 0x000000e40400720c */ /* 0x040fe20003f04070 */
[----:B------:R-:W-:Y:S02]  /*48b0*/  IMAD R224, R4, R9, R224 ;  /* 0x0000000904e07224 */ /* 0x000fe400078e02e0 */
[----:B------:R-:W-:Y:S02]  /*48c0*/  IMAD.MOV R9, RZ, RZ, -R2 ;  /* 0x000000ffff097224 */ /* 0x000fe400078e0a02 */
[--C-:B------:R-:W-:Y:S01]  /*48d0*/  @!P5 IMAD.IADD R234, R234, 0x1, -R4.reuse ;  /* 0x00000001eaead824 */ /* 0x100fe200078e0a04 */
[----:B------:R-:W-:Y:S01]  /*48e0*/  ISETP.GT.U32.AND P5, PT, R4, R226, PT ;  /* 0x000000e20400720c */ /* 0x000fe20003fa4070 */
[----:B------:R-:W-:Y:S01]  /*48f0*/  @!P6 IMAD.IADD R232, R232, 0x1, -R4 ;  /* 0x00000001e8e8e824 */ /* 0x000fe200078e0a04 */
[----:B------:R-:W-:Y:S01]  /*4900*/  ISETP.GE.AND P6, PT, R31, RZ, PT ;  /* 0x000000ff1f00720c */ /* 0x000fe20003fc6270 */
[----:B------:R-:W-:Y:S01]  /*4910*/  IMAD R222, R4, R9, R222 ;  /* 0x0000000904de7224 */ /* 0x000fe200078e02de */
[----:B------:R-:W-:Y:S01]  /*4920*/  LOP3.LUT R31, R0, 0x67, R5, 0xfe, !PT ;  /* 0x00000067001f7812 */ /* 0x000fe200078efe05 */
[----:B------:R-:W-:Y:S01]  /*4930*/  @!P2 IMAD.IADD R230, R230, 0x1, -R4 ;  /* 0x00000001e6e6a824 */ /* 0x000fe200078e0a04 */
[C---:B------:R-:W-:Y:S01]  /*4940*/  ISETP.GT.U32.AND P2, PT, R4.reuse, R224, PT ;  /* 0x000000e00400720c */ /* 0x040fe20003f44070 */
[----:B------:R-:W-:Y:S01]  /*4950*/  @!P3 IMAD.MOV R232, RZ, RZ, -R232 ;  /* 0x000000ffffe8b224 */ /* 0x000fe200078e0ae8 */
[----:B------:R-:W-:Y:S01]  /*4960*/  ISETP.GT.U32.AND P3, PT, R4, R222, PT ;  /* 0x000000de0400720c */ /* 0x000fe20003f64070 */
[----:B------:R-:W-:Y:S01]  /*4970*/  IMAD.HI.U32 R2, R7, R220, RZ ;  /* 0x000000dc07027227 */ /* 0x000fe200078e00ff */
[----:B------:R-:W-:-:S03]  /*4980*/  IABS R138, R31 ;  /* 0x0000001f008a7213 */ /* 0x000fc60000000000 */
[----:B------:R-:W-:Y:S01]  /*4990*/  @!P0 IMAD.IADD R228, R228, 0x1, -R4 ;  /* 0x00000001e4e48824 */ /* 0x000fe200078e0a04 */
[----:B------:R-:W-:Y:S01]  /*49a0*/  ISETP.GE.AND P0, PT, R8, RZ, PT ;  /* 0x000000ff0800720c */ /* 0x000fe20003f06270 */
[----:B------:R-:W-:Y:S01]  /*49b0*/  IMAD.MOV R9, RZ, RZ, -R2 ;  /* 0x000000ffff097224 */ /* 0x000fe200078e0a02 */
[--C-:B------:R-:W-:Y:S01]  /*49c0*/  LOP3.LUT R8, R0, 0x5a, R5.reuse, 0xfe, !PT ;  /* 0x0000005a00087812 */ /* 0x100fe200078efe05 */
[----:B------:R-:W-:Y:S01]  /*49d0*/  @!P1 IMAD.MOV R236, RZ, RZ, -R236 ;  /* 0x000000ffffec9224 */ /* 0x000fe200078e0aec */
[----:B------:R-:W-:Y:S01]  /*49e0*/  ISETP.GT.U32.AND P1, PT, R4, R228, PT ;  /* 0x000000e40400720c */ /* 0x000fe20003f24070 */
[----:B------:R-:W-:Y:S01]  /*49f0*/  @!P5 IMAD.IADD R226, R226, 0x1, -R4 ;  /* 0x00000001e2e2d824 */ /* 0x000fe200078e0a04 */
[----:B------:R-:W-:Y:S01]  /*4a00*/  IABS R218, R8 ;  /* 0x0000000800da7213 */ /* 0x000fe20000000000 */
[----:B------:R-:W-:Y:S01]  /*4a10*/  IMAD R220, R4, R9, R220 ;  /* 0x0000000904dc7224 */ /* 0x000fe200078e02dc */
[----:B------:R-:W-:Y:S01]  /*4a20*/  ISETP.GE.AND P5, PT, R17, RZ, PT ;  /* 0x000000ff1100720c */ /* 0x000fe20003fa6270 */
[--C-:B------:R-:W-:Y:S01]  /*4a30*/  @!P2 IMAD.IADD R224, R224, 0x1, -R4.reuse ;  /* 0x00000001e0e0a824 */ /* 0x100fe200078e0a04 */
[----:B------:R-:W-:Y:S01]  /*4a40*/  ISETP.GT.U32.AND P2, PT, R4, R226, PT ;  /* 0x000000e20400720c */ /* 0x000fe20003f44070 */
[----:B------:R-:W-:Y:S01]  /*4a50*/  @!P3 IMAD.IADD R222, R222, 0x1, -R4 ;  /* 0x00000001dedeb824 */ /* 0x000fe200078e0a04 */
[----:B------:R-:W-:Y:S01]  /*4a60*/  ISETP.GT.U32.AND P3, PT, R4, R220, PT ;  /* 0x000000dc0400720c */ /* 0x000fe20003f64070 */
[----:B------:R-:W-:Y:S01]  /*4a70*/  IMAD.HI.U32 R6, R7, R218, RZ ;  /* 0x000000da07067227 */ /* 0x000fe200078e00ff */
[----:B------:R-:W-:-:S03]  /*4a80*/  LOP3.LUT R17, R0, 0x5d, R5, 0xfe, !PT ;  /* 0x0000005d00117812 */ /* 0x000fc600078efe05 */
[----:B------:R-:W-:Y:S01]  /*4a90*/  IMAD.MOV R9, RZ, RZ, -R6 ;  /* 0x000000ffff097224 */ /* 0x000fe200078e0a06 */
[--C-:B------:R-:W-:Y:S01]  /*4aa0*/  LOP3.LUT R6, R0, 0x5b, R5.reuse, 0xfe, !PT ;  /* 0x0000005b00067812 */ /* 0x100fe200078efe05 */
[----:B------:R-:W-:Y:S01]  /*4ab0*/  @!P1 IMAD.IADD R228, R228, 0x1, -R4 ;  /* 0x00000001e4e49824 */ /* 0x000fe200078e0a04 */
[----:B------:R-:W-:Y:S01]  /*4ac0*/  ISETP.GE.AND P1, PT, R13, RZ, PT ;  /* 0x000000ff0d00720c */ /* 0x000fe20003f26270 */
[----:B------:R-:W-:Y:S01]  /*4ad0*/  IMAD R218, R4, R9, R218 ;  /* 0x0000000904da7224 */ /* 0x000fe200078e02da */
[----:B------:R-:W-:Y:S01]  /*4ae0*/  IABS R216, R6 ;  /* 0x0000000600d87213 */ /* 0x000fe20000000000 */
[--C-:B------:R-:W-:Y:S01]  /*4af0*/  @!P2 IMAD.IADD R226, R226, 0x1, -R4.reuse ;  /* 0x00000001e2e2a824 */ /* 0x100fe200078e0a04 */
[----:B------:R-:W-:Y:S01]  /*4b00*/  LOP3.LUT R13, R0, 0x5c, R5, 0xfe, !PT ;  /* 0x0000005c000d7812 */ /* 0x000fe200078efe05 */
[----:B------:R-:W-:Y:S01]  /*4b10*/  @!P3 IMAD.IADD R220, R220, 0x1, -R4 ;  /* 0x00000001dcdcb824 */ /* 0x000fe200078e0a04 */
[----:B------:R-:W-:Y:S01]  /*4b20*/  ISETP.GT.U32.AND P3, PT, R4, R222, PT ;  /* 0x000000de0400720c */ /* 0x000fe20003f64070 */
[----:B------:R-:W-:Y:S01]  /*4b30*/  IMAD.HI.U32 R2, R7, R216, RZ ;  /* 0x000000d807027227 */ /* 0x000fe200078e00ff */
[----:B------:R-:W-:-:S02]  /*4b40*/  IABS R214, R13 ;  /* 0x0000000d00d67213 */ /* 0x000fc40000000000 */
[----:B------:R-:W-:Y:S01]  /*4b50*/  IABS R212, R17 ;  /* 0x0000001100d47213 */ /* 0x000fe20000000000 */
[----:B------:R-:W-:Y:S01]  /*4b60*/  @!P5 IMAD.MOV R226, RZ, RZ, -R226 ;  /* 0x000000ffffe2d224 */ /* 0x000fe200078e0ae2 */
[----:B------:R-:W-:Y:S01]  /*4b70*/  ISETP.GT.U32.AND P5, PT, R4, R218, PT ;  /* 0x000000da0400720c */ /* 0x000fe20003fa4070 */
[----:B------:R-:W-:Y:S01]  /*4b80*/  IMAD.MOV R9, RZ, RZ, -R2 ;  /* 0x000000ffff097224 */ /* 0x000fe200078e0a02 */
[----:B------:R-:W-:Y:S01]  /*4b90*/  ISETP.GE.AND P2, PT, R21, RZ, PT ;  /* 0x000000ff1500720c */ /* 0x000fe20003f46270 */
[----:B------:R-:W-:Y:S01]  /*4ba0*/  IMAD.HI.U32 R2, R7, R214, RZ ;  /* 0x000000d607027227 */ /* 0x000fe200078e00ff */
[----:B------:R-:W-:-:S03]  /*4bb0*/  LOP3.LUT R21, R0, 0x5e, R5, 0xfe, !PT ;  /* 0x0000005e00157812 */ /* 0x000fc600078efe05 */
[C---:B------:R-:W-:Y:S02]  /*4bc0*/  IMAD R216, R4.reuse, R9, R216 ;  /* 0x0000000904d87224 */ /* 0x040fe400078e02d8 */
[----:B------:R-:W-:Y:S02]  /*4bd0*/  IMAD.MOV R9, RZ, RZ, -R2 ;  /* 0x000000ffff097224 */ /* 0x000fe400078e0a02 */
[----:B------:R-:W-:Y:S01]  /*4be0*/  @!P4 IMAD.MOV R234, RZ, RZ, -R234 ;  /* 0x000000ffffeac224 */ /* 0x000fe200078e0aea */
[----:B------:R-:W-:Y:S01]  /*4bf0*/  ISETP.GT.U32.AND P4, PT, R4, R224, PT ;  /* 0x000000e00400720c */ /* 0x000fe20003f84070 */
[----:B------:R-:W-:Y:S01]  /*4c00*/  @!P3 IMAD.IADD R222, R222, 0x1, -R4 ;  /* 0x00000001dedeb824 */ /* 0x000fe200078e0a04 */
[C---:B------:R-:W-:Y:S01]  /*4c10*/  ISETP.GT.U32.AND P3, PT, R4.reuse, R216, PT ;  /* 0x000000d80400720c */ /* 0x040fe20003f64070 */
[C---:B------:R-:W-:Y:S02]  /*4c20*/  IMAD R214, R4.reuse, R9, R214 ;  /* 0x0000000904d67224 */ /* 0x040fe400078e02d6 */
[----:B------:R-:W-:Y:S01]  /*4c30*/  @!P0 IMAD.MOV R228, RZ, RZ, -R228 ;  /* 0x000000ffffe48224 */ /* 0x000fe200078e0ae4 */
[----:B------:R-:W-:Y:S01]  /*4c40*/  ISETP.GT.U32.AND P0, PT, R4, R220, PT ;  /* 0x000000dc0400720c */ /* 0x000fe20003f04070 */
[----:B------:R-:W-:Y:S01]  /*4c50*/  @!P6 IMAD.MOV R230, RZ, RZ, -R230 ;  /* 0x000000ffffe6e224 */ /* 0x000fe200078e0ae6 */
[----:B------:R-:W-:Y:S01]  /*4c60*/  ISETP.GE.AND P6, PT, R32, RZ, PT ;  /* 0x000000ff2000720c */ /* 0x000fe20003fc6270 */
[----:B------:R-:W-:Y:S01]  /*4c70*/  @!P5 IMAD.IADD R218, R218, 0x1, -R4 ;  /* 0x00000001dadad824 */ /* 0x000fe200078e0a04 */
[----:B------:R-:W-:Y:S01]  /*4c80*/  LOP3.LUT R32, R0, 0x74, R5, 0xfe, !PT ;  /* 0x0000007400207812 */ /* 0x000fe200078efe05 */
[----:B------:R-:W-:Y:S01]  /*4c90*/  @!P1 IMAD.MOV R222, RZ, RZ, -R222 ;  /* 0x000000ffffde9224 */ /* 0x000fe200078e0ade */
[C---:B------:R-:W-:Y:S01]  /*4ca0*/  ISETP.GT.U32.AND P1, PT, R4.reuse, R214, PT ;  /* 0x000000d60400720c */ /* 0x040fe20003f24070 */
[----:B------:R-:W-:Y:S01]  /*4cb0*/  IMAD.HI.U32 R2, R7, R212, RZ ;  /* 0x000000d407027227 */ /* 0x000fe200078e00ff */
[----:B------:R-:W-:-:S02]  /*4cc0*/  ISETP.GT.U32.AND P5, PT, R4, R218, PT ;  /* 0x000000da0400720c */ /* 0x000fc40003fa4070 */
[----:B------:R-:W-:Y:S01]  /*4cd0*/  IABS R100, R32 ;  /* 0x0000002000647213 */ /* 0x000fe20000000000 */
[----:B------:R-:W-:Y:S01]  /*4ce0*/  @!P4 IMAD.IADD R224, R224, 0x1, -R4 ;  /* 0x00000001e0e0c824 */ /* 0x000fe200078e0a04 */
[----:B------:R-:W-:Y:S01]  /*4cf0*/  ISETP.GE.AND P4, PT, R8, RZ, PT ;  /* 0x000000ff0800720c */ /* 0x000fe20003f86270 */
[----:B------:R-:W-:Y:S01]  /*4d00*/  IMAD.MOV R9, RZ, RZ, -R2 ;  /* 0x000000ffff097224 */ /* 0x000fe200078e0a02 */
[----:B------:R-:W-:Y:S01]  /*4d10*/  IABS R8, R21 ;  /* 0x0000001500087213 */ /* 0x000fe20000000000 */
[--C-:B------:R-:W-:Y:S02]  /*4d20*/  @!P3 IMAD.IADD R216, R216, 0x1, -R4.reuse ;  /* 0x00000001d8d8b824 */ /* 0x100fe400078e0a04 */
[----:B------:R-:W-:Y:S01]  /*4d30*/  @!P0 IMAD.IADD R220, R220, 0x1, -R4 ;  /* 0x00000001dcdc8824 */ /* 0x000fe200078e0a04 */
[----:B------:R-:W-:Y:S01]  /*4d40*/  ISETP.GE.AND P0, PT, R13, RZ, PT ;  /* 0x000000ff0d00720c */ /* 0x000fe20003f06270 */
[----:B------:R-:W-:Y:S01]  /*4d50*/  @!P6 IMAD.MOV R224, RZ, RZ, -R224 ;  /* 0x000000ffffe0e224 */ /* 0x000fe200078e0ae0 */
[----:B------:R-:W-:Y:S01]  /*4d60*/  ISETP.GE.AND P6, PT, R6, RZ, PT ;  /* 0x000000ff0600720c */ /* 0x000fe20003fc6270 */
[----:B------:R-:W-:Y:S01]  /*4d70*/  IMAD R212, R4, R9, R212 ;  /* 0x0000000904d47224 */ /* 0x000fe200078e02d4 */
[----:B------:R-:W-:Y:S01]  /*4d80*/  LOP3.LUT R13, R0, 0x5f, R5, 0xfe, !PT ;  /* 0x0000005f000d7812 */ /* 0x000fe200078efe05 */
[----:B------:R-:W-:Y:S01]  /*4d90*/  @!P1 IMAD.IADD R214, R214, 0x1, -R4 ;  /* 0x00000001d6d69824 */ /* 0x000fe200078e0a04 */
[----:B------:R-:W-:Y:S01]  /*4da0*/  ISETP.GT.U32.AND P3, PT, R4, R216, PT ;  /* 0x000000d80400720c */ /* 0x000fe20003f64070 */
[----:B------:R-:W-:Y:S01]  /*4db0*/  IMAD.HI.U32 R6, R7, R8, RZ ;  /* 0x0000000807067227 */ /* 0x000fe200078e00ff */
[----:B------:R-:W-:-:S02]  /*4dc0*/  IABS R210, R13 ;  /* 0x0000000d00d27213 */ /* 0x000fc40000000000 */
[----:B------:R-:W-:Y:S01]  /*4dd0*/  ISETP.GT.U32.AND P1, PT, R4, R214, PT ;  /* 0x000000d60400720c */ /* 0x000fe20003f24070 */
[----:B------:R-:W-:Y:S01]  /*4de0*/  @!P5 IMAD.IADD R218, R218, 0x1, -R4 ;  /* 0x00000001dadad824 */ /* 0x000fe200078e0a04 */
[----:B------:R-:W-:Y:S01]  /*4df0*/  ISETP.GT.U32.AND P5, PT, R4, R212, PT ;  /* 0x000000d40400720c */ /* 0x000fe20003fa4070 */
[----:B------:R-:W-:Y:S02]  /*4e00*/  IMAD.MOV R9, RZ, RZ, -R6 ;  /* 0x000000ffff097224 */ /* 0x000fe400078e0a06 */
[----:B------:R-:W-:-:S04]  /*4e10*/  IMAD.HI.U32 R2, R7, R210, RZ ;  /* 0x000000d207027227 */ /* 0x000fc800078e00ff */
[----:B------:R-:W-:Y:S02]  /*4e20*/  IMAD R6, R4, R9, R8 ;  /* 0x0000000904067224 */ /* 0x000fe400078e0208 */
[----:B------:R-:W-:Y:S02]  /*4e30*/  @!P3 IMAD.IADD R216, R216, 0x1, -R4 ;  /* 0x00000001d8d8b824 */ /* 0x000fe400078e0a04 */
[----:B------:R-:W-:Y:S01]  /*4e40*/  IMAD.MOV R9, RZ, RZ, -R2 ;  /* 0x000000ffff097224 */ /* 0x000fe200078e0a02 */
[----:B------:R-:W-:Y:S01]  /*4e50*/  ISETP.GT.U32.AND P3, PT, R4, R6, PT ;  /* 0x000000060400720c */ /* 0x000fe20003f64070 */
[--C-:B------:R-:W-:Y:S01]  /*4e60*/  @!P5 IMAD.IADD R212, R212, 0x1, -R4.reuse ;  /* 0x00000001d4d4d824 */ /* 0x100fe200078e0a04 */
[--C-:B------:R-:W-:Y:S01]  /*4e70*/  LOP3.LUT R2, R0, 0x61, R5.reuse, 0xfe, !PT ;  /* 0x0000006100027812 */ /* 0x100fe200078efe05 */
[----:B------:R-:W-:Y:S02]  /*4e80*/  @!P1 IMAD.IADD R214, R214, 0x1, -R4 ;  /* 0x00000001d6d69824 */ /* 0x000fe400078e0a04 */
[C---:B------:R-:W-:Y:S01]  /*4e90*/  IMAD R210, R4.reuse, R9, R210 ;  /* 0x0000000904d27224 */ /* 0x040fe200078e02d2 */
[----:B------:R-:W-:Y:S01]  /*4ea0*/  ISETP.GT.U32.AND P5, PT, R4, R212, PT ;  /* 0x000000d40400720c */ /* 0x000fe20003fa4070 */
[----:B------:R-:W-:Y:S01]  /*4eb0*/  @!P2 IMAD.MOV R220, RZ, RZ, -R220 ;  /* 0x000000ffffdca224 */ /* 0x000fe200078e0adc */
[----:B------:R-:W-:Y:S01]  /*4ec0*/  ISETP.GE.AND P2, PT, R17, RZ, PT ;  /* 0x000000ff1100720c */ /* 0x000fe20003f46270 */
[----:B------:R-:W-:Y:S01]  /*4ed0*/  @!P0 IMAD.MOV R214, RZ, RZ, -R214 ;  /* 0x000000ffffd68224 */ /* 0x000fe200078e0ad6 */
[----:B------:R-:W-:Y:S01]  /*4ee0*/  LOP3.LUT R17, R0, 0x60, R5, 0xfe, !PT ;  /* 0x0000006000117812 */ /* 0x000fe200078efe05 */
[----:B------:R-:W-:Y:S01]  /*4ef0*/  @!P6 IMAD.MOV R216, RZ, RZ, -R216 ;  /* 0x000000ffffd8e224 */ /* 0x000fe200078e0ad8 */
[----:B------:R-:W-:Y:S01]  /*4f00*/  ISETP.GT.U32.AND P0, PT, R4, R210, PT ;  /* 0x000000d20400720c */ /* 0x000fe20003f04070 */
[----:B------:R-:W-:Y:S01]  /*4f10*/  @!P3 IMAD.IADD R6, R6, 0x1, -R4 ;  /* 0x000000010606b824 */ /* 0x000fe200078e0a04 */
[----:B------:R-:W-:Y:S01]  /*4f20*/  IABS R208, R17 ;  /* 0x0000001100d07213 */ /* 0x000fe20000000000 */
[----:B------:R-:W-:Y:S01]  /*4f30*/  @!P4 IMAD.MOV R218, RZ, RZ, -R218 ;  /* 0x000000ffffdac224 */ /* 0x000fe200078e0ada */
[----:B------:R-:W-:-:S02]  /*4f40*/  ISETP.GE.AND P6, PT, R13, RZ, PT ;  /* 0x000000ff0d00720c */ /* 0x000fc40003fc6270 */
[----:B------:R-:W-:Y:S01]  /*4f50*/  ISETP.GT.U32.AND P3, PT, R4, R6, PT ;  /* 0x000000060400720c */ /* 0x000fe20003f64070 */
[----:B------:R-:W-:Y:S01]  /*4f60*/  IMAD.HI.U32 R8, R7, R208, RZ ;  /* 0x000000d007087227 */ /* 0x000fe200078e00ff */
[----:B------:R-:W-:Y:S02]  /*4f70*/  ISETP.GE.AND P4, PT, R21, RZ, PT ;  /* 0x000000ff1500720c */ /* 0x000fe40003f86270 */
[----:B------:R-:W-:Y:S01]  /*4f80*/  IABS R204, R2 ;  /* 0x0000000200cc7213 */ /* 0x000fe20000000000 */
[----:B------:R-:W-:Y:S01]  /*4f90*/  IMAD.MOV R13, RZ, RZ, -R8 ;  /* 0x000000ffff0d7224 */ /* 0x000fe200078e0a08 */
[----:B------:R-:W-:Y:S01]  /*4fa0*/  LOP3.LUT R8, R0, 0x62, R5, 0xfe, !PT ;  /* 0x0000006200087812 */ /* 0x000fe200078efe05 */
[--C-:B------:R-:W-:Y:S01]  /*4fb0*/  @!P5 IMAD.IADD R212, R212, 0x1, -R4.reuse ;  /* 0x00000001d4d4d824 */ /* 0x100fe200078e0a04 */
[----:B------:R-:W-:Y:S01]  /*4fc0*/  ISETP.GE.AND P1, PT, R17, RZ, PT ;  /* 0x000000ff1100720c */ /* 0x000fe20003f26270 */
[----:B------:R-:W-:Y:S01]  /*4fd0*/  @!P0 IMAD.IADD R210, R210, 0x1, -R4 ;  /* 0x00000001d2d28824 */ /* 0x000fe200078e0a04 */
[----:B------:R-:W-:Y:S01]  /*4fe0*/  IABS R200, R8 ;  /* 0x0000000800c87213 */ /* 0x000fe20000000000 */
[----:B------:R-:W-:Y:S01]  /*4ff0*/  @!P2 IMAD.MOV R212, RZ, RZ, -R212 ;  /* 0x000000ffffd4a224 */ /* 0x000fe200078e0ad4 */
[----:B------:R-:W-:Y:S01]  /*5000*/  ISETP.GE.AND P2, PT, R8, RZ, PT ;  /* 0x000000ff0800720c */ /* 0x000fe20003f46270 */
[----:B------:R-:W-:Y:S01]  /*5010*/  IMAD.HI.U32 R8, R7, R204, RZ ;  /* 0x000000cc07087227 */ /* 0x000fe200078e00ff */
[----:B------:R-:W-:-:S02]  /*5020*/  ISETP.GT.U32.AND P0, PT, R4, R210, PT ;  /* 0x000000d20400720c */ /* 0x000fc40003f04070 */
[--C-:B------:R-:W-:Y:S01]  /*5030*/  LOP3.LUT R9, R0, 0x63, R5.reuse, 0xfe, !PT ;  /* 0x0000006300097812 */ /* 0x100fe200078efe05 */
[----:B------:R-:W-:Y:S01]  /*5040*/  IMAD R208, R4, R13, R208 ;  /* 0x0000000d04d07224 */ /* 0x000fe200078e02d0 */
[--C-:B------:R-:W-:Y:S01]  /*5050*/  LOP3.LUT R21, R0, 0x65, R5.reuse, 0xfe, !PT ;  /* 0x0000006500157812 */ /* 0x100fe200078efe05 */
[----:B------:R-:W-:Y:S01]  /*5060*/  @!P3 IMAD.IADD R6, R6, 0x1, -R4 ;  /* 0x000000010606b824 */ /* 0x000fe200078e0a04 */
[----:B------:R-:W-:Y:S01]  /*5070*/  ISETP.GE.AND P3, PT, R9, RZ, PT ;  /* 0x000000ff0900720c */ /* 0x000fe20003f66270 */
[----:B------:R-:W-:Y:S01]  /*5080*/  IMAD.MOV R17, RZ, RZ, -R8 ;  /* 0x000000ffff117224 */ /* 0x000fe200078e0a08 */
[----:B------:R-:W-:Y:S01]  /*5090*/  IABS R196, R9 ;  /* 0x0000000900c47213 */ /* 0x000fe20000000000 */
[----:B------:R-:W-:Y:S01]  /*50a0*/  @!P4 IMAD.MOV R6, RZ, RZ, -R6 ;  /* 0x000000ffff06c224 */ /* 0x000fe200078e0a06 */
[C---:B------:R-:W-:Y:S01]  /*50b0*/  ISETP.GT.U32.AND P4, PT, R4.reuse, R208, PT ;  /* 0x000000d00400720c */ /* 0x040fe20003f84070 */
[----:B------:R-:W-:Y:S01]  /*50c0*/  IMAD R204, R4, R17, R204 ;  /* 0x0000001104cc7224 */ /* 0x000fe200078e02cc */
[----:B------:R-:W-:Y:S01]  /*50d0*/  LOP3.LUT R17, R0, 0x64, R5, 0xfe, !PT ;  /* 0x0000006400117812 */ /* 0x000fe200078efe05 */
[----:B------:R-:W-:Y:S01]  /*50e0*/  @!P0 IMAD.IADD R210, R210, 0x1, -R4 ;  /* 0x00000001d2d28824 */ /* 0x000fe200078e0a04 */
[----:B------:R-:W-:Y:S01]  /*50f0*/  IABS R190, R21 ;  /* 0x0000001500be7213 */ /* 0x000fe20000000000 */
[----:B------:R-:W-:Y:S01]  /*5100*/  IMAD.HI.U32 R9, R7, R200, RZ ;  /* 0x000000c807097227 */ /* 0x000fe200078e00ff */
[----:B------:R-:W-:-:S02]  /*5110*/  ISETP.GT.U32.AND P0, PT, R4, R204, PT ;  /* 0x000000cc0400720c */ /* 0x000fc40003f04070 */
[----:B------:R-:W-:Y:S01]  /*5120*/  IABS R192, R17 ;  /* 0x0000001100c07213 */ /* 0x000fe20000000000 */
[----:B------:R-:W-:Y:S01]  /*5130*/  IMAD.MOV R9, RZ, RZ, -R9 ;  /* 0x000000ffff097224 */ /* 0x000fe200078e0a09 */
[----:B------:R-:W-:Y:S01]  /*5140*/  ISETP.GE.AND P5, PT, R2, RZ, PT ;  /* 0x000000ff0200720c */ /* 0x000fe20003fa6270 */
[----:B------:R-:W-:Y:S01]  /*5150*/  IMAD.HI.U32 R13, R7, R196, RZ ;  /* 0x000000c4070d7227 */ /* 0x000fe200078e00ff */
[----:B------:R-:W-:-:S03]  /*5160*/  SHF.R.U32.HI R2, RZ, 0x6, R225 ;  /* 0x00000006ff027819 */ /* 0x000fc600000116e1 */
[----:B------:R-:W-:Y:S01]  /*5170*/  IMAD R200, R4, R9, R200 ;  /* 0x0000000904c87224 */ /* 0x000fe200078e02c8 */
[----:B------:R-:W-:Y:S01]  /*5180*/  SGXT.U32 R2, R2, 0x1 ;  /* 0x000000010202781a */ /* 0x000fe20000000000 */
[--C-:B------:R-:W-:Y:S02]  /*5190*/  @!P4 IMAD.IADD R208, R208, 0x1, -R4.reuse ;  /* 0x00000001d0d0c824 */ /* 0x100fe400078e0a04 */
[----:B------:R-:W-:Y:S01]  /*51a0*/  @!P0 IMAD.IADD R204, R204, 0x1, -R4 ;  /* 0x00000001cccc8824 */ /* 0x000fe200078e0a04 */
[C---:B------:R-:W-:Y:S01]  /*51b0*/  ISETP.GT.U32.AND P4, PT, R4.reuse, R200, PT ;  /* 0x000000c80400720c */ /* 0x040fe20003f84070 */
[----:B------:R-:W-:Y:S01]  /*51c0*/  @!P6 IMAD.MOV R210, RZ, RZ, -R210 ;  /* 0x000000ffffd2e224 */ /* 0x000fe200078e0ad2 */
[C---:B------:R-:W-:Y:S01]  /*51d0*/  ISETP.GT.U32.AND P0, PT, R4.reuse, R208, PT ;  /* 0x000000d00400720c */ /* 0x040fe20003f04070 */
[----:B------:R-:W-:Y:S01]  /*51e0*/  IMAD.MOV R13, RZ, RZ, -R13 ;  /* 0x000000ffff0d7224 */ /* 0x000fe200078e0a0d */
[----:B------:R-:W-:Y:S01]  /*51f0*/  ISETP.GT.U32.AND P6, PT, R4, R204, PT ;  /* 0x000000cc0400720c */ /* 0x000fe20003fc4070 */
[----:B------:R-:W-:-:S04]  /*5200*/  IMAD.HI.U32 R8, R7, R192, RZ ;  /* 0x000000c007087227 */ /* 0x000fc800078e00ff */
[----:B------:R-:W-:Y:S02]  /*5210*/  IMAD R196, R4, R13, R196 ;  /* 0x0000000d04c47224 */ /* 0x000fe400078e02c4 */
[----:B------:R-:W-:Y:S02]  /*5220*/  IMAD.MOV R13, RZ, RZ, -R8 ;  /* 0x000000ffff0d7224 */ /* 0x000fe400078e0a08 */
[--C-:B------:R-:W-:Y:S02]  /*5230*/  @!P4 IMAD.IADD R200, R200, 0x1, -R4.reuse ;  /* 0x00000001c8c8c824 */ /* 0x100fe400078e0a04 */
[----:B------:R-:W-:Y:S01]  /*5240*/  @!P0 IMAD.IADD R208, R208, 0x1, -R4 ;  /* 0x00000001d0d08824 */ /* 0x000fe200078e0a04 */
[C---:B------:R-:W-:Y:S01]  /*5250*/  ISETP.GT.U32.AND P0, PT, R4.reuse, R196, PT ;  /* 0x000000c40400720c */ /* 0x040fe20003f04070 */
[C---:B------:R-:W-:Y:S01]  /*5260*/  IMAD R192, R4.reuse, R13, R192 ;  /* 0x0000000d04c07224 */ /* 0x040fe200078e02c0 */
[----:B------:R-:W-:Y:S01]  /*5270*/  ISETP.GT.U32.AND P4, PT, R4, R200, PT ;  /* 0x000000c80400720c */ /* 0x000fe20003f84070 */
[----:B------:R-:W-:-:S02]  /*5280*/  @!P6 IMAD.IADD R204, R204, 0x1, -R4 ;  /* 0x00000001cccce824 */ /* 0x000fc400078e0a04 */
[----:B------:R-:W-:Y:S01]  /*5290*/  IMAD.HI.U32 R9, R7, R190, RZ ;  /* 0x000000be07097227 */ /* 0x000fe200078e00ff */
[----:B------:R-:W-:-:S03]  /*52a0*/  ISETP.GT.U32.AND P6, PT, R4, R192, PT ;  /* 0x000000c00400720c */ /* 0x000fc60003fc4070 */
[----:B------:R-:W-:-:S04]  /*52b0*/  IMAD.HI.U32 R8, R7, R188, RZ ;  /* 0x000000bc07087227 */ /* 0x000fc800078e00ff */
[----:B------:R-:W-:Y:S02]  /*52c0*/  IMAD.MOV R9, RZ, RZ, -R9 ;  /* 0x000000ffff097224 */ /* 0x000fe400078e0a09 */
[----:B------:R-:W-:Y:S02]  /*52d0*/  IMAD.MOV R13, RZ, RZ, -R8 ;  /* 0x000000ffff0d7224 */ /* 0x000fe400078e0a08 */
[----:B------:R-:W-:Y:S02]  /*52e0*/  IMAD R190, R4, R9, R190 ;  /* 0x0000000904be7224 */ /* 0x000fe400078e02be */
[----:B------:R-:W-:Y:S01]  /*52f0*/  @!P0 IMAD.IADD R196, R196, 0x1, -R4 ;  /* 0x00000001c4c48824 */ /* 0x000fe200078e0a04 */
[----:B------:R-:W-:Y:S01]  /*5300*/  ISETP.GE.AND P0, PT, R17, RZ, PT ;  /* 0x000000ff1100720c */ /* 0x000fe20003f06270 */
[----:B------:R-:W-:Y:S01]  /*5310*/  IMAD R188, R4, R13, R188 ;  /* 0x0000000d04bc7224 */ /* 0x000fe200078e02bc */
[----:B------:R-:W-:Y:S01]  /*5320*/  LOP3.LUT R17, R0, 0x68, R5, 0xfe, !PT ;  /* 0x0000006800117812 */ /* 0x000fe200078efe05 */
[--C-:B------:R-:W-:Y:S01]  /*5330*/  @!P4 IMAD.IADD R200, R200, 0x1, -R4.reuse ;  /* 0x00000001c8c8c824 */ /* 0x100fe200078e0a04 */
[----:B------:R-:W-:Y:S01]  /*5340*/  ISETP.GT.U32.AND P4, PT, R4, R190, PT ;  /* 0x000000be0400720c */ /* 0x000fe20003f84070 */
[----:B------:R-:W-:Y:S01]  /*5350*/  @!P6 IMAD.IADD R192, R192, 0x1, -R4 ;  /* 0x00000001c0c0e824 */ /* 0x000fe200078e0a04 */
[C---:B------:R-:W-:Y:S01]  /*5360*/  ISETP.GT.U32.AND P6, PT, R4.reuse, R196, PT ;  /* 0x000000c40400720c */ /* 0x040fe20003fc4070 */
[----:B------:R-:W-:Y:S01]  /*5370*/  @!P5 IMAD.MOV R204, RZ, RZ, -R204 ;  /* 0x000000ffffccd224 */ /* 0x000fe200078e0acc */
[----:B------:R-:W-:Y:S01]  /*5380*/  ISETP.GT.U32.AND P5, PT, R4, R188, PT ;  /* 0x000000bc0400720c */ /* 0x000fe20003fa4070 */
[----:B------:R-:W-:Y:S01]  /*5390*/  IMAD.HI.U32 R9, R7, R138, RZ ;  /* 0x0000008a07097227 */ /* 0x000fe200078e00ff */
[----:B------:R-:W-:-:S02]  /*53a0*/  IABS R186, R17 ;  /* 0x0000001100ba7213 */ /* 0x000fc40000000000 */
[----:B------:R-:W-:Y:S01]  /*53b0*/  LOP3.LUT R13, R0, 0x69, R5, 0xfe, !PT ;  /* 0x00000069000d7812 */ /* 0x000fe200078efe05 */
[----:B------:R-:W-:Y:S02]  /*53c0*/  IMAD.MOV R9, RZ, RZ, -R9 ;  /* 0x000000ffff097224 */ /* 0x000fe400078e0a09 */
[----:B------:R-:W-:Y:S01]  /*53d0*/  IMAD.HI.U32 R8, R7, R186, RZ ;  /* 0x000000ba07087227 */ /* 0x000fe200078e00ff */
[----:B------:R-:W-:-:S03]  /*53e0*/  IABS R184, R13 ;  /* 0x0000000d00b87213 */ /* 0x000fc60000000000 */
[----:B------:R-:W-:Y:S02]  /*53f0*/  IMAD R138, R4, R9, R138 ;  /* 0x00000009048a7224 */ /* 0x000fe400078e028a */
[--C-:B------:R-:W-:Y:S02]  /*5400*/  @!P4 IMAD.IADD R190, R190, 0x1, -R4.reuse ;  /* 0x00000001bebec824 */ /* 0x100fe400078e0a04 */
[--C-:B------:R-:W-:Y:S01]  /*5410*/  @!P6 IMAD.IADD R196, R196, 0x1, -R4.reuse ;  /* 0x00000001c4c4e824 */ /* 0x100fe200078e0a04 */
[----:B------:R-:W-:Y:S01]  /*5420*/  ISETP.GT.U32.AND P6, PT, R4, R138, PT ;  /* 0x0000008a0400720c */ /* 0x000fe20003fc4070 */
[----:B------:R-:W-:Y:S01]  /*5430*/  @!P5 IMAD.IADD R188, R188, 0x1, -R4 ;  /* 0x00000001bcbcd824 */ /* 0x000fe200078e0a04 */
[C---:B------:R-:W-:Y:S01]  /*5440*/  ISETP.GT.U32.AND P4, PT, R4.reuse, R190, PT ;  /* 0x000000be0400720c */ /* 0x040fe20003f84070 */
[----:B------:R-:W-:Y:S01]  /*5450*/  @!P3 IMAD.MOV R196, RZ, RZ, -R196 ;  /* 0x000000ffffc4b224 */ /* 0x000fe200078e0ac4 */
[----:B------:R-:W-:Y:S01]  /*5460*/  ISETP.GE.AND P5, PT, R17, RZ, PT ;  /* 0x000000ff1100720c */ /* 0x000fe20003fa6270 */
[----:B------:R-:W-:Y:S01]  /*5470*/  IMAD.MOV R9, RZ, RZ, -R8 ;  /* 0x000000ffff097224 */ /* 0x000fe200078e0a08 */
[----:B------:R-:W-:Y:S01]  /*5480*/  ISETP.GT.U32.AND P3, PT, R4, R188, PT ;  /* 0x000000bc0400720c */ /* 0x000fe20003f64070 */
[----:B------:R-:W-:Y:S01]  /*5490*/  IMAD.HI.U32 R8, R7, R184, RZ ;  /* 0x000000b807087227 */ /* 0x000fe200078e00ff */
[----:B------:R-:W-:-:S03]  /*54a0*/  LOP3.LUT R17, R0, 0x6a, R5, 0xfe, !PT ;  /* 0x0000006a00117812 */ /* 0x000fc600078efe05 */
[----:B------:R-:W-:Y:S01]  /*54b0*/  @!P1 IMAD.MOV R208, RZ, RZ, -R208 ;  /* 0x000000ffffd09224 */ /* 0x000fe200078e0ad0 */
[C---:B------:R-:W-:Y:S01]  /*54c0*/  ISETP.GT.U32.AND P1, PT, R4.reuse, R192, PT ;  /* 0x000000c00400720c */ /* 0x040fe20003f24070 */
[----:B------:R-:W-:Y:S01]  /*54d0*/  @!P2 IMAD.MOV R200, RZ, RZ, -R200 ;  /* 0x000000ffffc8a224 */ /* 0x000fe200078e0ac8 */
[----:B------:R-:W-:Y:S01]  /*54e0*/  ISETP.GE.AND P2, PT, R21, RZ, PT ;  /* 0x000000ff1500720c */ /* 0x000fe20003f46270 */
[----:B------:R-:W-:Y:S01]  /*54f0*/  IMAD R186, R4, R9, R186 ;  /* 0x0000000904ba7224 */ /* 0x000fe200078e02ba */
[----:B------:R-:W-:Y:S01]  /*5500*/  IABS R182, R17 ;  /* 0x0000001100b67213 */ /* 0x000fe20000000000 */
[----:B------:R-:W-:Y:S01]  /*5510*/  IMAD.MOV R9, RZ, RZ, -R8 ;  /* 0x000000ffff097224 */ /* 0x000fe200078e0a08 */
[--C-:B------:R-:W-:Y:S01]  /*5520*/  LOP3.LUT R21, R0, 0x6b, R5.reuse, 0xfe, !PT ;  /* 0x0000006b00157812 */ /* 0x100fe200078efe05 */
[----:B------:R-:W-:Y:S01]  /*5530*/  @!P4 IMAD.IADD R190, R190, 0x1, -R4 ;  /* 0x00000001bebec824 */ /* 0x000fe200078e0a04 */
[----:B------:R-:W-:Y:S01]  /*5540*/  ISETP.GE.AND P4, PT, R31, RZ, PT ;  /* 0x000000ff1f00720c */ /* 0x000fe20003f86270 */
[----:B------:R-:W-:Y:S01]  /*5550*/  IMAD R184, R4, R9, R184 ;  /* 0x0000000904b87224 */ /* 0x000fe200078e02b8 */
[----:B------:R-:W-:Y:S01]  /*5560*/  IABS R180, R21 ;  /* 0x0000001500b47213 */ /* 0x000fe20000000000 */
[--C-:B------:R-:W-:Y:S01]  /*5570*/  @!P6 IMAD.IADD R138, R138, 0x1, -R4.reuse ;  /* 0x000000018a8ae824 */ /* 0x100fe200078e0a04 */
[----:B------:R-:W-:Y:S01]  /*5580*/  ISETP.GT.U32.AND P6, PT, R4, R186, PT ;  /* 0x000000ba0400720c */ /* 0x000fe20003fc4070 */
[----:B------:R-:W-:Y:S01]  /*5590*/  @!P3 IMAD.IADD R188, R188, 0x1, -R4 ;  /* 0x00000001bcbcb824 */ /* 0x000fe200078e0a04 */
[----:B------:R-:W-:Y:S01]  /*55a0*/  ISETP.GT.U32.AND P3, PT, R4, R184, PT ;  /* 0x000000b80400720c */ /* 0x000fe20003f64070 */
[----:B------:R-:W-:Y:S01]  /*55b0*/  IMAD.HI.U32 R8, R7, R182, RZ ;  /* 0x000000b607087227 */ /* 0x000fe200078e00ff */
[----:B------:R-:W-:-:S03]  /*55c0*/  LOP3.LUT R31, R0, 0x73, R5, 0xfe, !PT ;  /* 0x00000073001f7812 */ /* 0x000fc600078efe05 */
[----:B------:R-:W-:Y:S01]  /*55d0*/  @!P1 IMAD.IADD R192, R192, 0x1, -R4 ;  /* 0x00000001c0c09824 */ /* 0x000fe200078e0a04 */
[----:B------:R-:W-:Y:S01]  /*55e0*/  ISETP.GE.AND P1, PT, R29, RZ, PT ;  /* 0x000000ff1d00720c */ /* 0x000fe20003f26270 */
[----:B------:R-:W-:Y:S01]  /*55f0*/  @!P2 IMAD.MOV R190, RZ, RZ, -R190 ;  /* 0x000000ffffbea224 */ /* 0x000fe200078e0abe */
[----:B------:R-:W-:Y:S01]  /*5600*/  ISETP.GE.AND P2, PT, R13, RZ, PT ;  /* 0x000000ff0d00720c */ /* 0x000fe20003f46270 */
[----:B------:R-:W-:Y:S01]  /*5610*/  IMAD.MOV R13, RZ, RZ, -R8 ;  /* 0x000000ffff0d7224 */ /* 0x000fe200078e0a08 */
[--C-:B------:R-:W-:Y:S01]  /*5620*/  LOP3.LUT R8, R0, 0x6c, R5.reuse, 0xfe, !PT ;  /* 0x0000006c00087812 */ /* 0x100fe200078efe05 */
[----:B------:R-:W-:Y:S01]  /*5630*/  @!P6 IMAD.IADD R186, R186, 0x1, -R4 ;  /* 0x00000001babae824 */ /* 0x000fe200078e0a04 */
[C---:B------:R-:W-:Y:S01]  /*5640*/  ISETP.GT.U32.AND P6, PT, R4.reuse, R138, PT ;  /* 0x0000008a0400720c */ /* 0x040fe20003fc4070 */
[----:B------:R-:W-:Y:S01]  /*5650*/  IMAD R182, R4, R13, R182 ;  /* 0x0000000d04b67224 */ /* 0x000fe200078e02b6 */
[----:B------:R-:W-:Y:S01]  /*5660*/  IABS R178, R8 ;  /* 0x0000000800b27213 */ /* 0x000fe20000000000 */
[----:B------:R-:W-:Y:S01]  /*5670*/  @!P3 IMAD.IADD R184, R184, 0x1, -R4 ;  /* 0x00000001b8b8b824 */ /* 0x000fe200078e0a04 */
[----:B------:R-:W-:Y:S01]  /*5680*/  LOP3.LUT R13, R0, 0x6e, R5, 0xfe, !PT ;  /* 0x0000006e000d7812 */ /* 0x000fe200078efe05 */
[----:B------:R-:W-:Y:S01]  /*5690*/  IMAD.HI.U32 R9, R7, R180, RZ ;  /* 0x000000b407097227 */ /* 0x000fe200078e00ff */
[----:B------:R-:W-:-:S02]  /*56a0*/  ISETP.GT.U32.AND P3, PT, R4, R182, PT ;  /* 0x000000b60400720c */ /* 0x000fc40003f64070 */
[----:B------:R-:W-:Y:S01]  /*56b0*/  IABS R152, R13 ;  /* 0x0000000d00987213 */ /* 0x000fe20000000000 */
[----:B------:R-:W-:Y:S01]  /*56c0*/  @!P1 IMAD.MOV R188, RZ, RZ, -R188 ;  /* 0x000000ffffbc9224 */ /* 0x000fe200078e0abc */
[----:B------:R-:W-:Y:S01]  /*56d0*/  ISETP.GT.U32.AND P1, PT, R4, R184, PT ;  /* 0x000000b80400720c */ /* 0x000fe20003f24070 */
[----:B------:R-:W-:Y:S01]  /*56e0*/  IMAD.MOV R9, RZ, RZ, -R9 ;  /* 0x000000ffff097224 */ /* 0x000fe200078e0a09 */
[--C-:B------:R-:W-:Y:S01]  /*56f0*/  LOP3.LUT R29, R0, 0x72, R5.reuse, 0xfe, !PT ;  /* 0x00000072001d7812 */ /* 0x100fe200078efe05 */
[----:B------:R-:W-:Y:S01]  /*5700*/  @!P6 IMAD.IADD R138, R138, 0x1, -R4 ;  /* 0x000000018a8ae824 */ /* 0x000fe200078e0a04 */
[----:B------:R-:W-:Y:S01]  /*5710*/  ISETP.GE.AND P6, PT, R17, RZ, PT ;  /* 0x000000ff1100720c */ /* 0x000fe20003fc6270 */
[----:B------:R-:W-:Y:S01]  /*5720*/  IMAD R180, R4, R9, R180 ;  /* 0x0000000904b47224 */ /* 0x000fe200078e02b4 */
[----:B------:R-:W-:Y:S01]  /*5730*/  LOP3.LUT R9, R0, 0x6d, R5, 0xfe, !PT ;  /* 0x0000006d00097812 */ /* 0x000fe200078efe05 */
[----:B------:R-:W-:Y:S01]  /*5740*/  @!P4 IMAD.MOV R138, RZ, RZ, -R138 ;  /* 0x000000ffff8ac224 */ /* 0x000fe200078e0a8a */
[----:B------:R-:W-:Y:S01]  /*5750*/  ISETP.GE.AND P4, PT, R8, RZ, PT ;  /* 0x000000ff0800720c */ /* 0x000fe20003f86270 */
[----:B------:R-:W-:Y:S01]  /*5760*/  @!P3 IMAD.IADD R182, R182, 0x1, -R4 ;  /* 0x00000001b6b6b824 */ /* 0x000fe200078e0a04 */
[----:B------:R-:W-:Y:S01]  /*5770*/  IABS R160, R9 ;  /* 0x0000000900a07213 */ /* 0x000fe20000000000 */
[----:B------:R-:W-:Y:S01]  /*5780*/  IMAD.HI.U32 R8, R7, R178, RZ ;  /* 0x000000b207087227 */ /* 0x000fe200078e00ff */
[----:B------:R-:W-:-:S02]  /*5790*/  IABS R104, R29 ;  /* 0x0000001d00687213 */ /* 0x000fc40000000000 */
[----:B------:R-:W-:Y:S01]  /*57a0*/  ISETP.GT.U32.AND P3, PT, R4, R182, PT ;  /* 0x000000b60400720c */ /* 0x000fe20003f64070 */
[----:B------:R-:W-:Y:S01]  /*57b0*/  @!P1 IMAD.IADD R184, R184, 0x1, -R4 ;  /* 0x00000001b8b89824 */ /* 0x000fe200078e0a04 */
[C---:B------:R-:W-:Y:S01]  /*57c0*/  ISETP.GT.U32.AND P1, PT, R4.reuse, R180, PT ;  /* 0x000000b40400720c */ /* 0x040fe20003f24070 */
[----:B------:R-:W-:Y:S01]  /*57d0*/  @!P0 IMAD.MOV R192, RZ, RZ, -R192 ;  /* 0x000000ffffc08224 */ /* 0x000fe200078e0ac0 */
[----:B------:R-:W-:Y:S01]  /*57e0*/  ISETP.GT.U32.AND P0, PT, R4, R186, PT ;  /* 0x000000ba0400720c */ /* 0x000fe20003f04070 */
[----:B------:R-:W-:Y:S01]  /*57f0*/  @!P2 IMAD.MOV R184, RZ, RZ, -R184 ;  /* 0x000000ffffb8a224 */ /* 0x000fe200078e0ab8 */
[----:B------:R-:W-:Y:S01]  /*5800*/  ISETP.GE.AND P2, PT, R13, RZ, PT ;  /* 0x000000ff0d00720c */ /* 0x000fe20003f46270 */
[----:B------:R-:W-:Y:S01]  /*5810*/  IMAD.MOV R13, RZ, RZ, -R8 ;  /* 0x000000ffff0d7224 */ /* 0x000fe200078e0a08 */
[----:B------:R-:W-:Y:S01]  /*5820*/  IABS R102, R31 ;  /* 0x0000001f00667213 */ /* 0x000fe20000000000 */
[----:B------:R-:W-:-:S04]  /*5830*/  IMAD.HI.U32 R8, R7, R152, RZ ;  /* 0x0000009807087227 */ /* 0x000fc800078e00ff */
[----:B------:R-:W-:Y:S02]  /*5840*/  IMAD R178, R4, R13, R178 ;  /* 0x0000000d04b27224 */ /* 0x000fe400078e02b2 */
[--C-:B------:R-:W-:Y:S02]  /*5850*/  @!P1 IMAD.IADD R180, R180, 0x1, -R4.reuse ;  /* 0x00000001b4b49824 */ /* 0x100fe400078e0a04 */
[--C-:B------:R-:W-:Y:S01]  /*5860*/  @!P3 IMAD.IADD R182, R182, 0x1, -R4.reuse ;  /* 0x00000001b6b6b824 */ /* 0x100fe200078e0a04 */
[----:B------:R-:W-:Y:S01]  /*5870*/  ISETP.GT.U32.AND P3, PT, R4, R178, PT ;  /* 0x000000b20400720c */ /* 0x000fe20003f64070 */
[----:B------:R-:W-:Y:S01]  /*5880*/  @!P0 IMAD.IADD R186, R186, 0x1, -R4 ;  /* 0x00000001baba8824 */ /* 0x000fe200078e0a04 */
[----:B------:R-:W-:Y:S01]  /*5890*/  ISETP.GT.U32.AND P1, PT, R4, R180, PT ;  /* 0x000000b40400720c */ /* 0x000fe20003f24070 */
[----:B------:R-:W-:Y:S01]  /*58a0*/  IMAD.MOV R13, RZ, RZ, -R8 ;  /* 0x000000ffff0d7224 */ /* 0x000fe200078e0a08 */
[----:B------:R-:W-:Y:S01]  /*58b0*/  ISETP.GE.AND P0, PT, R21, RZ, PT ;  /* 0x000000ff1500720c */ /* 0x000fe20003f06270 */
[----:B------:R-:W-:Y:S01]  /*58c0*/  @!P5 IMAD.MOV R186, RZ, RZ, -R186 ;  /* 0x000000ffffbad224 */ /* 0x000fe200078e0aba */
[----:B------:R-:W-:Y:S01]  /*58d0*/  ISETP.GE.AND P5, PT, R9, RZ, PT ;  /* 0x000000ff0900720c */ /* 0x000fe20003fa6270 */
[----:B------:R-:W-:Y:S01]  /*58e0*/  IMAD.HI.U32 R9, R7, R160, RZ ;  /* 0x000000a007097227 */ /* 0x000fe200078e00ff */
[----:B------:R-:W-:-:S02]  /*58f0*/  LOP3.LUT R8, R0, 0x6f, R5, 0xfe, !PT ;  /* 0x0000006f00087812 */ /* 0x000fc400078efe05 */
[----:B------:R-:W-:Y:S01]  /*5900*/  LOP3.LUT R21, R0, 0x71, R5, 0xfe, !PT ;  /* 0x0000007100157812 */ /* 0x000fe200078efe05 */
[----:B------:R-:W-:Y:S01]  /*5910*/  IMAD.MOV R9, RZ, RZ, -R9 ;  /* 0x000000ffff097224 */ /* 0x000fe200078e0a09 */
[----:B------:R-:W-:Y:S01]  /*5920*/  IABS R144, R8 ;  /* 0x0000000800907213 */ /* 0x000fe20000000000 */
[----:B------:R-:W-:Y:S01]  /*5930*/  @!P3 IMAD.IADD R178, R178, 0x1, -R4 ;  /* 0x00000001b2b2b824 */ /* 0x000fe200078e0a04 */
[----:B------:R-:W-:Y:S01]  /*5940*/  IABS R106, R21 ;  /* 0x00000015006a7213 */ /* 0x000fe20000000000 */
[----:B------:R-:W-:Y:S01]  /*5950*/  IMAD R160, R4, R9, R160 ;  /* 0x0000000904a07224 */ /* 0x000fe200078e02a0 */
[----:B------:R-:W-:Y:S01]  /*5960*/  LOP3.LUT R9, R0, 0x70, R5, 0xfe, !PT ;  /* 0x0000007000097812 */ /* 0x000fe200078efe05 */
[----:B------:R-:W-:Y:S01]  /*5970*/  @!P1 IMAD.IADD R180, R180, 0x1, -R4 ;  /* 0x00000001b4b49824 */ /* 0x000fe200078e0a04 */
[----:B------:R-:W-:Y:S01]  /*5980*/  ISETP.GT.U32.AND P3, PT, R4, R178, PT ;  /* 0x000000b20400720c */ /* 0x000fe20003f64070 */
[----:B------:R-:W-:Y:S01]  /*5990*/  @!P6 IMAD.MOV R182, RZ, RZ, -R182 ;  /* 0x000000ffffb6e224 */ /* 0x000fe200078e0ab6 */
[----:B------:R-:W-:Y:S01]  /*59a0*/  ISETP.GE.AND P6, PT, R8, RZ, PT ;  /* 0x000000ff0800720c */ /* 0x000fe20003fc6270 */
[----:B------:R-:W-:Y:S01]  /*59b0*/  @!P0 IMAD.MOV R180, RZ, RZ, -R180 ;  /* 0x000000ffffb48224 */ /* 0x000fe200078e0ab4 */
[----:B------:R-:W-:Y:S01]  /*59c0*/  ISETP.GT.U32.AND P0, PT, R4, R160, PT ;  /* 0x000000a00400720c */ /* 0x000fe20003f04070 */
[----:B------:R-:W-:Y:S01]  /*59d0*/  IMAD.HI.U32 R8, R7, R144, RZ ;  /* 0x0000009007087227 */ /* 0x000fe200078e00ff */
[----:B------:R-:W-:-:S02]  /*59e0*/  IABS R126, R9 ;  /* 0x00000009007e7213 */ /* 0x000fc40000000000 */
[----:B------:R-:W-:Y:S01]  /*59f0*/  ISETP.GE.AND P1, PT, R9, RZ, PT ;  /* 0x000000ff0900720c */ /* 0x000fe20003f26270 */
[----:B------:R-:W-:Y:S02]  /*5a00*/  IMAD R152, R4, R13, R152 ;  /* 0x0000000d04987224 */ /* 0x000fe400078e0298 */
[----:B------:R-:W-:Y:S02]  /*5a10*/  IMAD.MOV R13, RZ, RZ, -R8 ;  /* 0x000000ffff0d7224 */ /* 0x000fe400078e0a08 */
[----:B------:R-:W-:Y:S01]  /*5a20*/  @!P3 IMAD.IADD R178, R178, 0x1, -R4 ;  /* 0x00000001b2b2b824 */ /* 0x000fe200078e0a04 */
[C---:B------:R-:W-:Y:S01]  /*5a30*/  ISETP.GT.U32.AND P3, PT, R4.reuse, R152, PT ;  /* 0x000000980400720c */ /* 0x040fe20003f64070 */
[----:B------:R-:W-:Y:S02]  /*5a40*/  IMAD R144, R4, R13, R144 ;  /* 0x0000000d04907224 */ /* 0x000fe400078e0290 */
[----:B------:R-:W-:Y:S02]  /*5a50*/  @!P0 IMAD.IADD R160, R160, 0x1, -R4 ;  /* 0x00000001a0a08824 */ /* 0x000fe400078e0a04 */
[----:B------:R-:W-:Y:S01]  /*5a60*/  IMAD R176, R2, UR10, RZ ;  /* 0x0000000a02b07c24 */ /* 0x000fe2000f8e02ff */
[----:B------:R-:W-:Y:S01]  /*5a70*/  ISETP.GT.U32.AND P0, PT, R4, R144, PT ;  /* 0x000000900400720c */ /* 0x000fe20003f04070 */
[----:B------:R-:W-:-:S02]  /*5a80*/  @!P4 IMAD.MOV R178, RZ, RZ, -R178 ;  /* 0x000000ffffb2c224 */ /* 0x000fc400078e0ab2 */
[----:B------:R-:W-:Y:S02]  /*5a90*/  IMAD R174, R177, 0x2, R176 ;  /* 0x00000002b1ae7824 */ /* 0x000fe400078e02b0 */
[----:B------:R-:W-:-:S04]  /*5aa0*/  IMAD.HI.U32 R9, R7, R126, RZ ;  /* 0x0000007e07097227 */ /* 0x000fc800078e00ff */
[----:B------:R-:W-:Y:S01]  /*5ab0*/  @!P3 IMAD.IADD R152, R152, 0x1, -R4 ;  /* 0x000000019898b824 */ /* 0x000fe200078e0a04 */
[----:B------:R-:W-:Y:S01]  /*5ac0*/  ISETP.GT.U32.AND P3, PT, R4, R160, PT ;  /* 0x000000a00400720c */ /* 0x000fe20003f64070 */
[----:B------:R-:W-:-:S03]  /*5ad0*/  IMAD.HI.U32 R8, R7, R106, RZ ;  /* 0x0000006a07087227 */ /* 0x000fc600078e00ff */
[----:B------:R-:W-:Y:S01]  /*5ae0*/  ISETP.GT.U32.AND P4, PT, R4, R152, PT ;  /* 0x000000980400720c */ /* 0x000fe20003f84070 */
[----:B------:R-:W-:Y:S02]  /*5af0*/  @!P0 IMAD.IADD R144, R144, 0x1, -R4 ;  /* 0x0000000190908824 */ /* 0x000fe400078e0a04 */
[----:B------:R-:W-:Y:S02]  /*5b00*/  IMAD R173, R177, 0x2, R174 ;  /* 0x00000002b1ad7824 */ /* 0x000fe400078e02ae */
[----:B------:R-:W-:Y:S01]  /*5b10*/  IMAD.MOV R9, RZ, RZ, -R9 ;  /* 0x000000ffff097224 */ /* 0x000fe200078e0a09 */
[----:B------:R-:W-:Y:S01]  /*5b20*/  ISETP.GT.U32.AND P0, PT, R4, R144, PT ;  /* 0x000000900400720c */ /* 0x000fe20003f04070 */
[----:B------:R-:W-:Y:S02]  /*5b30*/  IMAD.MOV R13, RZ, RZ, -R8 ;  /* 0x000000ffff0d7224 */ /* 0x000fe400078e0a08 */
[----:B------:R-:W-:-:S04]  /*5b40*/  IMAD.HI.U32 R8, R7, R104, RZ ;  /* 0x0000006807087227 */ /* 0x000fc800078e00ff */
[C---:B------:R-:W-:Y:S02]  /*5b50*/  IMAD R172, R177.reuse, 0x2, R173 ;  /* 0x00000002b1ac7824 */ /* 0x040fe400078e02ad */
[C---:B------:R-:W-:Y:S02]  /*5b60*/  IMAD R126, R4.reuse, R9, R126 ;  /* 0x00000009047e7224 */ /* 0x040fe400078e027e */
[C---:B------:R-:W-:Y:S02]  /*5b70*/  IMAD R106, R4.reuse, R13, R106 ;  /* 0x0000000d046a7224 */ /* 0x040fe400078e026a */
[----:B------:R-:W-:Y:S02]  /*5b80*/  IMAD.MOV R9, RZ, RZ, -R8 ;  /* 0x000000ffff097224 */ /* 0x000fe400078e0a08 */
[----:B------:R-:W-:Y:S02]  /*5b90*/  IMAD R170, R177, 0x2, R172 ;  /* 0x00000002b1aa7824 */ /* 0x000fe400078e02ac */
[----:B------:R-:W-:-:S02]  /*5ba0*/  IMAD R104, R4, R9, R104 ;  /* 0x0000000904687224 */ /* 0x000fc400078e0268 */
[----:B------:R-:W-:Y:S01]  /*5bb0*/  @!P4 IMAD.IADD R152, R152, 0x1, -R4 ;  /* 0x000000019898c824 */ /* 0x000fe200078e0a04 */
[----:B------:R-:W-:Y:S01]  /*5bc0*/  ISETP.GT.U32.AND P4, PT, R4, R106, PT ;  /* 0x0000006a0400720c */ /* 0x000fe20003f84070 */
[C---:B------:R-:W-:Y:S02]  /*5bd0*/  IMAD R169, R177.reuse, 0x2, R170 ;  /* 0x00000002b1a97824 */ /* 0x040fe400078e02aa */
[----:B------:R-:W-:Y:S01]  /*5be0*/  @!P0 IMAD.IADD R144, R144, 0x1, -R4 ;  /* 0x0000000190908824 */ /* 0x000fe200078e0a04 */
[----:B------:R-:W-:Y:S01]  /*5bf0*/  ISETP.GT.U32.AND P0, PT, R4, R104, PT ;  /* 0x000000680400720c */ /* 0x000fe20003f04070 */
[----:B------:R-:W-:Y:S02]  /*5c00*/  IMAD R168, R177, 0x2, R169 ;  /* 0x00000002b1a87824 */ /* 0x000fe400078e02a9 */
[----:B------:R-:W-:-:S04]  /*5c10*/  IMAD.HI.U32 R9, R7, R100, RZ ;  /* 0x0000006407097227 */ /* 0x000fc800078e00ff */
[----:B------:R-:W-:Y:S01]  /*5c20*/  @!P3 IMAD.IADD R160, R160, 0x1, -R4 ;  /* 0x00000001a0a0b824 */ /* 0x000fe200078e0a04 */
[C---:B------:R-:W-:Y:S01]  /*5c30*/  ISETP.GT.U32.AND P3, PT, R4.reuse, R126, PT ;  /* 0x0000007e0400720c */ /* 0x040fe20003f64070 */
[C---:B------:R-:W-:Y:S02]  /*5c40*/  IMAD R167, R177.reuse, 0x4, R168 ;  /* 0x00000004b1a77824 */ /* 0x040fe400078e02a8 */
[----:B------:R-:W-:Y:S02]  /*5c50*/  IMAD.MOV R9, RZ, RZ, -R9 ;  /* 0x000000ffff097224 */ /* 0x000fe400078e0a09 */
[----:B------:R-:W-:Y:S02]  /*5c60*/  IMAD R166, R177, 0x2, R167 ;  /* 0x00000002b1a67824 */ /* 0x000fe400078e02a7 */
[----:B------:R-:W-:Y:S02]  /*5c70*/  IMAD R100, R4, R9, R100 ;  /* 0x0000000904647224 */ /* 0x000fe400078e0264 */
[----:B------:R-:W-:-:S02]  /*5c80*/  @!P4 IMAD.IADD R106, R106, 0x1, -R4 ;  /* 0x000000016a6ac824 */ /* 0x000fc400078e0a04 */
[----:B------:R-:W-:Y:S02]  /*5c90*/  IMAD R165, R177, 0x2, R166 ;  /* 0x00000002b1a57824 */ /* 0x000fe400078e02a6 */
[----:B------:R-:W-:Y:S01]  /*5ca0*/  @!P0 IMAD.IADD R104, R104, 0x1, -R4 ;  /* 0x0000000168688824 */ /* 0x000fe200078e0a04 */
[C---:B------:R-:W-:Y:S01]  /*5cb0*/  ISETP.GT.U32.AND P0, PT, R4.reuse, R106, PT ;  /* 0x0000006a0400720c */ /* 0x040fe20003f04070 */
[----:B------:R-:W-:Y:S01]  /*5cc0*/  @!P6 IMAD.MOV R144, RZ, RZ, -R144 ;  /* 0x000000ffff90e224 */ /* 0x000fe200078e0a90 */
[----:B------:R-:W-:Y:S01]  /*5cd0*/  ISETP.GT.U32.AND P6, PT, R4, R100, PT ;  /* 0x000000640400720c */ /* 0x000fe20003fc4070 */
[----:B------:R-:W-:-:S04]  /*5ce0*/  IMAD.HI.U32 R13, R7, R194, RZ ;  /* 0x000000c2070d7227 */ /* 0x000fc800078e00ff */
[----:B------:R-:W-:Y:S02]  /*5cf0*/  IMAD R164, R177, 0x2, R165 ;  /* 0x00000002b1a47824 */ /* 0x000fe400078e02a5 */
[----:B------:R-:W-:Y:S01]  /*5d00*/  @!P3 IMAD.IADD R126, R126, 0x1, -R4 ;  /* 0x000000017e7eb824 */ /* 0x000fe200078e0a04 */
[----:B------:R-:W-:Y:S01]  /*5d10*/  ISETP.GE.AND P3, PT, R21, RZ, PT ;  /* 0x000000ff1500720c */ /* 0x000fe20003f66270 */
[----:B------:R-:W-:-:S03]  /*5d20*/  IMAD.HI.U32 R8, R7, R102, RZ ;  /* 0x0000006607087227 */ /* 0x000fc600078e00ff */
[C---:B------:R-:W-:Y:S01]  /*5d30*/  ISETP.GT.U32.AND P4, PT, R4.reuse, R126, PT ;  /* 0x0000007e0400720c */ /* 0x040fe20003f84070 */
[----:B------:R-:W-:Y:S02]  /*5d40*/  IMAD.MOV R13, RZ, RZ, -R13 ;  /* 0x000000ffff0d7224 */ /* 0x000fe400078e0a0d */
[C---:B------:R-:W-:Y:S02]  /*5d50*/  IMAD R163, R177.reuse, 0x2, R164 ;  /* 0x00000002b1a37824 */ /* 0x040fe400078e02a4 */
[----:B------:R-:W-:Y:S02]  /*5d60*/  IMAD.MOV R17, RZ, RZ, -R8 ;  /* 0x000000ffff117224 */ /* 0x000fe400078e0a08 */
[----:B------:R-:W-:Y:S01]  /*5d70*/  IMAD R194, R4, R13, R194 ;  /* 0x0000000d04c27224 */ /* 0x000fe200078e02c2 */
[----:B------:R-:W-:Y:S01]  /*5d80*/  LOP3.LUT R13, R0, 0x76, R5, 0xfe, !PT ;  /* 0x00000076000d7812 */ /* 0x000fe200078efe05 */
[----:B------:R-:W-:Y:S02]  /*5d90*/  IMAD R162, R177, 0x2, R163 ;  /* 0x00000002b1a27824 */ /* 0x000fe400078e02a3 */
[----:B------:R-:W-:Y:S01]  /*5da0*/  IMAD R102, R4, R17, R102 ;  /* 0x0000001104667224 */ /* 0x000fe200078e0266 */
[----:B------:R-:W-:Y:S01]  /*5db0*/  IABS R198, R13 ;  /* 0x0000000d00c67213 */ /* 0x000fe20000000000 */
[--C-:B------:R-:W-:Y:S01]  /*5dc0*/  @!P0 IMAD.IADD R106, R106, 0x1, -R4.reuse ;  /* 0x000000016a6a8824 */ /* 0x100fe200078e0a04 */
[----:B------:R-:W-:Y:S01]  /*5dd0*/  ISETP.GT.U32.AND P0, PT, R4, R194, PT ;  /* 0x000000c20400720c */ /* 0x000fe20003f04070 */
[----:B------:R-:W-:Y:S01]  /*5de0*/  @!P6 IMAD.IADD R100, R100, 0x1, -R4 ;  /* 0x000000016464e824 */ /* 0x000fe200078e0a04 */
[----:B------:R-:W-:Y:S01]  /*5df0*/  ISETP.GE.AND P6, PT, R37, RZ, PT ;  /* 0x000000ff2500720c */ /* 0x000fe20003fc6270 */
[C---:B------:R-:W-:Y:S01]  /*5e00*/  IMAD R161, R177.reuse, 0x2, R162 ;  /* 0x00000002b1a17824 */ /* 0x040fe200078e02a2 */
[----:B------:R-:W-:Y:S01]  /*5e10*/  LOP3.LUT R37, R0, 0x7b, R5, 0xfe, !PT ;  /* 0x0000007b00257812 */ /* 0x000fe200078efe05 */
[----:B------:R-:W-:Y:S01]  /*5e20*/  @!P2 IMAD.MOV R152, RZ, RZ, -R152 ;  /* 0x000000ffff98a224 */ /* 0x000fe200078e0a98 */
[C---:B------:R-:W-:Y:S01]  /*5e30*/  ISETP.GT.U32.AND P2, PT, R4.reuse, R102, PT ;  /* 0x000000660400720c */ /* 0x040fe20003f44070 */
[----:B------:R-:W-:Y:S01]  /*5e40*/  @!P3 IMAD.MOV R106, RZ, RZ, -R106 ;  /* 0x000000ffff6ab224 */ /* 0x000fe200078e0a6a */
[----:B------:R-:W-:Y:S01]  /*5e50*/  ISETP.GT.U32.AND P3, PT, R4, R100, PT ;  /* 0x000000640400720c */ /* 0x000fe20003f64070 */
[----:B------:R-:W-:Y:S01]  /*5e60*/  IMAD R159, R177, 0x4, R161 ;  /* 0x00000004b19f7824 */ /* 0x000fe200078e02a1 */
[----:B------:R-:W-:Y:S01]  /*5e70*/  IABS R94, R37 ;  /* 0x00000025005e7213 */ /* 0x000fe20000000000 */
[----:B------:R-:W-:-:S04]  /*5e80*/  IMAD.HI.U32 R8, R7, R198, RZ ;  /* 0x000000c607087227 */ /* 0x000fc800078e00ff */
[C---:B------:R-:W-:Y:S02]  /*5e90*/  IMAD R158, R177.reuse, 0x2, R159 ;  /* 0x00000002b19e7824 */ /* 0x040fe400078e029f */
[----:B------:R-:W-:Y:S01]  /*5ea0*/  IMAD.MOV R9, RZ, RZ, -R8 ;  /* 0x000000ffff097224 */ /* 0x000fe200078e0a08 */
[----:B------:R-:W-:Y:S01]  /*5eb0*/  LOP3.LUT R8, R0, 0x77, R5, 0xfe, !PT ;  /* 0x0000007700087812 */ /* 0x000fe200078efe05 */
[C---:B------:R-:W-:Y:S02]  /*5ec0*/  IMAD R157, R177.reuse, 0x2, R158 ;  /* 0x00000002b19d7824 */ /* 0x040fe400078e029e */
[----:B------:R-:W-:Y:S01]  /*5ed0*/  IMAD R198, R4, R9, R198 ;  /* 0x0000000904c67224 */ /* 0x000fe200078e02c6 */
[----:B------:R-:W-:Y:S01]  /*5ee0*/  IABS R202, R8 ;  /* 0x0000000800ca7213 */ /* 0x000fe20000000000 */
[C---:B------:R-:W-:Y:S01]  /*5ef0*/  IMAD R156, R177.reuse, 0x2, R157 ;  /* 0x00000002b19c7824 */ /* 0x040fe200078e029d */
[----:B------:R-:W-:Y:S01]  /*5f00*/  LOP3.LUT R9, R0, 0x78, R5, 0xfe, !PT ;  /* 0x0000007800097812 */ /* 0x000fe200078efe05 */
[--C-:B------:R-:W-:Y:S01]  /*5f10*/  @!P2 IMAD.IADD R102, R102, 0x1, -R4.reuse ;  /* 0x000000016666a824 */ /* 0x100fe200078e0a04 */
[----:B------:R-:W-:Y:S01]  /*5f20*/  ISETP.GE.AND P2, PT, R32, RZ, PT ;  /* 0x000000ff2000720c */ /* 0x000fe20003f46270 */
[----:B------:R-:W-:Y:S01]  /*5f30*/  @!P3 IMAD.IADD R100, R100, 0x1, -R4 ;  /* 0x000000016464b824 */ /* 0x000fe200078e0a04 */
[----:B------:R-:W-:Y:S01]  /*5f40*/  ISETP.GT.U32.AND P3, PT, R4, R198, PT ;  /* 0x000000c60400720c */ /* 0x000fe20003f64070 */
[C---:B------:R-:W-:Y:S01]  /*5f50*/  IMAD R155, R177.reuse, 0x2, R156 ;  /* 0x00000002b19b7824 */ /* 0x040fe200078e029c */
[----:B------:R-:W-:Y:S01]  /*5f60*/  IABS R206, R9 ;  /* 0x0000000900ce7213 */ /* 0x000fe20000000000 */
[--C-:B------:R-:W-:Y:S01]  /*5f70*/  @!P0 IMAD.IADD R194, R194, 0x1, -R4.reuse ;  /* 0x00000001c2c28824 */ /* 0x100fe200078e0a04 */
[----:B------:R-:W-:Y:S01]  /*5f80*/  ISETP.GT.U32.AND P0, PT, R4, R102, PT ;  /* 0x000000660400720c */ /* 0x000fe20003f04070 */
[----:B------:R-:W-:Y:S01]  /*5f90*/  IMAD R154, R177, 0x2, R155 ;  /* 0x00000002b19a7824 */ /* 0x000fe200078e029b */
[----:B------:R-:W-:Y:S01]  /*5fa0*/  IABS R32, R45 ;  /* 0x0000002d00207213 */ /* 0x000fe20000000000 */
[----:B------:R-:W-:Y:S01]  /*5fb0*/  @!P4 IMAD.IADD R126, R126, 0x1, -R4 ;  /* 0x000000017e7ec824 */ /* 0x000fe200078e0a04 */
[----:B------:R-:W-:Y:S01]  /*5fc0*/  ISETP.GE.AND P4, PT, R29, RZ, PT ;  /* 0x000000ff1d00720c */ /* 0x000fe20003f86270 */
[C---:B------:R-:W-:Y:S01]  /*5fd0*/  IMAD R153, R177.reuse, 0x2, R154 ;  /* 0x00000002b1997824 */ /* 0x040fe200078e029a */
[----:B------:R-:W-:Y:S01]  /*5fe0*/  LOP3.LUT R29, R0, 0x79, R5, 0xfe, !PT ;  /* 0x00000079001d7812 */ /* 0x000fe200078efe05 */
[----:B------:R-:W-:Y:S01]  /*5ff0*/  @!P1 IMAD.MOV R126, RZ, RZ, -R126 ;  /* 0x000000ffff7e9224 */ /* 0x000fe200078e0a7e */
[----:B------:R-:W-:Y:S01]  /*6000*/  ISETP.GT.U32.AND P1, PT, R4, R194, PT ;  /* 0x000000c20400720c */ /* 0x000fe20003f24070 */
[----:B------:R-:W-:Y:S01]  /*6010*/  @!P3 IMAD.IADD R198, R198, 0x1, -R4 ;  /* 0x00000001c6c6b824 */ /* 0x000fe200078e0a04 */
[----:B------:R-:W-:Y:S01]  /*6020*/  IABS R98, R29 ;  /* 0x0000001d00627213 */ /* 0x000fe20000000000 */
[----:B------:R-:W-:-:S02]  /*6030*/  IMAD R151, R177, 0x4, R153 ;  /* 0x00000004b1977824 */ /* 0x000fc400078e0299 */
[----:B------:R-:W-:Y:S01]  /*6040*/  @!P0 IMAD.IADD R102, R102, 0x1, -R4 ;  /* 0x0000000166668824 */ /* 0x000fe200078e0a04 */
[----:B------:R-:W-:Y:S01]  /*6050*/  ISETP.GE.AND P0, PT, R8, RZ, PT ;  /* 0x000000ff0800720c */ /* 0x000fe20003f06270 */
[----:B------:R-:W-:Y:S01]  /*6060*/  IMAD R150, R177, 0x2, R151 ;  /* 0x00000002b1967824 */ /* 0x000fe200078e0297 */
[----:B------:R-:W-:Y:S01]  /*6070*/  ISETP.GT.U32.AND P3, PT, R4, R198, PT ;  /* 0x000000c60400720c */ /* 0x000fe20003f64070 */
[----:B------:R-:W-:-:S04]  /*6080*/  IMAD.HI.U32 R8, R7, R202, RZ ;  /* 0x000000ca07087227 */ /* 0x000fc800078e00ff */
[C---:B------:R-:W-:Y:S02]  /*6090*/  IMAD R149, R177.reuse, 0x2, R150 ;  /* 0x00000002b1957824 */ /* 0x040fe400078e0296 */
[----:B------:R-:W-:Y:S02]  /*60a0*/  IMAD.MOV R21, RZ, RZ, -R8 ;  /* 0x000000ffff157224 */ /* 0x000fe400078e0a08 */
[C---:B------:R-:W-:Y:S02]  /*60b0*/  IMAD R148, R177.reuse, 0x2, R149 ;  /* 0x00000002b1947824 */ /* 0x040fe400078e0295 */
[----:B------:R-:W-:Y:S01]  /*60c0*/  IMAD R202, R4, R21, R202 ;  /* 0x0000001504ca7224 */ /* 0x000fe200078e02ca */
[----:B------:R-:W-:Y:S01]  /*60d0*/  LOP3.LUT R21, R0, 0x7e, R5, 0xfe, !PT ;  /* 0x0000007e00157812 */ /* 0x000fe200078efe05 */
[----:B------:R-:W-:Y:S01]  /*60e0*/  @!P5 IMAD.MOV R160, RZ, RZ, -R160 ;  /* 0x000000ffffa0d224 */ /* 0x000fe200078e0aa0 */
[----:B------:R-:W-:Y:S01]  /*60f0*/  ISETP.GT.U32.AND P5, PT, R4, R104, PT ;  /* 0x000000680400720c */ /* 0x000fe20003fa4070 */
[----:B------:R-:W-:-:S02]  /*6100*/  IMAD R147, R177, 0x2, R148 ;  /* 0x00000002b1937824 */ /* 0x000fc400078e0294 */
[--C-:B------:R-:W-:Y:S01]  /*6110*/  @!P1 IMAD.IADD R194, R194, 0x1, -R4.reuse ;  /* 0x00000001c2c29824 */ /* 0x100fe200078e0a04 */
[----:B------:R-:W-:Y:S01]  /*6120*/  ISETP.GE.AND P1, PT, R9, RZ, PT ;  /* 0x000000ff0900720c */ /* 0x000fe20003f26270 */
[----:B------:R-:W-:Y:S01]  /*6130*/  @!P3 IMAD.IADD R198, R198, 0x1, -R4 ;  /* 0x00000001c6c6b824 */ /* 0x000fe200078e0a04 */
[----:B------:R-:W-:Y:S01]  /*6140*/  ISETP.GT.U32.AND P3, PT, R4, R202, PT ;  /* 0x000000ca0400720c */ /* 0x000fe20003f64070 */
[----:B------:R-:W-:-:S04]  /*6150*/  IMAD.HI.U32 R9, R7, R206, RZ ;  /* 0x000000ce07097227 */ /* 0x000fc800078e00ff */
[C---:B------:R-:W-:Y:S02]  /*6160*/  IMAD R146, R177.reuse, 0x2, R147 ;  /* 0x00000002b1927824 */ /* 0x040fe400078e0293 */
[----:B------:R-:W-:Y:S02]  /*6170*/  IMAD.MOV R9, RZ, RZ, -R9 ;  /* 0x000000ffff097224 */ /* 0x000fe400078e0a09 */
[C---:B------:R-:W-:Y:S02]  /*6180*/  IMAD R145, R177.reuse, 0x2, R146 ;  /* 0x00000002b1917824 */ /* 0x040fe400078e0292 */
[----:B------:R-:W-:Y:S02]  /*6190*/  IMAD R206, R4, R9, R206 ;  /* 0x0000000904ce7224 */ /* 0x000fe400078e02ce */
[----:B------:R-:W-:Y:S02]  /*61a0*/  IMAD R143, R177, 0x4, R145 ;  /* 0x00000004b18f7824 */ /* 0x000fe400078e0291 */
[--C-:B------:R-:W-:Y:S01]  /*61b0*/  @!P5 IMAD.IADD R104, R104, 0x1, -R4.reuse ;  /* 0x000000016868d824 */ /* 0x100fe200078e0a04 */
[----:B------:R-:W-:Y:S01]  /*61c0*/  ISETP.GE.AND P5, PT, R31, RZ, PT ;  /* 0x000000ff1f00720c */ /* 0x000fe20003fa6270 */
[----:B------:R-:W-:Y:S01]  /*61d0*/  @!P3 IMAD.IADD R202, R202, 0x1, -R4 ;  /* 0x00000001cacab824 */ /* 0x000fe200078e0a04 */
[----:B------:R-:W-:Y:S01]  /*61e0*/  LOP3.LUT R31, R0, 0x7a, R5, 0xfe, !PT ;  /* 0x0000007a001f7812 */ /* 0x000fe200078efe05 */
[C---:B------:R-:W-:Y:S01]  /*61f0*/  IMAD R142, R177.reuse, 0x2, R143 ;  /* 0x00000002b18e7824 */ /* 0x040fe200078e028f */
[----:B------:R-:W-:Y:S01]  /*6200*/  ISETP.GT.U32.AND P3, PT, R4, R206, PT ;  /* 0x000000ce0400720c */ /* 0x000fe20003f64070 */
[----:B------:R-:W-:Y:S01]  /*6210*/  @!P4 IMAD.MOV R104, RZ, RZ, -R104 ;  /* 0x000000ffff68c224 */ /* 0x000fe200078e0a68 */
[----:B------:R-:W-:Y:S01]  /*6220*/  IABS R96, R31 ;  /* 0x0000001f00607213 */ /* 0x000fe20000000000 */
[----:B------:R-:W-:Y:S01]  /*6230*/  IMAD R141, R177, 0x2, R142 ;  /* 0x00000002b18d7824 */ /* 0x000fe200078e028e */
[----:B------:R-:W-:Y:S01]  /*6240*/  ISETP.GE.AND P4, PT, R13, RZ, PT ;  /* 0x000000ff0d00720c */ /* 0x000fe20003f86270 */
[----:B------:R-:W-:-:S04]  /*6250*/  IMAD.HI.U32 R13, R7, R98, RZ ;  /* 0x00000062070d7227 */ /* 0x000fc800078e00ff */
[----:B------:R-:W-:Y:S02]  /*6260*/  IMAD R140, R177, 0x2, R141 ;  /* 0x00000002b18c7824 */ /* 0x000fe400078e028d */
[----:B------:R-:W-:-:S04]  /*6270*/  IMAD.HI.U32 R17, R7, R96, RZ ;  /* 0x0000006007117227 */ /* 0x000fc800078e00ff */
[----:B------:R-:W-:Y:S02]  /*6280*/  IMAD R139, R177, 0x2, R140 ;  /* 0x00000002b18b7824 */ /* 0x000fe400078e028c */
[----:B------:R-:W-:Y:S02]  /*6290*/  IMAD.MOV R13, RZ, RZ, -R13 ;  /* 0x000000ffff0d7224 */ /* 0x000fe400078e0a0d */
[----:B------:R-:W-:Y:S02]  /*62a0*/  IMAD.MOV R17, RZ, RZ, -R17 ;  /* 0x000000ffff117224 */ /* 0x000fe400078e0a11 */
[----:B------:R-:W-:Y:S01]  /*62b0*/  @!P3 IMAD.IADD R206, R206, 0x1, -R4 ;  /* 0x00000001ceceb824 */ /* 0x000fe200078e0a04 */
[----:B------:R-:W-:Y:S01]  /*62c0*/  ISETP.GT.U32.AND P3, PT, R4, R202, PT ;  /* 0x000000ca0400720c */ /* 0x000fe20003f64070 */
[----:B------:R-:W-:-:S04]  /*62d0*/  IMAD.HI.U32 R5, R7, R94, RZ ;  /* 0x0000005e07057227 */ /* 0x000fc800078e00ff */
[----:B------:R-:W-:Y:S02]  /*62e0*/  IMAD R137, R177, 0x2, R139 ;  /* 0x00000002b1897824 */ /* 0x000fe400078e028b */
[C---:B------:R-:W-:Y:S02]  /*62f0*/  IMAD R98, R4.reuse, R13, R98 ;  /* 0x0000000d04627224 */ /* 0x040fe400078e0262 */
[C---:B------:R-:W-:Y:S01]  /*6300*/  IMAD R96, R4.reuse, R17, R96 ;  /* 0x0000001104607224 */ /* 0x040fe200078e0260 */
[----:B------:R-:W-:Y:S01]  /*6310*/  IABS R17, R21 ;  /* 0x0000001500117213 */ /* 0x000fe20000000000 */
[----:B------:R-:W-:Y:S01]  /*6320*/  @!P2 IMAD.MOV R100, RZ, RZ, -R100 ;  /* 0x000000ffff64a224 */ /* 0x000fe200078e0a64 */
[----:B------:R-:W-:Y:S01]  /*6330*/  ISETP.GT.U32.AND P2, PT, R4, R206, PT ;  /* 0x000000ce0400720c */ /* 0x000fe20003f44070 */
[----:B------:R-:W-:-:S04]  /*6340*/  IMAD.HI.U32 R8, R7, R92, RZ ;  /* 0x0000005c07087227 */ /* 0x000fc800078e00ff */
[----:B------:R-:W-:Y:S02]  /*6350*/  IMAD.MOV R9, RZ, RZ, -R5 ;  /* 0x000000ffff097224 */ /* 0x000fe400078e0a05 */
[----:B------:R-:W-:-:S04]  /*6360*/  IMAD.HI.U32 R5, R7, R32, RZ ;  /* 0x0000002007057227 */ /* 0x000fc800078e00ff */
[----:B------:R-:W-:Y:S02]  /*6370*/  IMAD R136, R177, 0x2, R137 ;  /* 0x00000002b1887824 */ /* 0x000fe400078e0289 */
[----:B------:R-:W-:Y:S01]  /*6380*/  @!P5 IMAD.MOV R102, RZ, RZ, -R102 ;  /* 0x000000ffff66d224 */ /* 0x000fe200078e0a66 */
[----:B------:R-:W-:Y:S01]  /*6390*/  ISETP.GT.U32.AND P5, PT, R4, R98, PT ;  /* 0x000000620400720c */ /* 0x000fe20003fa4070 */
[----:B------:R-:W-:Y:S02]  /*63a0*/  IMAD.MOV R13, RZ, RZ, -R8 ;  /* 0x000000ffff0d7224 */ /* 0x000fe400078e0a08 */
[----:B------:R-:W-:-:S04]  /*63b0*/  IMAD.HI.U32 R7, R7, R17, RZ ;  /* 0x0000001107077227 */ /* 0x000fc800078e00ff */
[----:B------:R-:W-:Y:S02]  /*63c0*/  IMAD.MOV R5, RZ, RZ, -R5 ;  /* 0x000000ffff057224 */ /* 0x000fe400078e0a05 */
[----:B------:R-:W-:Y:S02]  /*63d0*/  IMAD R134, R177, 0x4, R136 ;  /* 0x00000004b1867824 */ /* 0x000fe400078e0288 */
[C---:B------:R-:W-:Y:S02]  /*63e0*/  IMAD R94, R4.reuse, R9, R94 ;  /* 0x00000009045e7224 */ /* 0x040fe400078e025e */
[C---:B------:R-:W-:Y:S02]  /*63f0*/  IMAD R92, R4.reuse, R13, R92 ;  /* 0x0000000d045c7224 */ /* 0x040fe400078e025c */
[----:B------:R-:W-:Y:S02]  /*6400*/  IMAD.MOV R7, RZ, RZ, -R7 ;  /* 0x000000ffff077224 */ /* 0x000fe400078e0a07 */
[----:B------:R-:W-:-:S02]  /*6410*/  IMAD R32, R4, R5, R32 ;  /* 0x0000000504207224 */ /* 0x000fc400078e0220 */
[C---:B------:R-:W-:Y:S02]  /*6420*/  IMAD R133, R177.reuse, 0x2, R134 ;  /* 0x00000002b1857824 */ /* 0x040fe400078e0286 */
[----:B------:R-:W-:Y:S01]  /*6430*/  @!P6 IMAD.MOV R194, RZ, RZ, -R194 ;  /* 0x000000ffffc2e224 */ /* 0x000fe200078e0ac2 */
[C---:B------:R-:W-:Y:S01]  /*6440*/  ISETP.GT.U32.AND P6, PT, R4.reuse, R96, PT ;  /* 0x000000600400720c */ /* 0x040fe20003fc4070 */
[----:B------:R-:W-:Y:S01]  /*6450*/  @!P4 IMAD.MOV R198, RZ, RZ, -R198 ;  /* 0x000000ffffc6c224 */ /* 0x000fe200078e0ac6 */
[----:B------:R-:W-:Y:S01]  /*6460*/  ISETP.GT.U32.AND P4, PT, R4, R94, PT ;  /* 0x0000005e0400720c */ /* 0x000fe20003f84070 */
[--C-:B------:R-:W-:Y:S01]  /*6470*/  @!P3 IMAD.IADD R202, R202, 0x1, -R4.reuse ;  /* 0x00000001cacab824 */ /* 0x100fe200078e0a04 */
[C---:B------:R-:W-:Y:S01]  /*6480*/  ISETP.GT.U32.AND P3, PT, R4.reuse, R92, PT ;  /* 0x0000005c0400720c */ /* 0x040fe20003f64070 */
[----:B------:R-:W-:Y:S02]  /*6490*/  IMAD R8, R4, R7, R17 ;  /* 0x0000000704087224 */ /* 0x000fe400078e0211 */
[----:B------:R-:W-:Y:S01]  /*64a0*/  @!P2 IMAD.IADD R206, R206, 0x1, -R4 ;  /* 0x00000001cecea824 */ /* 0x000fe200078e0a04 */
[----:B------:R-:W-:Y:S01]  /*64b0*/  ISETP.GT.U32.AND P2, PT, R4, R32, PT ;  /* 0x000000200400720c */ /* 0x000fe20003f44070 */
[----:B------:R-:W-:-:S02]  /*64c0*/  IMAD R132, R177, 0x2, R133 ;  /* 0x00000002b1847824 */ /* 0x000fc400078e0285 */
[----:B------:R-:W-:Y:S01]  /*64d0*/  @!P5 IMAD.IADD R98, R98, 0x1, -R4 ;  /* 0x000000016262d824 */ /* 0x000fe200078e0a04 */
[----:B------:R-:W-:Y:S01]  /*64e0*/  ISETP.GT.U32.AND P5, PT, R4, R8, PT ;  /* 0x000000080400720c */ /* 0x000fe20003fa4070 */
[----:B------:R-:W-:Y:S02]  /*64f0*/  IMAD R130, R177, 0x2, R132 ;  /* 0x00000002b1827824 */ /* 0x000fe400078e0284 */
[----:B------:R-:W-:Y:S01]  /*6500*/  @!P6 IMAD.IADD R96, R96, 0x1, -R4 ;  /* 0x000000016060e824 */ /* 0x000fe200078e0a04 */
[----:B------:R-:W-:Y:S01]  /*6510*/  ISETP.GE.AND P6, PT, R29, RZ, PT ;  /* 0x000000ff1d00720c */ /* 0x000fe20003fc6270 */
[----:B------:R-:W-:Y:S02]  /*6520*/  IMAD R129, R177, 0x2, R130 ;  /* 0x00000002b1817824 */ /* 0x000fe400078e0282 */
[--C-:B------:R-:W-:Y:S01]  /*6530*/  @!P4 IMAD.IADD R94, R94, 0x1, -R4.reuse ;  /* 0x000000015e5ec824 */ /* 0x100fe200078e0a04 */
[----:B------:R-:W-:Y:S01]  /*6540*/  ISETP.GT.U32.AND P4, PT, R4, R96, PT ;  /* 0x000000600400720c */ /* 0x000fe20003f84070 */
[----:B------:R-:W-:-:S02]  /*6550*/  @!P3 IMAD.IADD R92, R92, 0x1, -R4 ;  /* 0x000000015c5cb824 */ /* 0x000fc400078e0a04 */
[C---:B------:R-:W-:Y:S01]  /*6560*/  IMAD R128, R177.reuse, 0x2, R129 ;  /* 0x00000002b1807824 */ /* 0x040fe200078e0281 */
[----:B------:R-:W-:Y:S01]  /*6570*/  ISETP.GT.U32.AND P3, PT, R4, R94, PT ;  /* 0x0000005e0400720c */ /* 0x000fe20003f64070 */
[----:B------:R-:W-:Y:S01]  /*6580*/  @!P2 IMAD.IADD R32, R32, 0x1, -R4 ;  /* 0x000000012020a824 */ /* 0x000fe200078e0a04 */
[C---:B------:R-:W-:Y:S01]  /*6590*/  ISETP.GT.U32.AND P2, PT, R4.reuse, R92, PT ;  /* 0x0000005c0400720c */ /* 0x040fe20003f44070 */
[----:B------:R-:W-:Y:S01]  /*65a0*/  @!P0 IMAD.MOV R202, RZ, RZ, -R202 ;  /* 0x000000ffffca8224 */ /* 0x000fe200078e0aca */
[----:B------:R-:W-:Y:S01]  /*65b0*/  ISETP.GT.U32.AND P0, PT, R4, R98, PT ;  /* 0x000000620400720c */ /* 0x000fe20003f04070 */
[C---:B------:R-:W-:Y:S02]  /*65c0*/  IMAD R127, R177.reuse, 0x2, R128 ;  /* 0x00000002b17f7824 */ /* 0x040fe400078e0280 */
[----:B------:R-:W-:Y:S01]  /*65d0*/  @!P5 IMAD.IADD R8, R8, 0x1, -R4 ;  /* 0x000000010808d824 */ /* 0x000fe200078e0a04 */
[----:B------:R-:W-:Y:S01]  /*65e0*/  ISETP.GT.U32.AND P5, PT, R4, R32, PT ;  /* 0x000000200400720c */ /* 0x000fe20003fa4070 */
[----:B------:R-:W-:-:S02]  /*65f0*/  IMAD R125, R177, 0x4, R127 ;  /* 0x00000004b17d7824 */ /* 0x000fc400078e027f */
[----:B------:R-:W-:Y:S01]  /*6600*/  @!P1 IMAD.MOV R206, RZ, RZ, -R206 ;  /* 0x000000ffffce9224 */ /* 0x000fe200078e0ace */
[----:B------:R-:W-:Y:S01]  /*6610*/  ISETP.GT.U32.AND P1, PT, R4, R8, PT ;  /* 0x000000080400720c */ /* 0x000fe20003f24070 */
[----:B------:R-:W-:Y:S02]  /*6620*/  IMAD R122, R177, 0x2, R125 ;  /* 0x00000002b17a7824 */ /* 0x000fe400078e027d */
[----:B------:R-:W-:Y:S01]  /*6630*/  @!P4 IMAD.IADD R96, R96, 0x1, -R4 ;  /* 0x000000016060c824 */ /* 0x000fe200078e0a04 */
[----:B------:R-:W-:Y:S01]  /*6640*/  ISETP.GE.AND P4, PT, R37, RZ, PT ;  /* 0x000000ff2500720c */ /* 0x000fe20003f86270 */
[----:B------:R-:W-:Y:S02]  /*6650*/  IMAD R120, R177, 0x2, R122 ;  /* 0x00000002b1787824 */ /* 0x000fe400078e027a */
[--C-:B------:R-:W-:Y:S01]  /*6660*/  @!P0 IMAD.IADD R98, R98, 0x1, -R4.reuse ;  /* 0x0000000162628824 */ /* 0x100fe200078e0a04 */
[----:B------:R-:W-:Y:S01]  /*6670*/  ISETP.GE.AND P0, PT, R31, RZ, PT ;  /* 0x000000ff1f00720c */ /* 0x000fe20003f06270 */
[--C-:B------:R-:W-:Y:S01]  /*6680*/  @!P3 IMAD.IADD R94, R94, 0x1, -R4.reuse ;  /* 0x000000015e5eb824 */ /* 0x100fe200078e0a04 */
[----:B------:R-:W-:Y:S01]  /*6690*/  ISETP.GE.AND P3, PT, R41, RZ, PT ;  /* 0x000000ff2900720c */ /* 0x000fe20003f66270 */
[--C-:B------:R-:W-:Y:S01]  /*66a0*/  @!P2 IMAD.IADD R92, R92, 0x1, -R4.reuse ;  /* 0x000000015c5ca824 */ /* 0x100fe200078e0a04 */
[----:B------:R-:W-:Y:S01]  /*66b0*/  ISETP.GE.AND P2, PT, R45, RZ, PT ;  /* 0x000000ff2d00720c */ /* 0x000fe20003f46270 */
[----:B------:R-:W-:Y:S01]  /*66c0*/  @!P5 IMAD.IADD R32, R32, 0x1, -R4 ;  /* 0x000000012020d824 */ /* 0x000fe200078e0a04 */
[----:B------:R-:W-:Y:S01]  /*66d0*/  ISETP.GE.AND P5, PT, R21, RZ, PT ;  /* 0x000000ff1500720c */ /* 0x000fe20003fa6270 */
[----:B------:R-:W-:-:S02]  /*66e0*/  IMAD R118, R177, 0x2, R120 ;  /* 0x00000002b1767824 */ /* 0x000fc400078e0278 */
[----:B------:R-:W-:Y:S01]  /*66f0*/  @!P1 IMAD.IADD R8, R8, 0x1, -R4 ;  /* 0x0000000108089824 */ /* 0x000fe200078e0a04 */
[----:B------:R-:W-:Y:S01]  /*6700*/  ISETP.NE.AND P1, PT, R227, RZ, PT ;  /* 0x000000ffe300720c */ /* 0x000fe20003f25270 */
[C---:B------:R-:W-:Y:S01]  /*6710*/  IMAD R114, R177.reuse, 0x2, R118 ;  /* 0x00000002b1727824 */ /* 0x040fe200078e0276 */
[----:B------:R-:W-:Y:S01]  /*6720*/  LOP3.LUT R227, RZ, R227, RZ, 0x33, !PT ;  /* 0x000000e3ffe37212 */ /* 0x000fe200078e33ff */
[----:B------:R-:W-:Y:S02]  /*6730*/  @!P6 IMAD.MOV R98, RZ, RZ, -R98 ;  /* 0x000000ffff62e224 */ /* 0x000fe400078e0a62 */
[----:B------:R-:W-:Y:S01]  /*6740*/  IMAD R110, R177, 0x2, R114 ;  /* 0x00000002b16e7824 */ /* 0x000fe200078e0272 */
[C---:B------:R-:W-:Y:S01]  /*6750*/  SEL R89, R227.reuse, R18, !P1 ;  /* 0x00000012e3597207 */ /* 0x040fe20004800000 */
[----:B------:R-:W-:Y:S01]  /*6760*/  @!P0 IMAD.MOV R96, RZ, RZ, -R96 ;  /* 0x000000ffff608224 */ /* 0x000fe200078e0a60 */
        /* <DEDUP_REMOVED lines=8> */
[----:B------:R-:W-:Y:S01]  /*67f0*/  SEL R9, R227, R12, !P1 ;  /* 0x0000000ce3097207 */ /* 0x000fe20004800000 */
[----:B------:R-:W-:Y:S01]  /*6800*/  IMAD R106, R177, 0x2, R110 ;  /* 0x00000002b16a7824 */ /* 0x000fe200078e026e */
[----:B------:R-:W-:Y:S01]  /*6810*/  SEL R85, R227, R20, !P1 ;  /* 0x00000014e3557207 */ /* 0x000fe20004800000 */
[----:B------:R-:W-:Y:S01]  /*6820*/  IMAD R4, R181, UR11, RZ ;  /* 0x0000000bb5047c24 */ /* 0x000fe2000f8e02ff */
[----:B------:R-:W-:Y:S01]  /*6830*/  SEL R16, R227, R26, !P1 ;  /* 0x0000001ae3107207 */ /* 0x000fe20004800000 */
[----:B--2---:R-:W-:Y:S01]  /*6840*/  IMAD R9, R9, UR5, RZ ;  /* 0x0000000509097c24 */ /* 0x004fe2000f8e02ff */
[----:B------:R-:W-:Y:S01]  /*6850*/  SEL R14, R227, R46, !P1 ;  /* 0x0000002ee30e7207 */ /* 0x000fe20004800000 */
[----:B------:R-:W-:Y:S01]  /*6860*/  IMAD R29, R29, UR5, RZ ;  /* 0x000000051d1d7c24 */ /* 0x000fe2000f8e02ff */
[----:B------:R-:W-:Y:S01]  /*6870*/  SEL R13, R227, R42, !P1 ;  /* 0x0000002ae30d7207 */ /* 0x000fe20004800000 */
[----:B------:R-:W-:Y:S01]  /*6880*/  IMAD R31, R31, UR5, RZ ;  /* 0x000000051f1f7c24 */ /* 0x000fe2000f8e02ff */
[----:B------:R-:W-:Y:S01]  /*6890*/  SEL R38, R227, R62, !P1 ;  /* 0x0000003ee3267207 */ /* 0x000fe20004800000 */
[----:B------:R-:W-:Y:S01]  /*68a0*/  IMAD R89, R89, UR5, RZ ;  /* 0x0000000559597c24 */ /* 0x000fe2000f8e02ff */
[----:B------:R-:W-:Y:S01]  /*68b0*/  SEL R87, R227, R22, !P1 ;  /* 0x00000016e3577207 */ /* 0x000fe20004800000 */
[----:B------:R-:W-:Y:S01]  /*68c0*/  IMAD R85, R85, UR5, RZ ;  /* 0x0000000555557c24 */ /* 0x000fe2000f8e02ff */
[C---:B------:R-:W-:Y:S01]  /*68d0*/  SEL R20, R227.reuse, R24, !P1 ;  /* 0x00000018e3147207 */ /* 0x040fe20004800000 */
[----:B------:R-:W-:Y:S01]  /*68e0*/  IMAD R16, R16, UR5, RZ ;  /* 0x0000000510107c24 */ /* 0x000fe2000f8e02ff */
[----:B------:R-:W-:Y:S01]  /*68f0*/  SEL R12, R227, R34, !P1 ;  /* 0x00000022e30c7207 */ /* 0x000fe20004800000 */
[----:B------:R-:W-:Y:S01]  /*6900*/  IMAD R87, R87, UR5, RZ ;  /* 0x0000000557577c24 */ /* 0x000fe2000f8e02ff */
[C---:B------:R-:W-:Y:S01]  /*6910*/  SEL R17, R227.reuse, R50, !P1 ;  /* 0x00000032e3117207 */ /* 0x040fe20004800000 */
[----:B------:R-:W-:Y:S01]  /*6920*/  IMAD R20, R20, UR5, RZ ;  /* 0x0000000514147c24 */ /* 0x000fe2000f8e02ff */
[C---:B------:R-:W-:Y:S01]  /*6930*/  SEL R26, R227.reuse, R54, !P1 ;  /* 0x00000036e31a7207 */ /* 0x040fe20004800000 */
[----:B------:R-:W-:Y:S01]  /*6940*/  IMAD R12, R12, UR5, RZ ;  /* 0x000000050c0c7c24 */ /* 0x000fe2000f8e02ff */
[C---:B------:R-:W-:Y:S01]  /*6950*/  SEL R21, R227.reuse, R58, !P1 ;  /* 0x0000003ae3157207 */ /* 0x040fe20004800000 */
        /* <DEDUP_REMOVED lines=38> */
[----:B------:R-:W-:Y:S01]  /*6bc0*/  IMAD R102, R177, 0x4, R106 ;  /* 0x00000004b1667824 */ /* 0x000fe200078e026a */
[----:B------:R-:W-:Y:S01]  /*6bd0*/  LEA R100, P0, R3, UR16, 0x2 ;  /* 0x0000001003647c11 */ /* 0x000fe2000f8010ff */
        /* <DEDUP_REMOVED lines=70> */
[----:B------:R-:W-:Y:S01]  /*7040*/  VIADD R252, R123, 0x7f ;  /* 0x0000007f7bfc7836 */ /* 0x000fe20000000000 */
        /* <DEDUP_REMOVED lines=16> */
[----:B------:R-:W-:-:S02]  /*7150*/  SEL R10, R227, R10, !P1 ;  /* 0x0000000ae30a7207 */ /* 0x000fc40004800000 */
[C---:B------:R-:W-:Y:S02]  /*7160*/  SEL R11, R227.reuse, R246, !P1 ;  /* 0x000000f6e30b7207 */ /* 0x040fe40004800000 */
[C---:B------:R-:W-:Y:S02]  /*7170*/  SEL R15, R227.reuse, R244, !P1 ;  /* 0x000000f4e30f7207 */ /* 0x040fe40004800000 */
[C---:B------:R-:W-:Y:S02]  /*7180*/  SEL R19, R227.reuse, R242, !P1 ;  /* 0x000000f2e3137207 */ /* 0x040fe40004800000 */
[C---:B------:R-:W-:Y:S02]  /*7190*/  SEL R27, R227.reuse, R240, !P1 ;  /* 0x000000f0e31b7207 */ /* 0x040fe40004800000 */
[C---:B------:R-:W-:Y:S02]  /*71a0*/  SEL R39, R227.reuse, R238, !P1 ;  /* 0x000000eee3277207 */ /* 0x040fe40004800000 */
        /* <DEDUP_REMOVED lines=16> */
[----:B------:R-:W-:Y:S01]  /*72b0*/  SEL R107, R227, R204, !P1 ;  /* 0x000000cce36b7207 */ /* 0x000fe20004800000 */
[----:B------:R-:W-:Y:S01]  /*72c0*/  IMAD R35, R35, UR5, RZ ;  /* 0x0000000523237c24 */ /* 0x000fe2000f8e02ff */
        /* <DEDUP_REMOVED lines=36> */
[----:B------:R-:W-:-:S02]  /*7510*/  SEL R215, R227, R94, !P1 ;  /* 0x0000005ee3d77207 */ /* 0x000fc40004800000 */
[C---:B------:R-:W-:Y:S02]  /*7520*/  SEL R219, R227.reuse, R92, !P1 ;  /* 0x0000005ce3db7207 */ /* 0x040fe40004800000 */
[C---:B------:R-:W-:Y:S02]  /*7530*/  SEL R223, R227.reuse, R32, !P1 ;  /* 0x00000020e3df7207 */ /* 0x040fe40004800000 */
[----:B------:R-:W-:Y:S01]  /*7540*/  SEL R227, R227, R8, !P1 ;  /* 0x00000008e3e37207 */ /* 0x000fe20004800000 */
[----:B------:R-:W-:Y:S01]  /*7550*/  IMAD R8, R177, 0x2, R102 ;  /* 0x00000002b1087824 */ /* 0x000fe200078e0266 */
[----:B------:R-:W-:Y:S02]  /*7560*/  LEA R234, P1, R4, UR18, 0x2 ;  /* 0x0000001204ea7c11 */ /* 0x000fe4000f8210ff */
[----:B------:R-:W-:Y:S01]  /*7570*/  LEA.HI.X.SX32 R3, R3, UR17, 0x2, P0 ;  /* 0x0000001103037c11 */ /* 0x000fe200080f16ff */
[----:B------:R-:W-:Y:S01]  /*7580*/  IMAD R32, R177, 0x2, R8 ;  /* 0x00000002b1207824 */ /* 0x000fe200078e0208 */
[----:B------:R-:W-:-:S02]  /*7590*/  LEA R224, P6, R176, R100, 0x2 ;  /* 0x00000064b0e07211 */ /* 0x000fc400078c10ff */
[-C--:B------:R-:W-:Y:S01]  /*75a0*/  LEA R220, P5, R174, R100.reuse, 0x2 ;  /* 0x00000064aedc7211 */ /* 0x080fe200078a10ff */
[----:B------:R-:W-:Y:S01]  /*75b0*/  IMAD R33, R177, 0x2, R32 ;  /* 0x00000002b1217824 */ /* 0x000fe200078e0220 */
[-C--:B------:R-:W-:Y:S02]  /*75c0*/  LEA R216, P3, R173, R100.reuse, 0x2 ;  /* 0x00000064add87211 */ /* 0x080fe400078610ff */
[----:B------:R-:W-:Y:S01]  /*75d0*/  LEA.HI.X.SX32 R4, R4, UR19, 0x2, P1 ;  /* 0x0000001304047c11 */ /* 0x000fe200088f16ff */
[----:B------:R-:W-:Y:S01]  /*75e0*/  IMAD R92, R177, 0x2, R33 ;  /* 0x00000002b15c7824 */ /* 0x000fe200078e0221 */
[----:B------:R-:W-:Y:S02]  /*75f0*/  LEA.HI R96, R225, 0x7e, RZ, 0x1a ;  /* 0x0000007ee1607811 */ /* 0x000fe400078fd0ff */
[-C--:B------:R-:W-:Y:S01]  /*7600*/  LEA R212, P2, R172, R100.reuse, 0x2 ;  /* 0x00000064acd47211 */ /* 0x080fe200078410ff */
[C---:B------:R-:W-:Y:S01]  /*7610*/  IMAD R94, R177.reuse, 0x2, R92 ;  /* 0x00000002b15e7824 */ /* 0x040fe200078e025c */
[----:B------:R-:W-:Y:S01]  /*7620*/  LEA R208, P1, R170, R100, 0x2 ;  /* 0x00000064aad07211 */ /* 0x000fe200078210ff */
[----:B------:R-:W-:Y:S01]  /*7630*/  IMAD R96, R96, UR10, RZ ;  /* 0x0000000a60607c24 */ /* 0x000fe2000f8e02ff */
[-C--:B------:R-:W-:Y:S01]  /*7640*/  LEA.HI.X.SX32 R225, R176, R3.reuse, 0x2, P6 ;  /* 0x00000003b0e17211 */ /* 0x080fe200030f16ff */
[----:B------:R-:W-:Y:S01]  /*7650*/  IMAD R98, R177, 0x2, R94 ;  /* 0x00000002b1627824 */ /* 0x000fe200078e025e */
[----:B------:R-:W-:-:S02]  /*7660*/  LEA.HI.X.SX32 R221, R174, R3, 0x2, P5 ;  /* 0x00000003aedd7211 */ /* 0x000fc400028f16ff */
[-C--:B------:R-:W-:Y:S01]  /*7670*/  LEA R188, P0, R169, R100.reuse, 0x2 ;  /* 0x00000064a9bc7211 */ /* 0x080fe200078010ff */
[----:B------:R1:W-:Y:S01]  /*7680*/  STL.64 [R1+0x128], R224 ;  /* 0x000128e001007387 */ /* 0x0003e20000100a00 */
[-C--:B------:R-:W-:Y:S02]  /*7690*/  LEA.HI.X.SX32 R217, R173, R3.reuse, 0x2, P3 ;  /* 0x00000003add97211 */ /* 0x080fe400018f16ff */
[----:B------:R-:W-:Y:S01]  /*76a0*/  LEA R184, P4, R168, R100, 0x2 ;  /* 0x00000064a8b87211 */ /* 0x000fe200078810ff */
[----:B------:R2:W-:Y:S01]  /*76b0*/  STL.64 [R1+0x120], R220 ;  /* 0x000120dc01007387 */ /* 0x0005e20000100a00 */
[-C--:B------:R-:W-:Y:S02]  /*76c0*/  LEA.HI.X.SX32 R213, R172, R3.reuse, 0x2, P2 ;  /* 0x00000003acd57211 */ /* 0x080fe400010f16ff */
[-C--:B------:R-:W-:Y:S01]  /*76d0*/  LEA.HI.X.SX32 R209, R170, R3.reuse, 0x2, P1 ;  /* 0x00000003aad17211 */ /* 0x080fe200008f16ff */
[----:B------:R3:W-:Y:S01]  /*76e0*/  STL.64 [R1+0x118], R216 ;  /* 0x000118d801007387 */ /* 0x0007e20000100a00 */
[----:B------:R-:W-:-:S02]  /*76f0*/  LEA.HI.X.SX32 R189, R169, R3, 0x2, P0 ;  /* 0x00000003a9bd7211 */ /* 0x000fc400000f16ff */
[-C--:B------:R-:W-:Y:S01]  /*7700*/  LEA.HI.X.SX32 R185, R168, R3.reuse, 0x2, P4 ;  /* 0x00000003a8b97211 */ /* 0x080fe200020f16ff */
[----:B------:R4:W-:Y:S01]  /*7710*/  STL.64 [R1+0x110], R212 ;  /* 0x000110d401007387 */ /* 0x0009e20000100a00 */
[CC--:B-1----:R-:W-:Y:S02]  /*7720*/  LEA R224, P6, R178.reuse, R100.reuse, 0x2 ;  /* 0x00000064b2e07211 */ /* 0x0c2fe400078c10ff */
[CC--:B--2---:R-:W-:Y:S01]  /*7730*/  LEA R220, P5, R167.reuse, R100.reuse, 0x2 ;  /* 0x00000064a7dc7211 */ /* 0x0c4fe200078a10ff */
[----:B------:R1:W-:Y:S01]  /*7740*/  STL.64 [R1+0x108], R208 ;  /* 0x000108d001007387 */ /* 0x0003e20000100a00 */
[-C--:B------:R-:W-:Y:S02]  /*7750*/  LEA.HI.X.SX32 R225, R178, R3.reuse, 0x2, P6 ;  /* 0x00000003b2e17211 */ /* 0x080fe400030f16ff */
[----:B---3--:R-:W-:Y:S01]  /*7760*/  LEA R216, P3, R166, R100, 0x2 ;  /* 0x00000064a6d87211 */ /* 0x008fe200078610ff */
[----:B------:R2:W-:Y:S01]  /*7770*/  STL.64 [R1+0x100], R188 ;  /* 0x000100bc01007387 */ /* 0x0005e20000100a00 */
[----:B------:R-:W-:-:S02]  /*7780*/  LEA.HI.X.SX32 R221, R167, R3, 0x2, P5 ;  /* 0x00000003a7dd7211 */ /* 0x000fc400028f16ff */
[-C--:B----4-:R-:W-:Y:S01]  /*7790*/  LEA R212, P2, R165, R100.reuse, 0x2 ;  /* 0x00000064a5d47211 */ /* 0x090fe200078410ff */
[----:B------:R3:W-:Y:S01]  /*77a0*/  STL.64 [R1+0xf8], R184 ;  /* 0x0000f8b801007387 */ /* 0x0007e20000100a00 */
[----:B------:R-:W-:Y:S02]  /*77b0*/  LEA.HI.X.SX32 R217, R166, R3, 0x2, P3 ;  /* 0x00000003a6d97211 */ /* 0x000fe400018f16ff */
[-C--:B------:R-:W-:Y:S01]  /*77c0*/  LEA R176, P6, R161, R100.reuse, 0x2 ;  /* 0x00000064a1b07211 */ /* 0x080fe200078c10ff */
[----:B------:R-:W-:Y:S01]  /*77d0*/  STL.64 [R1+0xf0], R224 ;  /* 0x0000f0e001007387 */ /* 0x000fe20000100a00 */
[-C--:B-1----:R-:W-:Y:S02]  /*77e0*/  LEA R208, P1, R164, R100.reuse, 0x2 ;  /* 0x00000064a4d07211 */ /* 0x082fe400078210ff */
[-C--:B------:R-:W-:Y:S01]  /*77f0*/  LEA R172, P5, R160, R100.reuse, 0x2 ;  /* 0x00000064a0ac7211 */ /* 0x080fe200078a10ff */
[----:B------:R-:W-:Y:S01]  /*7800*/  STL.64 [R1+0x158], R220 ;  /* 0x000158dc01007387 */ /* 0x000fe20000100a00 */
[----:B--2---:R-:W-:-:S02]  /*7810*/  LEA R188, P0, R163, R100, 0x2 ;  /* 0x00000064a3bc7211 */ /* 0x004fc400078010ff */
[-C--:B------:R-:W-:Y:S01]  /*7820*/  LEA.HI.X.SX32 R209, R164, R3.reuse, 0x2, P1 ;  /* 0x00000003a4d17211 */ /* 0x080fe200008f16ff */
[----:B------:R-:W-:Y:S01]  /*7830*/  STL.64 [R1+0x160], R216 ;  /* 0x000160d801007387 */ /* 0x000fe20000100a00 */
[CC--:B---3--:R-:W-:Y:S02]  /*7840*/  LEA R184, P4, R162.reuse, R100.reuse, 0x2 ;  /* 0x00000064a2b87211 */ /* 0x0c8fe400078810ff */
[-C--:B------:R-:W-:Y:S01]  /*7850*/  LEA.HI.X.SX32 R213, R165, R3.reuse, 0x2, P2 ;  /* 0x00000003a5d57211 */ /* 0x080fe200010f16ff */
[----:B------:R1:W-:Y:S01]  /*7860*/  STL.64 [R1+0x1a0], R208 ;  /* 0x0001a0d001007387 */ /* 0x0003e20000100a00 */
[----:B------:R-:W-:Y:S02]  /*7870*/  LEA R168, P3, R159, R100, 0x2 ;  /* 0x000000649fa87211 */ /* 0x000fe400078610ff */
[-C--:B------:R-:W-:Y:S01]  /*7880*/  LEA.HI.X.SX32 R189, R163, R3.reuse, 0x2, P0 ;  /* 0x00000003a3bd7211 */ /* 0x080fe200000f16ff */
[----:B------:R-:W-:Y:S01]  /*7890*/  STL.64 [R1+0x198], R212 ;  /* 0x000198d401007387 */ /* 0x000fe20000100a00 */
[----:B------:R-:W-:-:S02]  /*78a0*/  LEA.HI.X.SX32 R185, R162, R3, 0x2, P4 ;  /* 0x00000003a2b97211 */ /* 0x000fc400020f16ff */
[-C--:B------:R-:W-:Y:S01]  /*78b0*/  LEA R166, P2, R158, R100.reuse, 0x2 ;  /* 0x000000649ea67211 */ /* 0x080fe200078410ff */
[----:B------:R2:W-:Y:S01]  /*78c0*/  STL.64 [R1+0x1d8], R188 ;  /* 0x0001d8bc01007387 */ /* 0x0005e20000100a00 */
[-C--:B------:R-:W-:Y:S02]  /*78d0*/  LEA.HI.X.SX32 R177, R161, R3.reuse, 0x2, P6 ;  /* 0x00000003a1b17211 */ /* 0x080fe400030f16ff */
[-C--:B------:R-:W-:Y:S01]  /*78e0*/  LEA.HI.X.SX32 R173, R160, R3.reuse, 0x2, P5 ;  /* 0x00000003a0ad7211 */ /* 0x080fe200028f16ff */
[----:B------:R3:W-:Y:S01]  /*78f0*/  STL.64 [R1+0x1e0], R184 ;  /* 0x0001e0b801007387 */ /* 0x0007e20000100a00 */
[-C--:B------:R-:W-:Y:S02]  /*7900*/  LEA.HI.X.SX32 R169, R159, R3.reuse, 0x2, P3 ;  /* 0x000000039fa97211 */ /* 0x080fe400018f16ff */
[----:B-1----:R-:W-:Y:S01]  /*7910*/  LEA R208, P1, R157, R100, 0x2 ;  /* 0x000000649dd07211 */ /* 0x002fe200078210ff */
[----:B------:R1:W-:Y:S01]  /*7920*/  STL.64 [R1+0x218], R176 ;  /* 0x000218b001007387 */ /* 0x0003e20000100a00 */
[----:B------:R-:W-:-:S02]  /*7930*/  LEA.HI.X.SX32 R167, R158, R3, 0x2, P2 ;  /* 0x000000039ea77211 */ /* 0x000fc400010f16ff */
[-C--:B------:R-:W-:Y:S01]  /*7940*/  LEA.HI.X.SX32 R209, R157, R3.reuse, 0x2, P1 ;  /* 0x000000039dd17211 */ /* 0x080fe200008f16ff */
[----:B------:R4:W-:Y:S01]  /*7950*/  STL.64 [R1+0x220], R172 ;  /* 0x000220ac01007387 */ /* 0x0009e20000100a00 */
[-C--:B--2---:R-:W-:Y:S02]  /*7960*/  LEA R188, P0, R156, R100.reuse, 0x2 ;  /* 0x000000649cbc7211 */ /* 0x084fe400078010ff */
[-C--:B------:R-:W-:Y:S01]  /*7970*/  LEA R164, P1, R150, R100.reuse, 0x2 ;  /* 0x0000006496a47211 */ /* 0x080fe200078210ff */
[----:B------:R2:W-:Y:S01]  /*7980*/  STL.64 [R1+0xe8], R168 ;  /* 0x0000e8a801007387 */ /* 0x0005e20000100a00 */
[-C--:B---3--:R-:W-:Y:S02]  /*7990*/  LEA R184, P4, R155, R100.reuse, 0x2 ;  /* 0x000000649bb87211 */ /* 0x088fe400078810ff */
[----:B------:R-:W-:Y:S01]  /*79a0*/  LEA.HI.X.SX32 R189, R156, R3, 0x2, P0 ;  /* 0x000000039cbd7211 */ /* 0x000fe200000f16ff */
[----:B------:R3:W-:Y:S01]  /*79b0*/  STL.64 [R1+0xe0], R166 ;  /* 0x0000e0a601007387 */ /* 0x0007e20000100a00 */
[----:B-1----:R-:W-:-:S02]  /*79c0*/  LEA R176, P6, R154, R100, 0x2 ;  /* 0x000000649ab07211 */ /* 0x002fc400078c10ff */
[-C--:B------:R-:W-:Y:S01]  /*79d0*/  LEA.HI.X.SX32 R185, R155, R3.reuse, 0x2, P4 ;  /* 0x000000039bb97211 */ /* 0x080fe200020f16ff */
[----:B------:R-:W-:Y:S01]  /*79e0*/  STL.64 [R1+0xd8], R208 ;  /* 0x0000d8d001007387 */ /* 0x000fe20000100a00 */
[-C--:B----4-:R-:W-:Y:S02]  /*79f0*/  LEA R172, P5, R153, R100.reuse, 0x2 ;  /* 0x0000006499ac7211 */ /* 0x090fe400078a10ff */
[----:B------:R-:W-:Y:S01]  /*7a00*/  LEA.HI.X.SX32 R177, R154, R3, 0x2, P6 ;  /* 0x000000039ab17211 */ /* 0x000fe200030f16ff */
[----:B------:R-:W-:Y:S01]  /*7a10*/  STL.64 [R1+0xd0], R188 ;  /* 0x0000d0bc01007387 */ /* 0x000fe20000100a00 */
[-C--:B--2---:R-:W-:Y:S02]  /*7a20*/  LEA R168, P3, R152, R100.reuse, 0x2 ;  /* 0x0000006498a87211 */ /* 0x084fe400078610ff */
[-C--:B------:R-:W-:Y:S01]  /*7a30*/  LEA R162, P0, R149, R100.reuse, 0x2 ;  /* 0x0000006495a27211 */ /* 0x080fe200078010ff */
[----:B------:R-:W-:Y:S01]  /*7a40*/  STL.64 [R1+0xc8], R184 ;  /* 0x0000c8b801007387 */ /* 0x000fe20000100a00 */
[----:B---3--:R-:W-:-:S02]  /*7a50*/  LEA R166, P2, R151, R100, 0x2 ;  /* 0x0000006497a67211 */ /* 0x008fc400078410ff */
[-C--:B------:R-:W-:Y:S01]  /*7a60*/  LEA.HI.X.SX32 R173, R153, R3.reuse, 0x2, P5 ;  /* 0x0000000399ad7211 */ /* 0x080fe200028f16ff */
[----:B------:R-:W-:Y:S01]  /*7a70*/  STL.64 [R1+0xc0], R176 ;  /* 0x0000c0b001007387 */ /* 0x000fe20000100a00 */
[-C--:B------:R-:W-:Y:S02]  /*7a80*/  LEA R160, P4, R148, R100.reuse, 0x2 ;  /* 0x0000006494a07211 */ /* 0x080fe400078810ff */
[-C--:B------:R-:W-:Y:S01]  /*7a90*/  LEA.HI.X.SX32 R169, R152, R3.reuse, 0x2, P3 ;  /* 0x0000000398a97211 */ /* 0x080fe200018f16ff */
[----:B------:R-:W-:Y:S01]  /*7aa0*/  STL.64 [R1+0xb8], R172 ;  /* 0x0000b8ac01007387 */ /* 0x000fe20000100a00 */
[-C--:B------:R-:W-:Y:S02]  /*7ab0*/  LEA R158, P6, R147, R100.reuse, 0x2 ;  /* 0x00000064939e7211 */ /* 0x080fe400078c10ff */
[----:B------:R-:W-:Y:S01]  /*7ac0*/  LEA.HI.X.SX32 R165, R150, R3, 0x2, P1 ;  /* 0x0000000396a57211 */ /* 0x000fe200008f16ff */
[----:B------:R-:W-:Y:S01]  /*7ad0*/  STL.64 [R1+0x130], R168 ;  /* 0x000130a801007387 */ /* 0x000fe20000100a00 */
[----:B------:R-:W-:-:S02]  /*7ae0*/  LEA R156, P5, R146, R100, 0x2 ;  /* 0x00000064929c7211 */ /* 0x000fc400078a10ff */
[-C--:B------:R-:W-:Y:S01]  /*7af0*/  LEA.HI.X.SX32 R167, R151, R3.reuse, 0x2, P2 ;  /* 0x0000000397a77211 */ /* 0x080fe200010f16ff */
[----:B------:R1:W-:Y:S01]  /*7b00*/  STL.64 [R1+0x170], R164 ;  /* 0x000170a401007387 */ /* 0x0003e20000100a00 */
[-C--:B------:R-:W-:Y:S02]  /*7b10*/  LEA R154, P3, R145, R100.reuse, 0x2 ;  /* 0x00000064919a7211 */ /* 0x080fe400078610ff */
[-C--:B------:R-:W-:Y:S01]  /*7b20*/  LEA.HI.X.SX32 R163, R149, R3.reuse, 0x2, P0 ;  /* 0x0000000395a37211 */ /* 0x080fe200000f16ff */
[----:B------:R-:W-:Y:S01]  /*7b30*/  STL.64 [R1+0x168], R166 ;  /* 0x000168a601007387 */ /* 0x000fe20000100a00 */
[----:B------:R-:W-:Y:S02]  /*7b40*/  LEA R152, P2, R144, R100, 0x2 ;  /* 0x0000006490987211 */ /* 0x000fe400078410ff */
[-C--:B------:R-:W-:Y:S01]  /*7b50*/  LEA.HI.X.SX32 R161, R148, R3.reuse, 0x2, P4 ;  /* 0x0000000394a17211 */ /* 0x080fe200020f16ff */
[----:B------:R2:W-:Y:S01]  /*7b60*/  STL.64 [R1+0x1a8], R162 ;  /* 0x0001a8a201007387 */ /* 0x0005e20000100a00 */
[----:B------:R-:W-:-:S02]  /*7b70*/  LEA.HI.X.SX32 R159, R147, R3, 0x2, P6 ;  /* 0x00000003939f7211 */ /* 0x000fc400030f16ff */
[-C--:B------:R-:W-:Y:S01]  /*7b80*/  LEA.HI.X.SX32 R157, R146, R3.reuse, 0x2, P5 ;  /* 0x00000003929d7211 */ /* 0x080fe200028f16ff */
[----:B------:R3:W-:Y:S01]  /*7b90*/  STL.64 [R1+0x1b0], R160 ;  /* 0x0001b0a001007387 */ /* 0x0007e20000100a00 */
[-C--:B------:R-:W-:Y:S02]  /*7ba0*/  LEA.HI.X.SX32 R155, R145, R3.reuse, 0x2, P3 ;  /* 0x00000003919b7211 */ /* 0x080fe400018f16ff */
[-C--:B------:R-:W-:Y:S01]  /*7bb0*/  LEA.HI.X.SX32 R153, R144, R3.reuse, 0x2, P2 ;  /* 0x0000000390997211 */ /* 0x080fe200010f16ff */
[----:B------:R4:W-:Y:S01]  /*7bc0*/  STL.64 [R1+0x1e8], R158 ;  /* 0x0001e89e01007387 */ /* 0x0009e20000100a00 */
[CC--:B-1----:R-:W-:Y:S02]  /*7bd0*/  LEA R164, P1, R143.reuse, R100.reuse, 0x2 ;  /* 0x000000648fa47211 */ /* 0x0c2fe400078210ff */
[----:B--2---:R-:W-:Y:S01]  /*7be0*/  LEA R162, P0, R142, R100, 0x2 ;  /* 0x000000648ea27211 */ /* 0x004fe200078010ff */
[----:B------:R1:W-:Y:S01]  /*7bf0*/  STL.64 [R1+0x1f0], R156 ;  /* 0x0001f09c01007387 */ /* 0x0003e20000100a00 */
[----:B------:R-:W-:-:S02]  /*7c00*/  LEA.HI.X.SX32 R165, R143, R3, 0x2, P1 ;  /* 0x000000038fa57211 */ /* 0x000fc400008f16ff */
[CC--:B---3--:R-:W-:Y:S01]  /*7c10*/  LEA R160, P4, R141.reuse, R100.reuse, 0x2 ;  /* 0x000000648da07211 */ /* 0x0c8fe200078810ff */
[----:B------:R2:W-:Y:S01]  /*7c20*/  STL.64 [R1+0x228], R154 ;  /* 0x0002289a01007387 */ /* 0x0005e20000100a00 */
[-C--:B------:R-:W-:Y:S02]  /*7c30*/  LEA.HI.X.SX32 R163, R142, R3.reuse, 0x2, P0 ;  /* 0x000000038ea37211 */ /* 0x080fe400000f16ff */
[-C--:B----4-:R-:W-:Y:S01]  /*7c40*/  LEA R158, P6, R140, R100.reuse, 0x2 ;  /* 0x000000648c9e7211 */ /* 0x090fe200078c10ff */
[----:B------:R3:W-:Y:S01]  /*7c50*/  STL.64 [R1+0x230], R152 ;  /* 0x0002309801007387 */ /* 0x0007e20000100a00 */
[----:B------:R-:W-:Y:S02]  /*7c60*/  LEA.HI.X.SX32 R161, R141, R3, 0x2, P4 ;  /* 0x000000038da17211 */ /* 0x000fe400020f16ff */
[-C--:B------:R-:W-:Y:S01]  /*7c70*/  LEA R150, P1, R135, R100.reuse, 0x2 ;  /* 0x0000006487967211 */ /* 0x080fe200078210ff */
[----:B------:R-:W-:Y:S01]  /*7c80*/  STL.64 [R1+0xb0], R164 ;  /* 0x0000b0a401007387 */ /* 0x000fe20000100a00 */
[----:B-1----:R-:W-:-:S02]  /*7c90*/  LEA R156, P5, R139, R100, 0x2 ;  /* 0x000000648b9c7211 */ /* 0x002fc400078a10ff */
[-C--:B------:R-:W-:Y:S01]  /*7ca0*/  LEA.HI.X.SX32 R159, R140, R3.reuse, 0x2, P6 ;  /* 0x000000038c9f7211 */ /* 0x080fe200030f16ff */
[----:B------:R1:W-:Y:S01]  /*7cb0*/  STL.64 [R1+0xa8], R162 ;  /* 0x0000a8a201007387 */ /* 0x0003e20000100a00 */
[-C--:B--2---:R-:W-:Y:S02]  /*7cc0*/  LEA R154, P3, R137, R100.reuse, 0x2 ;  /* 0x00000064899a7211 */ /* 0x084fe400078610ff */
[-C--:B------:R-:W-:Y:S01]  /*7cd0*/  LEA R148, P0, R134, R100.reuse, 0x2 ;  /* 0x0000006486947211 */ /* 0x080fe200078010ff */
[----:B------:R2:W-:Y:S01]  /*7ce0*/  STL.64 [R1+0xa0], R160 ;  /* 0x0000a0a001007387 */ /* 0x0005e20000100a00 */
[CC--:B---3--:R-:W-:Y:S02]  /*7cf0*/  LEA R152, P2, R136.reuse, R100.reuse, 0x2 ;  /* 0x0000006488987211 */ /* 0x0c8fe400078410ff */
[-C--:B------:R-:W-:Y:S01]  /*7d00*/  LEA.HI.X.SX32 R157, R139, R3.reuse, 0x2, P5 ;  /* 0x000000038b9d7211 */ /* 0x080fe200028f16ff */
[----:B------:R3:W-:Y:S01]  /*7d10*/  STL.64 [R1+0x98], R158 ;  /* 0x0000989e01007387 */ /* 0x0007e20000100a00 */
[-C--:B------:R-:W-:Y:S01]  /*7d20*/  LEA R146, P4, R133, R100.reuse, 0x2 ;  /* 0x0000006485927211 */ /* 0x080fe200078810ff */
[----:B------:R-:W-:Y:S01]  /*7d30*/  IMAD R139, R19, UR5, RZ ;  /* 0x00000005138b7c24 */ /* 0x000fe2000f8e02ff */
[-C--:B------:R-:W-:Y:S01]  /*7d40*/  LEA.HI.X.SX32 R153, R136, R3.reuse, 0x2, P2 ;  /* 0x0000000388997211 */ /* 0x080fe200010f16ff */
[----:B------:R4:W-:Y:S01]  /*7d50*/  STL.64 [R1+0x90], R156 ;  /* 0x0000909c01007387 */ /* 0x0009e20000100a00 */
[-C--:B------:R-:W-:Y:S01]  /*7d60*/  LEA R144, P6, R132, R100.reuse, 0x2 ;  /* 0x0000006484907211 */ /* 0x080fe200078c10ff */
[----:B-1----:R-:W-:Y:S01]  /*7d70*/  IMAD R163, R79, UR5, RZ ;  /* 0x000000054fa37c24 */ /* 0x002fe2000f8e02ff */
[-C--:B------:R-:W-:Y:S01]  /*7d80*/  LEA.HI.X.SX32 R155, R137, R3.reuse, 0x2, P3 ;  /* 0x00000003899b7211 */ /* 0x080fe200018f16ff */
[----:B------:R1:W-:Y:S01]  /*7d90*/  STL.64 [R1+0x138], R152 ;  /* 0x0001389801007387 */ /* 0x0003e20000100a00 */
[-C--:B------:R-:W-:Y:S01]  /*7da0*/  LEA R142, P5, R130, R100.reuse, 0x2 ;  /* 0x00000064828e7211 */ /* 0x080fe200078a10ff */
[----:B--2---:R-:W-:Y:S01]  /*7db0*/  IMAD R161, R75, UR5, RZ ;  /* 0x000000054ba17c24 */ /* 0x004fe2000f8e02ff */
[-C--:B------:R-:W-:Y:S01]  /*7dc0*/  LEA.HI.X.SX32 R151, R135, R3.reuse, 0x2, P1 ;  /* 0x0000000387977211 */ /* 0x080fe200008f16ff */
[----:B------:R2:W-:Y:S01]  /*7dd0*/  STL.64 [R1+0x88], R154 ;  /* 0x0000889a01007387 */ /* 0x0005e20000100a00 */
[-C--:B------:R-:W-:Y:S01]  /*7de0*/  LEA.HI.X.SX32 R149, R134, R3.reuse, 0x2, P0 ;  /* 0x0000000386957211 */ /* 0x080fe200000f16ff */
[----:B---3--:R-:W-:Y:S01]  /*7df0*/  IMAD R159, R71, UR5, RZ ;  /* 0x00000005479f7c24 */ /* 0x008fe2000f8e02ff */
[-C--:B------:R-:W-:Y:S01]  /*7e00*/  LEA R140, P3, R129, R100.reuse, 0x2 ;  /* 0x00000064818c7211 */ /* 0x080fe200078610ff */
[----:B------:R3:W-:Y:S01]  /*7e10*/  STL.64 [R1+0x140], R150 ;  /* 0x0001409601007387 */ /* 0x0007e20000100a00 */
[-C--:B------:R-:W-:Y:S01]  /*7e20*/  LEA.HI.X.SX32 R147, R133, R3.reuse, 0x2, P4 ;  /* 0x0000000385937211 */ /* 0x080fe200020f16ff */
[----:B----4-:R-:W-:Y:S01]  /*7e30*/  IMAD R157, R67, UR5, RZ ;  /* 0x00000005439d7c24 */ /* 0x010fe2000f8e02ff */
[-C--:B------:R-:W-:Y:S01]  /*7e40*/  LEA.HI.X.SX32 R145, R132, R3.reuse, 0x2, P6 ;  /* 0x0000000384917211 */ /* 0x080fe200030f16ff */
[----:B------:R4:W-:Y:S01]  /*7e50*/  STL.64 [R1+0x178], R148 ;  /* 0x0001789401007387 */ /* 0x0009e20000100a00 */
[-C--:B------:R-:W-:Y:S01]  /*7e60*/  LEA.HI.X.SX32 R143, R130, R3.reuse, 0x2, P5 ;  /* 0x00000003828f7211 */ /* 0x080fe200028f16ff */
[----:B------:R-:W-:Y:S01]  /*7e70*/  IMAD R165, R25, UR5, RZ ;  /* 0x0000000519a57c24 */ /* 0x000fe2000f8e02ff */
[CC--:B-1----:R-:W-:Y:S01]  /*7e80*/  LEA R152, P2, R128.reuse, R100.reuse, 0x2 ;  /* 0x0000006480987211 */ /* 0x0c2fe200078410ff */
[----:B------:R1:W-:Y:S01]  /*7e90*/  STL.64 [R1+0x180], R146 ;  /* 0x0001809201007387 */ /* 0x0003e20000100a00 */
[-C--:B------:R-:W-:Y:S01]  /*7ea0*/  LEA.HI.X.SX32 R141, R129, R3.reuse, 0x2, P3 ;  /* 0x00000003818d7211 */ /* 0x080fe200018f16ff */
[----:B--2---:R-:W-:Y:S01]  /*7eb0*/  IMAD R155, R63, UR5, RZ ;  /* 0x000000053f9b7c24 */ /* 0x004fe2000f8e02ff */
[-C--:B------:R-:W-:Y:S01]  /*7ec0*/  LEA.HI.X.SX32 R153, R128, R3.reuse, 0x2, P2 ;  /* 0x0000000380997211 */ /* 0x080fe200010f16ff */
[----:B------:R2:W-:Y:S01]  /*7ed0*/  STL.64 [R1+0x1b8], R144 ;  /* 0x0001b89001007387 */ /* 0x0005e20000100a00 */
[-C--:B---3--:R-:W-:Y:S01]  /*7ee0*/  LEA R150, P1, R127, R100.reuse, 0x2 ;  /* 0x000000647f967211 */ /* 0x088fe200078210ff */
[----:B------:R-:W-:Y:S01]  /*7ef0*/  IMAD R25, R6, UR5, RZ ;  /* 0x0000000506197c24 */ /* 0x000fe2000f8e02ff */
[-C--:B------:R-:W-:Y:S01]  /*7f00*/  LEA R136, P2, R114, R100.reuse, 0x2 ;  /* 0x0000006472887211 */ /* 0x080fe200078410ff */
[----:B------:R3:W-:Y:S01]  /*7f10*/  STL.64 [R1+0x1c0], R142 ;  /* 0x0001c08e01007387 */ /* 0x0007e20000100a00 */
[-C--:B----4-:R-:W-:Y:S01]  /*7f20*/  LEA R148, P0, R126, R100.reuse, 0x2 ;  /* 0x000000647e947211 */ /* 0x090fe200078010ff */
[----:B------:R-:W-:Y:S01]  /*7f30*/  IMAD R6, R115, UR5, RZ ;  /* 0x0000000573067c24 */ /* 0x000fe2000f8e02ff */
[----:B------:R-:W-:Y:S01]  /*7f40*/  LEA.HI.X.SX32 R151, R127, R3, 0x2, P1 ;  /* 0x000000037f977211 */ /* 0x000fe200008f16ff */
[----:B------:R4:W-:Y:S01]  /*7f50*/  STL.64 [R1+0x1f8], R140 ;  /* 0x0001f88c01007387 */ /* 0x0009e20000100a00 */
[----:B-1----:R-:W-:-:S02]  /*7f60*/  LEA R146, P4, R125, R100, 0x2 ;  /* 0x000000647d927211 */ /* 0x002fc400078810ff */
[-C--:B------:R-:W-:Y:S01]  /*7f70*/  LEA.HI.X.SX32 R149, R126, R3.reuse, 0x2, P0 ;  /* 0x000000037e957211 */ /* 0x080fe200000f16ff */
[----:B------:R1:W-:Y:S01]  /*7f80*/  STL.64 [R1+0x200], R152 ;  /* 0x0002009801007387 */ /* 0x0003e20000100a00 */
[-C--:B--2---:R-:W-:Y:S02]  /*7f90*/  LEA R144, P6, R122, R100.reuse, 0x2 ;  /* 0x000000647a907211 */ /* 0x084fe400078c10ff */
[----:B------:R-:W-:Y:S01]  /*7fa0*/  LEA.HI.X.SX32 R147, R125, R3, 0x2, P4 ;  /* 0x000000037d937211 */ /* 0x000fe200020f16ff */
[----:B------:R2:W-:Y:S01]  /*7fb0*/  STL.64 [R1+0x238], R150 ;  /* 0x0002389601007387 */ /* 0x0005e20000100a00 */
[-C--:B---3--:R-:W-:Y:S01]  /*7fc0*/  LEA R142, P5, R120, R100.reuse, 0x2 ;  /* 0x00000064788e7211 */ /* 0x088fe200078a10ff */
[----:B------:R-:W-:Y:S01]  /*7fd0*/  IMAD R125, R72, UR5, RZ ;  /* 0x00000005487d7c24 */ /* 0x000fe2000f8e02ff */
[-C--:B------:R-:W-:Y:S01]  /*7fe0*/  LEA R134, P1, R110, R100.reuse, 0x2 ;  /* 0x000000646e867211 */ /* 0x080fe200078210ff */
[----:B------:R3:W-:Y:S01]  /*7ff0*/  STL.64 [R1+0x240], R148 ;  /* 0x0002409401007387 */ /* 0x0007e20000100a00 */
[----:B----4-:R-:W-:-:S02]  /*8000*/  LEA R140, P3, R118, R100, 0x2 ;  /* 0x00000064768c7211 */ /* 0x010fc400078610ff */
[-C--:B------:R-:W-:Y:S01]  /*8010*/  LEA.HI.X.SX32 R143, R120, R3.reuse, 0x2, P5 ;  /* 0x00000003788f7211 */ /* 0x080fe200028f16ff */
[----:B------:R4:W-:Y:S01]  /*8020*/  STL.64 [R1+0x80], R146 ;  /* 0x0000809201007387 */ /* 0x0009e20000100a00 */
[-C--:B------:R-:W-:Y:S01]  /*8030*/  LEA R132, P0, R106, R100.reuse, 0x2 ;  /* 0x000000646a847211 */ /* 0x080fe200078010ff */
[----:B-1----:R-:W-:Y:S01]  /*8040*/  IMAD R153, R59, UR5, RZ ;  /* 0x000000053b997c24 */ /* 0x002fe2000f8e02ff */
[-C--:B------:R-:W-:Y:S01]  /*8050*/  LEA.HI.X.SX32 R145, R122, R3.reuse, 0x2, P6 ;  /* 0x000000037a917211 */ /* 0x080fe200030f16ff */
[----:B------:R1:W-:Y:S01]  /*8060*/  STL.64 [R1+0x70], R142 ;  /* 0x0000708e01007387 */ /* 0x0003e20000100a00 */
[-C--:B------:R-:W-:Y:S01]  /*8070*/  LEA.HI.X.SX32 R141, R118, R3.reuse, 0x2, P3 ;  /* 0x00000003768d7211 */ /* 0x080fe200018f16ff */
[----:B--2---:R-:W-:Y:S01]  /*8080*/  IMAD R151, R55, UR5, RZ ;  /* 0x0000000537977c24 */ /* 0x004fe2000f8e02ff */
[-C--:B------:R-:W-:Y:S01]  /*8090*/  LEA.HI.X.SX32 R137, R114, R3.reuse, 0x2, P2 ;  /* 0x0000000372897211 */ /* 0x080fe200010f16ff */
[----:B------:R2:W-:Y:S01]  /*80a0*/  STL.64 [R1+0x78], R144 ;  /* 0x0000789001007387 */ /* 0x0005e20000100a00 */
[-C--:B------:R-:W-:Y:S01]  /*80b0*/  LEA R128, P4, R104, R100.reuse, 0x2 ;  /* 0x0000006468807211 */ /* 0x080fe200078810ff */
[----:B---3--:R-:W-:Y:S01]  /*80c0*/  IMAD R149, R51, UR5, RZ ;  /* 0x0000000533957c24 */ /* 0x008fe2000f8e02ff */
[-C--:B------:R-:W-:Y:S01]  /*80d0*/  LEA.HI.X.SX32 R135, R110, R3.reuse, 0x2, P1 ;  /* 0x000000036e877211 */ /* 0x080fe200008f16ff */
[----:B------:R3:W-:Y:S01]  /*80e0*/  STL.64 [R1+0x68], R140 ;  /* 0x0000688c01007387 */ /* 0x0007e20000100a00 */
[-C--:B------:R-:W-:Y:S01]  /*80f0*/  LEA R126, P6, R102, R100.reuse, 0x2 ;  /* 0x00000064667e7211 */ /* 0x080fe200078c10ff */
[----:B----4-:R-:W-:Y:S01]  /*8100*/  IMAD R147, R47, UR5, RZ ;  /* 0x000000052f937c24 */ /* 0x010fe2000f8e02ff */
[-C--:B------:R-:W-:Y:S01]  /*8110*/  LEA.HI.X.SX32 R133, R106, R3.reuse, 0x2, P0 ;  /* 0x000000036a857211 */ /* 0x080fe200000f16ff */
[----:B------:R4:W-:Y:S01]  /*8120*/  STL.64 [R1+0x60], R136 ;  /* 0x0000608801007387 */ /* 0x0009e20000100a00 */
[-C--:B------:R-:W-:Y:S01]  /*8130*/  LEA.HI.X.SX32 R129, R104, R3.reuse, 0x2, P4 ;  /* 0x0000000368817211 */ /* 0x080fe200020f16ff */
[----:B------:R-:W-:Y:S01]  /*8140*/  IMAD R122, R7, UR5, RZ ;  /* 0x00000005077a7c24 */ /* 0x000fe2000f8e02ff */
[----:B------:R-:W-:Y:S01]  /*8150*/  LEA.HI.X.SX32 R127, R102, R3, 0x2, P6 ;  /* 0x00000003667f7211 */ /* 0x000fe200030f16ff */
[----:B------:R5:W-:Y:S01]  /*8160*/  STL.64 [R1+0x58], R134 ;  /* 0x0000588601007387 */ /* 0x000be20000100a00 */
[----:B-1----:R-:W-:Y:S01]  /*8170*/  LEA R142, P5, R8, R100, 0x2 ;  /* 0x00000064088e7211 */ /* 0x002fe200078a10ff */
[----:B--2---:R-:W-:-:S02]  /*8180*/  IMAD R145, R43, UR5, RZ ;  /* 0x000000052b917c24 */ /* 0x004fc4000f8e02ff */
[----:B------:R1:W-:Y:S01]  /*8190*/  STL.64 [R1+0x148], R132 ;  /* 0x0001488401007387 */ /* 0x0003e20000100a00 */
[-C--:B---3--:R-:W-:Y:S01]  /*81a0*/  LEA R140, P3, R32, R100.reuse, 0x2 ;  /* 0x00000064208c7211 */ /* 0x088fe200078610ff */
[----:B------:R-:W-:Y:S01]  /*81b0*/  IMAD R7, R107, UR5, RZ ;  /* 0x000000056b077c24 */ /* 0x000fe2000f8e02ff */
[-C--:B------:R-:W-:Y:S01]  /*81c0*/  LEA.HI.X.SX32 R143, R8, R3.reuse, 0x2, P5 ;  /* 0x00000003088f7211 */ /* 0x080fe200028f16ff */
[----:B------:R2:W-:Y:S01]  /*81d0*/  STL.64 [R1+0x150], R128 ;  /* 0x0001508001007387 */ /* 0x0005e20000100a00 */
[-C--:B----4-:R-:W-:Y:S01]  /*81e0*/  LEA R136, P2, R33, R100.reuse, 0x2 ;  /* 0x0000006421887211 */ /* 0x090fe200078410ff */
[----:B------:R-:W-:Y:S01]  /*81f0*/  IMAD R120, R5, UR5, RZ ;  /* 0x0000000505787c24 */ /* 0x000fe2000f8e02ff */
[-C--:B------:R-:W-:Y:S01]  /*8200*/  LEA.HI.X.SX32 R141, R32, R3.reuse, 0x2, P3 ;  /* 0x00000003208d7211 */ /* 0x080fe200018f16ff */
[----:B------:R3:W-:Y:S01]  /*8210*/  STL.64 [R1+0x188], R126 ;  /* 0x0001887e01007387 */ /* 0x0007e20000100a00 */
[-C--:B-----5:R-:W-:Y:S01]  /*8220*/  LEA R134, P1, R92, R100.reuse, 0x2 ;  /* 0x000000645c867211 */ /* 0x0a0fe200078210ff */
[----:B------:R-:W-:Y:S01]  /*8230*/  IMAD R5, R111, UR5, RZ ;  /* 0x000000056f057c24 */ /* 0x000fe2000f8e02ff */
[----:B------:R-:W-:Y:S01]  /*8240*/  LEA.HI.X.SX32 R137, R33, R3, 0x2, P2 ;  /* 0x0000000321897211 */ /* 0x000fe200010f16ff */
[----:B------:R4:W-:Y:S01]  /*8250*/  STL.64 [R1+0x190], R142 ;  /* 0x0001908e01007387 */ /* 0x0009e20000100a00 */
[----:B-1----:R-:W-:-:S02]  /*8260*/  LEA R132, P0, R94, R100, 0x2 ;  /* 0x000000645e847211 */ /* 0x002fc400078010ff */
[-C--:B------:R-:W-:Y:S01]  /*8270*/  LEA.HI.X.SX32 R135, R92, R3.reuse, 0x2, P1 ;  /* 0x000000035c877211 */ /* 0x080fe200008f16ff */
[----:B------:R1:W-:Y:S01]  /*8280*/  STL.64 [R1+0x1c8], R140 ;  /* 0x0001c88c01007387 */ /* 0x0003e20000100a00 */
[-C--:B--2---:R-:W-:Y:S02]  /*8290*/  LEA R128, P4, R98, R100.reuse, 0x2 ;  /* 0x0000006462807211 */ /* 0x084fe400078810ff */
[-C--:B------:R-:W-:Y:S01]  /*82a0*/  LEA.HI.X.SX32 R133, R94, R3.reuse, 0x2, P0 ;  /* 0x000000035e857211 */ /* 0x080fe200000f16ff */
[----:B------:R2:W-:Y:S01]  /*82b0*/  STL.64 [R1+0x1d0], R136 ;  /* 0x0001d08801007387 */ /* 0x0005e20000100a00 */
[----:B---3--:R-:W-:Y:S02]  /*82c0*/  LEA R126, P6, R96, R100, 0x2 ;  /* 0x00000064607e7211 */ /* 0x008fe400078c10ff */
[----:B------:R-:W-:Y:S01]  /*82d0*/  ISETP.GT.AND P0, PT, R252, 0x7f, PT ;  /* 0x0000007ffc00780c */ /* 0x000fe20003f04270 */
[----:B------:R3:W-:Y:S01]  /*82e0*/  STL.64 [R1+0x208], R134 ;  /* 0x0002088601007387 */ /* 0x0007e20000100a00 */
[-C--:B------:R-:W-:Y:S01]  /*82f0*/  LEA.HI.X.SX32 R129, R98, R3.reuse, 0x2, P4 ;  /* 0x0000000362817211 */ /* 0x080fe200020f16ff */
[----:B----4-:R-:W-:Y:S01]  /*8300*/  IMAD R143, R39, UR5, RZ ;  /* 0x00000005278f7c24 */ /* 0x010fe2000f8e02ff */
[----:B------:R-:W-:Y:S01]  /*8310*/  LEA.HI.X.SX32 R127, R96, R3, 0x2, P6 ;  /* 0x00000003607f7211 */ /* 0x000fe200030f16ff */
[----:B------:R4:W-:Y:S01]  /*8320*/  STL.64 [R1+0x210], R132 ;  /* 0x0002108401007387 */ /* 0x0009e20000100a00 */
[C---:B------:R-:W-:Y:S01]  /*8330*/  LOP3.LUT R8, R2.reuse, 0x22, RZ, 0xfc, !PT ;  /* 0x0000002202087812 */ /* 0x040fe200078efcff */
[----:B-1----:R-:W-:Y:S01]  /*8340*/  IMAD R141, R27, UR5, RZ ;  /* 0x000000051b8d7c24 */ /* 0x002fe2000f8e02ff */
[CC--:B------:R-:W-:Y:S01]  /*8350*/  ISETP.GE.AND P1, PT, R2.reuse, R123.reuse, PT ;  /* 0x0000007b0200720c */ /* 0x0c0fe20003f26270 */
[----:B------:R1:W-:Y:S01]  /*8360*/  STL.64 [R1+0x248], R128 ;  /* 0x0002488001007387 */ /* 0x0003e20000100a00 */
[----:B------:R-:W-:Y:S01]  /*8370*/  SEL R3, RZ, 0x4, !P0 ;  /* 0x00000004ff037807 */ /* 0x000fe20004000000 */
[----:B--2---:R-:W-:Y:S01]  /*8380*/  IMAD R137, R15, UR5, RZ ;  /* 0x000000050f897c24 */ /* 0x004fe2000f8e02ff */
[----:B------:R-:W-:Y:S01]  /*8390*/  LOP3.LUT R33, R2, 0x2, RZ, 0xfc, !PT ;  /* 0x0000000202217812 */ /* 0x000fe200078efcff */
[----:B------:R2:W-:Y:S01]  /*83a0*/  STL.64 [R1+0x250], R126 ;  /* 0x0002507e01007387 */ /* 0x0005e20000100a00 */
[-C--:B------:R-:W-:Y:S01]  /*83b0*/  ISETP.GE.AND P3, PT, R8, R123.reuse, PT ;  /* 0x0000007b0800720c */ /* 0x080fe20003f66270 */
[----:B---3--:R-:W-:Y:S01]  /*83c0*/  IMAD R135, R11, UR5, RZ ;  /* 0x000000050b877c24 */ /* 0x008fe2000f8e02ff */
[----:B------:R-:W-:Y:S01]  /*83d0*/  LOP3.LUT R32, R2, 0x20, RZ, 0xfc, !PT ;  /* 0x0000002002207812 */ /* 0x000fe200078efcff */
[----:B----4-:R-:W-:Y:S01]  /*83e0*/  IMAD R133, R10, UR5, RZ ;  /* 0x000000050a857c24 */ /* 0x010fe2000f8e02ff */
[----:B------:R-:W-:Y:S01]  /*83f0*/  SEL R8, R3, RZ, !P1 ;  /* 0x000000ff03087207 */ /* 0x000fe20004800000 */
[----:B------:R-:W-:Y:S01]  /*8400*/  IMAD R134, R36, UR5, RZ ;  /* 0x0000000524867c24 */ /* 0x000fe2000f8e02ff */
[----:B------:R-:W-:-:S02]  /*8410*/  ISETP.GE.AND P0, PT, R33, R123, PT ;  /* 0x0000007b2100720c */ /* 0x000fc40003f06270 */
[----:B------:R-:W-:Y:S02]  /*8420*/  ISETP.GE.AND P2, PT, R32, R123, PT ;  /* 0x0000007b2000720c */ /* 0x000fe40003f46270 */
[----:B------:R-:W-:Y:S02]  /*8430*/  ISETP.NE.U32.AND P6, PT, R8, RZ, PT ;  /* 0x000000ff0800720c */ /* 0x000fe40003fc5070 */
[----:B------:R-:W-:Y:S02]  /*8440*/  SEL R32, R3, RZ, !P0 ;  /* 0x000000ff03207207 */ /* 0x000fe40004000000 */
[----:B------:R-:W-:Y:S02]  /*8450*/  LOP3.LUT R8, R2, 0x40, RZ, 0xfc, !PT ;  /* 0x0000004002087812 */ /* 0x000fe400078efcff */
[----:B------:R-:W-:Y:S02]  /*8460*/  LEA R8, P0, R9, R234, 0x2 ;  /* 0x000000ea09087211 */ /* 0x000fe400078010ff */
[----:B------:R-:W-:-:S02]  /*8470*/  SEL R33, R3, RZ, !P2 ;  /* 0x000000ff03217207 */ /* 0x000fc40005000000 */
[----:B------:R-:W-:Y:S02]  /*8480*/  ISETP.NE.U32.AND P1, PT, R32, RZ, PT ;  /* 0x000000ff2000720c */ /* 0x000fe40003f25070 */
[----:B------:R-:W-:Y:S02]  /*8490*/  LEA.HI.X.SX32 R9, R9, R4, 0x2, P0 ;  /* 0x0000000409097211 */ /* 0x000fe400000f16ff */
[-C--:B------:R-:W-:Y:S02]  /*84a0*/  LEA R32, P0, R28, R234.reuse, 0x2 ;  /* 0x000000ea1c207211 */ /* 0x080fe400078010ff */
[----:B------:R-:W-:Y:S02]  /*84b0*/  LEA R242, P2, R30, R234, 0x2 ;  /* 0x000000ea1ef27211 */ /* 0x000fe400078410ff */
[----:B------:R-:W-:Y:S02]  /*84c0*/  ISETP.NE.U32.AND P5, PT, R33, RZ, PT ;  /* 0x000000ff2100720c */ /* 0x000fe40003fa5070 */
[----:B------:R-:W-:-:S02]  /*84d0*/  LEA.HI.X.SX32 R33, R28, R4, 0x2, P0 ;  /* 0x000000041c217211 */ /* 0x000fc400000f16ff */
[----:B------:R-:W-:Y:S02]  /*84e0*/  LEA.HI.X.SX32 R243, R30, R4, 0x2, P2 ;  /* 0x000000041ef37211 */ /* 0x000fe400010f16ff */
[CC--:B------:R-:W-:Y:S02]  /*84f0*/  LEA R28, P0, R29.reuse, R234.reuse, 0x2 ;  /* 0x000000ea1d1c7211 */ /* 0x0c0fe400078010ff */
[C---:B------:R-:W-:Y:S02]  /*8500*/  LEA R240, P2, R90.reuse, R234, 0x2 ;  /* 0x000000ea5af07211 */ /* 0x040fe400078410ff */
[-C--:B------:R-:W-:Y:S02]  /*8510*/  LEA.HI.X.SX32 R29, R29, R4.reuse, 0x2, P0 ;  /* 0x000000041d1d7211 */ /* 0x080fe400000f16ff */
[----:B------:R-:W-:Y:S02]  /*8520*/  LEA.HI.X.SX32 R241, R90, R4, 0x2, P2 ;  /* 0x000000045af17211 */ /* 0x000fe400010f16ff */
[----:B------:R-:W-:-:S02]  /*8530*/  LEA R30, P0, R31, R234, 0x2 ;  /* 0x000000ea1f1e7211 */ /* 0x000fc400078010ff */
[----:B------:R-:W-:Y:S02]  /*8540*/  LEA R238, P2, R89, R234, 0x2 ;  /* 0x000000ea59ee7211 */ /* 0x000fe400078410ff */
[-C--:B------:R-:W-:Y:S02]  /*8550*/  LEA.HI.X.SX32 R31, R31, R4.reuse, 0x2, P0 ;  /* 0x000000041f1f7211 */ /* 0x080fe400000f16ff */
[----:B------:R-:W-:Y:S02]  /*8560*/  LEA.HI.X.SX32 R239, R89, R4, 0x2, P2 ;  /* 0x0000000459ef7211 */ /* 0x000fe400010f16ff */
[CC--:B------:R-:W-:Y:S02]  /*8570*/  LEA R236, P0, R88.reuse, R234.reuse, 0x2 ;  /* 0x000000ea58ec7211 */ /* 0x0c0fe400078010ff */
[----:B-1----:R-:W-:Y:S02]  /*8580*/  LEA R128, P2, R87, R234, 0x2 ;  /* 0x000000ea57807211 */ /* 0x002fe400078410ff */
[----:B------:R-:W-:-:S02]  /*8590*/  LEA.HI.X.SX32 R237, R88, R4, 0x2, P0 ;  /* 0x0000000458ed7211 */ /* 0x000fc400000f16ff */
[----:B------:R-:W-:Y:S02]  /*85a0*/  LEA.HI.X.SX32 R129, R87, R4, 0x2, P2 ;  /* 0x0000000457817211 */ /* 0x000fe400010f16ff */
[CC--:B------:R-:W-:Y:S02]  /*85b0*/  LEA R88, P2, R85.reuse, R234.reuse, 0x2 ;  /* 0x000000ea55587211 */ /* 0x0c0fe400078410ff */
[C---:B--2---:R-:W-:Y:S01]  /*85c0*/  LEA R126, P0, R86.reuse, R234, 0x2 ;  /* 0x000000ea567e7211 */ /* 0x044fe200078010ff */
[----:B------:R1:W-:Y:S01]  /*85d0*/  STL.64 [R1+0x50], R128 ;  /* 0x0000508001007387 */ /* 0x0003e20000100a00 */
[-C--:B------:R-:W-:Y:S02]  /*85e0*/  LEA.HI.X.SX32 R89, R85, R4.reuse, 0x2, P2 ;  /* 0x0000000455597211 */ /* 0x080fe400010f16ff */
[----:B------:R-:W-:Y:S02]  /*85f0*/  LEA.HI.X.SX32 R127, R86, R4, 0x2, P0 ;  /* 0x00000004567f7211 */ /* 0x000fe400000f16ff */
[----:B------:R-:W-:Y:S01]  /*8600*/  SEL R92, R3, RZ, !P3 ;  /* 0x000000ff035c7207 */ /* 0x000fe20005800000 */
[----:B------:R2:W-:Y:S01]  /*8610*/  STL.64 [R1+0x40], R88 ;  /* 0x0000405801007387 */ /* 0x0005e20000100a00 */
[----:B------:R-:W-:-:S02]  /*8620*/  ISETP.NE.U32.AND P3, PT, R181, RZ, PT ;  /* 0x000000ffb500720c */ /* 0x000fc40003f65070 */
[----:B------:R-:W-:Y:S01]  /*8630*/  ISETP.NE.U32.AND P4, PT, R92, RZ, PT ;  /* 0x000000ff5c00720c */ /* 0x000fe20003f85070 */
[----:B------:R3:W-:Y:S01]  /*8640*/  STL.64 [R1+0x48], R126 ;  /* 0x0000487e01007387 */ /* 0x0007e20000100a00 */
[----:B-1----:R-:W-:-:S04]  /*8650*/  LEA R128, P0, R84, R234, 0x2 ;  /* 0x000000ea54807211 */ /* 0x002fc800078010ff */
[----:B------:R-:W-:Y:S02]  /*8660*/  LEA.HI.X.SX32 R129, R84, R4, 0x2, P0 ;  /* 0x0000000454817211 */ /* 0x000fe400000f16ff */
[-C--:B--2---:R-:W-:Y:S02]  /*8670*/  LEA R88, P2, R80, R234.reuse, 0x2 ;  /* 0x000000ea50587211 */ /* 0x084fe400078410ff */
[----:B------:R-:W-:Y:S01]  /*8680*/  LEA R86, P0, R76, R234, 0x2 ;  /* 0x000000ea4c567211 */ /* 0x000fe200078010ff */
[----:B------:R1:W-:Y:S01]  /*8690*/  STL.64 [R1+0x38], R128 ;  /* 0x0000388001007387 */ /* 0x0003e20000100a00 */
[----:B------:R-:W-:Y:S01]  /*86a0*/  LEA.HI.X.SX32 R89, R80, R4, 0x2, P2 ;  /* 0x0000000450597211 */ /* 0x000fe200010f16ff */
[----:B---3--:R-:W-:Y:S01]  /*86b0*/  IMAD R127, R60, UR5, RZ ;  /* 0x000000053c7f7c24 */ /* 0x008fe2000f8e02ff */
[----:B------:R-:W-:Y:S01]  /*86c0*/  LEA R84, P2, R68, R234, 0x2 ;  /* 0x000000ea44547211 */ /* 0x000fe200078410ff */
[----:B------:R-:W-:Y:S01]  /*86d0*/  IMAD R126, R83, UR5, RZ ;  /* 0x00000005537e7c24 */ /* 0x000fe2000f8e02ff */
[-C--:B------:R-:W-:Y:S01]  /*86e0*/  LEA.HI.X.SX32 R87, R76, R4.reuse, 0x2, P0 ;  /* 0x000000044c577211 */ /* 0x080fe200000f16ff */
[----:B------:R-:W-:Y:S01]  /*86f0*/  STL.64 [R1+0x30], R88 ;  /* 0x0000305801007387 */ /* 0x000fe20000100a00 */
[----:B------:R-:W-:-:S03]  /*8700*/  LEA.HI.X.SX32 R85, R68, R4, 0x2, P2 ;  /* 0x0000000444557211 */ /* 0x000fc600010f16ff */
[----:B------:R2:W-:Y:S01]  /*8710*/  STL.64 [R1+0x28], R86 ;  /* 0x0000285601007387 */ /* 0x0005e20000100a00 */
[----:B-1----:R-:W-:-:S03]  /*8720*/  IMAD R129, R48, UR5, RZ ;  /* 0x0000000530817c24 */ /* 0x002fc6000f8e02ff */
[----:B------:R1:W-:Y:S01]  /*8730*/  STL.64 [R1+0x20], R84 ;  /* 0x0000205401007387 */ /* 0x0003e20000100a00 */
[-C--:B--2---:R-:W-:Y:S02]  /*8740*/  LEA R86, P0, R64, R234.reuse, 0x2 ;  /* 0x000000ea40567211 */ /* 0x084fe400078010ff */
[----:B-1----:R-:W-:Y:S02]  /*8750*/  LEA R84, P2, R56, R234, 0x2 ;  /* 0x000000ea38547211 */ /* 0x002fe400078410ff */
[-C--:B------:R-:W-:Y:S02]  /*8760*/  LEA.HI.X.SX32 R87, R64, R4.reuse, 0x2, P0 ;  /* 0x0000000440577211 */ /* 0x080fe400000f16ff */
[----:B------:R-:W-:-:S03]  /*8770*/  LEA.HI.X.SX32 R85, R56, R4, 0x2, P2 ;  /* 0x0000000438557211 */ /* 0x000fc600010f16ff */
[----:B------:R1:W-:Y:S04]  /*8780*/  STL.64 [R1+0x18], R86 ;  /* 0x0000185601007387 */ /* 0x0003e80000100a00 */
[----:B------:R2:W-:Y:S01]  /*8790*/  STL.64 [R1+0x10], R84 ;  /* 0x0000105401007387 */ /* 0x0005e20000100a00 */
[-C--:B-1----:R-:W-:Y:S02]  /*87a0*/  LEA R86, P0, R52, R234.reuse, 0x2 ;  /* 0x000000ea34567211 */ /* 0x082fe400078010ff */
[----:B--2---:R-:W-:Y:S02]  /*87b0*/  LEA R84, P2, R44, R234, 0x2 ;  /* 0x000000ea2c547211 */ /* 0x004fe400078410ff */
[----:B------:R-:W-:Y:S02]  /*87c0*/  LEA.HI.X.SX32 R87, R52, R4, 0x2, P0 ;  /* 0x0000000434577211 */ /* 0x000fe400000f16ff */
[----:B------:R-:W-:-:S02]  /*87d0*/  LEA R250, P0, R40, R234, 0x2 ;  /* 0x000000ea28fa7211 */ /* 0x000fc400078010ff */
[----:B------:R-:W-:Y:S01]  /*87e0*/  LEA.HI.X.SX32 R85, R44, R4, 0x2, P2 ;  /* 0x000000042c557211 */ /* 0x000fe200010f16ff */
[----:B------:R-:W-:Y:S01]  /*87f0*/  STL.64 [R1+0x8], R86 ;  /* 0x0000085601007387 */ /* 0x000fe20000100a00 */
[----:B------:R-:W-:Y:S02]  /*8800*/  LEA R248, P2, R20, R234, 0x2 ;  /* 0x000000ea14f87211 */ /* 0x000fe400078410ff */
[----:B------:R-:W-:Y:S01]  /*8810*/  LEA.HI.X.SX32 R251, R40, R4, 0x2, P0 ;  /* 0x0000000428fb7211 */ /* 0x000fe200000f16ff */
[----:B------:R1:W-:Y:S01]  /*8820*/  STL.64 [R1], R84 ;  /* 0x0000005401007387 */ /* 0x0003e20000100a00 */
[----:B------:R-:W-:Y:S02]  /*8830*/  LEA R246, P0, R16, R234, 0x2 ;  /* 0x000000ea10f67211 */ /* 0x000fe400078010ff */
[----:B------:R-:W-:Y:S02]  /*8840*/  LEA.HI.X.SX32 R249, R20, R4, 0x2, P2 ;  /* 0x0000000414f97211 */ /* 0x000fe400010f16ff */
[----:B------:R-:W-:-:S02]  /*8850*/  LEA R244, P2, R12, R234, 0x2 ;  /* 0x000000ea0cf47211 */ /* 0x000fc400078410ff */
[----:B------:R-:W-:Y:S02]  /*8860*/  LEA.HI.X.SX32 R247, R16, R4, 0x2, P0 ;  /* 0x0000000410f77211 */ /* 0x000fe400000f16ff */
[----:B------:R-:W-:Y:S02]  /*8870*/  LEA R10, P0, R14, R234, 0x2 ;  /* 0x000000ea0e0a7211 */ /* 0x000fe400078010ff */
[----:B------:R-:W-:Y:S02]  /*8880*/  LEA.HI.X.SX32 R245, R12, R4, 0x2, P2 ;  /* 0x000000040cf57211 */ /* 0x000fe400010f16ff */
[----:B------:R-:W-:Y:S02]  /*8890*/  LEA R12, P2, R13, R234, 0x2 ;  /* 0x000000ea0d0c7211 */ /* 0x000fe400078410ff */
[----:B------:R-:W-:Y:S02]  /*88a0*/  LEA.HI.X.SX32 R11, R14, R4, 0x2, P0 ;  /* 0x000000040e0b7211 */ /* 0x000fe400000f16ff */
[----:B------:R-:W-:-:S02]  /*88b0*/  LEA R14, P0, R18, R234, 0x2 ;  /* 0x000000ea120e7211 */ /* 0x000fc400078010ff */
[----:B------:R-:W-:Y:S02]  /*88c0*/  LEA.HI.X.SX32 R13, R13, R4, 0x2, P2 ;  /* 0x000000040d0d7211 */ /* 0x000fe400010f16ff */
[C---:B------:R-:W-:Y:S02]  /*88d0*/  LEA R16, P2, R17.reuse, R234, 0x2 ;  /* 0x000000ea11107211 */ /* 0x040fe400078410ff */
        /* <DEDUP_REMOVED lines=53> */
[----:B------:R-:W-:Y:S02]  /*8c30*/  LEA R82, P0, R34, R234, 0x2 ;  /* 0x000000ea22527211 */ /* 0x000fe400078010ff */
[----:B------:R-:W-:Y:S02]  /*8c40*/  LEA.HI.X.SX32 R81, R81, R4, 0x2, P2 ;  /* 0x0000000451517211 */ /* 0x000fe400010f16ff */
[----:B-1----:R-:W-:Y:S02]  /*8c50*/  LEA R84, P2, R24, R234, 0x2 ;  /* 0x000000ea18547211 */ /* 0x002fe400078410ff */
[----:B------:R-:W-:Y:S01]  /*8c60*/  LEA.HI.X.SX32 R83, R34, R4, 0x2, P0 ;  /* 0x0000000422537211 */ /* 0x000fe200000f16ff */
[----:B------:R-:W-:Y:S01]  /*8c70*/  IMAD R34, R131, UR5, RZ ;  /* 0x0000000583227c24 */ /* 0x000fe2000f8e02ff */
[----:B------:R-:W-:-:S02]  /*8c80*/  LEA R86, P0, R22, R234, 0x2 ;  /* 0x000000ea16567211 */ /* 0x000fc400078010ff */
[----:B------:R-:W-:Y:S01]  /*8c90*/  LEA.HI.X.SX32 R85, R24, R4, 0x2, P2 ;  /* 0x0000000418557211 */ /* 0x000fe200010f16ff */
[----:B------:R-:W-:Y:S01]  /*8ca0*/  IMAD R24, R121, UR5, RZ ;  /* 0x0000000579187c24 */ /* 0x000fe2000f8e02ff */
[----:B------:R-:W-:Y:S01]  /*8cb0*/  LEA R88, P2, R23, R234, 0x2 ;  /* 0x000000ea17587211 */ /* 0x000fe200078410ff */
[----:B------:R-:W-:Y:S01]  /*8cc0*/  IMAD R121, R138, UR5, RZ ;  /* 0x000000058a797c24 */ /* 0x000fe2000f8e02ff */
[----:B------:R-:W-:Y:S01]  /*8cd0*/  LEA.HI.X.SX32 R87, R22, R4, 0x2, P0 ;  /* 0x0000000416577211 */ /* 0x000fe200000f16ff */
[----:B------:R-:W-:Y:S01]  /*8ce0*/  IMAD R22, R119, UR5, RZ ;  /* 0x0000000577167c24 */ /* 0x000fe2000f8e02ff */
[----:B------:R-:W-:Y:S02]  /*8cf0*/  LEA R90, P0, R91, R234, 0x2 ;  /* 0x000000ea5b5a7211 */ /* 0x000fe400078010ff */
[----:B------:R-:W-:Y:S01]  /*8d00*/  LEA.HI.X.SX32 R89, R23, R4, 0x2, P2 ;  /* 0x0000000417597211 */ /* 0x000fe200010f16ff */
[----:B------:R-:W-:Y:S01]  /*8d10*/  IMAD R23, R103, UR5, RZ ;  /* 0x0000000567177c24 */ /* 0x000fe2000f8e02ff */
        /* <DEDUP_REMOVED lines=73> */
[----:B------:R-:W-:Y:S01]  /*91b0*/  LEA.HI.X.SX32 R167, R122, R4, 0x2, P0 ;  /* 0x000000047aa77211 */ /* 0x000fe200000f16ff */
[----:B------:R-:W-:Y:S01]  /*91c0*/  IMAD R122, R171, UR5, RZ ;  /* 0x00000005ab7a7c24 */ /* 0x000fe2000f8e02ff */
[----:B------:R-:W-:Y:S02]  /*91d0*/  LEA R170, P0, R25, R234, 0x2 ;  /* 0x000000ea19aa7211 */ /* 0x000fe400078010ff */
[----:B------:R-:W-:Y:S01]  /*91e0*/  LEA.HI.X.SX32 R169, R120, R4, 0x2, P2 ;  /* 0x0000000478a97211 */ /* 0x000fe200010f16ff */
[----:B------:R-:W-:Y:S01]  /*91f0*/  IMAD R120, R175, UR5, RZ ;  /* 0x00000005af787c24 */ /* 0x000fe2000f8e02ff */
[----:B------:R-:W-:Y:S02]  /*9200*/  LEA R172, P2, R35, R234, 0x2 ;  /* 0x000000ea23ac7211 */ /* 0x000fe400078410ff */
[----:B------:R-:W-:Y:S01]  /*9210*/  LEA.HI.X.SX32 R171, R25, R4, 0x2, P0 ;  /* 0x0000000419ab7211 */ /* 0x000fe200000f16ff */
[----:B------:R-:W-:Y:S01]  /*9220*/  IMAD R25, R183, UR5, RZ ;  /* 0x00000005b7197c24 */ /* 0x000fe2000f8e02ff */
        /* <DEDUP_REMOVED lines=25> */
[----:B------:R-:W-:Y:S02]  /*93c0*/  LEA.HI.X.SX32 R189, R121, R4, 0x2, P2 ;  /* 0x0000000479bd7211 */ /* 0x000fe400010f16ff */
[----:B------:R-:W-:Y:S01]  /*93d0*/  LEA R192, P2, R193, R234, 0x2 ;  /* 0x000000eac1c07211 */ /* 0x000fe200078410ff */
[----:B------:R-:W1:Y:S01]  /*93e0*/  S2R R121, SR_TID.X ;  /* 0x0000000000797919 */ /* 0x000e620000002100 */
[----:B------:R-:W-:-:S02]  /*93f0*/  LEA.HI.X.SX32 R191, R191, R4, 0x2, P0 ;  /* 0x00000004bfbf7211 */ /* 0x000fc400000f16ff */
[----:B------:R-:W-:Y:S02]  /*9400*/  LEA R194, P0, R195, R234, 0x2 ;  /* 0x000000eac3c27211 */ /* 0x000fe400078010ff */
[----:B------:R-:W-:Y:S02]  /*9410*/  LEA.HI.X.SX32 R193, R193, R4, 0x2, P2 ;  /* 0x00000004c1c17211 */ /* 0x000fe400010f16ff */
[----:B------:R-:W-:Y:S02]  /*9420*/  LEA R196, P2, R197, R234, 0x2 ;  /* 0x000000eac5c47211 */ /* 0x000fe400078410ff */
[----:B------:R-:W-:Y:S02]  /*9430*/  LEA.HI.X.SX32 R195, R195, R4, 0x2, P0 ;  /* 0x00000004c3c37211 */ /* 0x000fe400000f16ff */
[----:B------:R-:W-:Y:S02]  /*9440*/  LEA R198, P0, R199, R234, 0x2 ;  /* 0x000000eac7c67211 */ /* 0x000fe400078010ff */
        /* <DEDUP_REMOVED lines=9> */
[----:B------:R-:W-:Y:S01]  /*94e0*/  LEA R208, P2, R120, R234, 0x2 ;  /* 0x000000ea78d07211 */ /* 0x000fe200078410ff */
[----:B-1----:R-:W-:Y:S01]  /*94f0*/  IMAD.SHL.U32 R121, R121, 0x80, RZ ;  /* 0x0000008079797824 */ /* 0x002fe200078e00ff */
[----:B------:R-:W-:Y:S02]  /*9500*/  LEA.HI.X.SX32 R207, R122, R4, 0x2, P0 ;  /* 0x000000047acf7211 */ /* 0x000fe400000f16ff */
[----:B------:R-:W-:Y:S02]  /*9510*/  LEA R210, P0, R35, R234, 0x2 ;  /* 0x000000ea23d27211 */ /* 0x000fe400078010ff */
[----:B------:R-:W-:-:S02]  /*9520*/  LEA.HI.X.SX32 R209, R120, R4, 0x2, P2 ;  /* 0x0000000478d17211 */ /* 0x000fc400010f16ff */
[----:B------:R-:W-:Y:S02]  /*9530*/  LEA R212, P2, R25, R234, 0x2 ;  /* 0x000000ea19d47211 */ /* 0x000fe400078410ff */
[----:B------:R-:W-:Y:S02]  /*9540*/  LEA.HI.X.SX32 R211, R35, R4, 0x2, P0 ;  /* 0x0000000423d37211 */ /* 0x000fe400000f16ff */
[C---:B------:R-:W-:Y:S02]  /*9550*/  LEA R214, P0, R24.reuse, R234, 0x2 ;  /* 0x000000ea18d67211 */ /* 0x040fe400078010ff */
[----:B------:R-:W-:Y:S01]  /*9560*/  LEA.HI.X.SX32 R213, R25, R4, 0x2, P2 ;  /* 0x0000000419d57211 */ /* 0x000fe200010f16ff */
[----:B------:R-:W-:Y:S01]  /*9570*/  IMAD R25, R215, UR5, RZ ;  /* 0x00000005d7197c24 */ /* 0x000fe2000f8e02ff */
[----:B------:R-:W-:Y:S02]  /*9580*/  LEA R216, P2, R23, R234, 0x2 ;  /* 0x000000ea17d87211 */ /* 0x000fe400078410ff */
[----:B------:R-:W-:-:S02]  /*9590*/  LEA.HI.X.SX32 R215, R24, R4, 0x2, P0 ;  /* 0x0000000418d77211 */ /* 0x000fc400000f16ff */
[C---:B------:R-:W-:Y:S02]  /*95a0*/  LEA R218, P0, R22.reuse, R234, 0x2 ;  /* 0x000000ea16da7211 */ /* 0x040fe400078010ff */
[----:B------:R-:W-:Y:S01]  /*95b0*/  LEA.HI.X.SX32 R217, R23, R4, 0x2, P2 ;  /* 0x0000000417d97211 */ /* 0x000fe200010f16ff */
[----:B------:R-:W-:Y:S01]  /*95c0*/  IMAD R23, R219, UR5, RZ ;  /* 0x00000005db177c24 */ /* 0x000fe2000f8e02ff */
[C---:B------:R-:W-:Y:S02]  /*95d0*/  LEA R220, P2, R7.reuse, R234, 0x2 ;  /* 0x000000ea07dc7211 */ /* 0x040fe400078410ff */
[----:B------:R-:W-:Y:S02]  /*95e0*/  LEA.HI.X.SX32 R219, R22, R4, 0x2, P0 ;  /* 0x0000000416db7211 */ /* 0x000fe400000f16ff */
[----:B------:R-:W-:Y:S02]  /*95f0*/  LEA R222, P0, R6, R234, 0x2 ;  /* 0x000000ea06de7211 */ /* 0x000fe400078010ff */
[----:B------:R-:W-:Y:S01]  /*9600*/  LEA.HI.X.SX32 R221, R7, R4, 0x2, P2 ;  /* 0x0000000407dd7211 */ /* 0x000fe200010f16ff */
[----:B------:R-:W-:Y:S01]  /*9610*/  IMAD R7, R223, UR5, RZ ;  /* 0x00000005df077c24 */ /* 0x000fe2000f8e02ff */
[----:B------:R-:W-:-:S02]  /*9620*/  LEA R224, P2, R5, R234, 0x2 ;  /* 0x000000ea05e07211 */ /* 0x000fc400078410ff */
[----:B------:R-:W-:Y:S02]  /*9630*/  LEA.HI.X.SX32 R223, R6, R4, 0x2, P0 ;  /* 0x0000000406df7211 */ /* 0x000fe400000f16ff */
[C---:B------:R-:W-:Y:S02]  /*9640*/  LEA R226, P0, R34.reuse, R234, 0x2 ;  /* 0x000000ea22e27211 */ /* 0x040fe400078010ff */
[----:B------:R-:W-:Y:S01]  /*9650*/  LEA.HI.X.SX32 R225, R5, R4, 0x2, P2 ;  /* 0x0000000405e17211 */ /* 0x000fe200010f16ff */
[----:B------:R-:W-:Y:S01]  /*9660*/  IMAD R5, R227, UR5, RZ ;  /* 0x00000005e3057c24 */ /* 0x000fe2000f8e02ff */
[----:B------:R-:W-:Y:S01]  /*9670*/  LEA R228, P2, R25, R234, 0x2 ;  /* 0x000000ea19e47211 */ /* 0x000fe200078410ff */
[----:B------:R-:W-:Y:S01]  /*9680*/  UMOV UR5, 0x1 ;  /* 0x0000000100057882 */ /* 0x000fe20000000000 */
[----:B------:R-:W-:Y:S02]  /*9690*/  LEA.HI.X.SX32 R227, R34, R4, 0x2, P0 ;  /* 0x0000000422e37211 */ /* 0x000fe400000f16ff */
[----:B------:R-:W-:-:S02]  /*96a0*/  LEA R230, P0, R23, R234, 0x2 ;  /* 0x000000ea17e67211 */ /* 0x000fc400078010ff */
[----:B------:R-:W-:Y:S02]  /*96b0*/  LEA.HI.X.SX32 R229, R25, R4, 0x2, P2 ;  /* 0x0000000419e57211 */ /* 0x000fe400010f16ff */
[----:B------:R-:W-:Y:S02]  /*96c0*/  LEA R232, P2, R7, R234, 0x2 ;  /* 0x000000ea07e87211 */ /* 0x000fe400078410ff */
[----:B------:R-:W-:Y:S02]  /*96d0*/  LOP3.LUT R122, R2, 0x40, RZ, 0xfc, !PT ;  /* 0x00000040027a7812 */ /* 0x000fe400078efcff */
[----:B------:R-:W-:Y:S02]  /*96e0*/  LEA.HI.X.SX32 R231, R23, R4, 0x2, P0 ;  /* 0x0000000417e77211 */ /* 0x000fe400000f16ff */
[----:B------:R-:W-:Y:S02]  /*96f0*/  LEA R234, P0, R5, R234, 0x2 ;  /* 0x000000ea05ea7211 */ /* 0x000fe400078010ff */
[----:B------:R-:W-:-:S02]  /*9700*/  LEA.HI.X.SX32 R233, R7, R4, 0x2, P2 ;  /* 0x0000000407e97211 */ /* 0x000fc400010f16ff */
[----:B------:R-:W-:Y:S02]  /*9710*/  ISETP.GE.AND P2, PT, R122, R123, PT ;  /* 0x0000007b7a00720c */ /* 0x000fe40003f46270 */
[----:B------:R-:W-:Y:S02]  /*9720*/  LOP3.LUT R122, R235, 0x1f80, R121, 0xf8, !PT ;  /* 0x00001f80eb7a7812 */ /* 0x000fe400078ef879 */
[----:B------:R-:W-:Y:S02]  /*9730*/  LEA.HI.X.SX32 R235, R5, R4, 0x2, P0 ;  /* 0x0000000405eb7211 */ /* 0x000fe400000f16ff */
[----:B------:R-:W-:Y:S01]  /*9740*/  SEL R4, R3, RZ, !P2 ;  /* 0x000000ff03047207 */ /* 0x000fe20005000000 */
[----:B------:R-:W-:Y:S06]  /*9750*/  BRA.U UP0, `(.L_x_5) ;  /* 0x00000001001c7547 */ /* 0x000fec000b800000 */
[----:B------:R-:W1:Y:S01]  /*9760*/  S2R R121, SR_CgaCtaId ;  /* 0x0000000000797919 */ /* 0x000e620000008800 */
[----:B------:R-:W-:Y:S01]  /*9770*/  ELECT P0, URZ, PT ;  /* 0x0000000000ff782f */ /* 0x000fe20003800000 */
[----:B------:R-:W-:Y:S01]  /*9780*/  IMAD.MOV.U32 R6, RZ, RZ, 0x1 ;  /* 0x00000001ff067424 */ /* 0x000fe200078e00ff */
[----:B------:R-:W-:Y:S11]  /*9790*/  UVIRTCOUNT.DEALLOC.SMPOOL 0x80 ;  /* 0x000000800000784c */ /* 0x000ff60000000000 */
[----:B------:R-:W-:-:S04]  /*97a0*/  @P0 MOV R5, 0x40 ;  /* 0x0000004000050802 */ /* 0x000fc80000000f00 */
[----:B-1----:R-:W-:-:S05]  /*97b0*/  @P0 LEA R5, R121, R5, 0x18 ;  /* 0x0000000579050211 */ /* 0x002fca00078ec0ff */
[----:B------:R1:W-:Y:S02]  /*97c0*/  @P0 STS.U8 [R5], R6 ;  /* 0x0000000605000388 */ /* 0x0003e40000000000 */
.L_x_5:
[----:B------:R-:W2:Y:S04]  /*97d0*/  LDL.64 R22, [R1+0x128] ;  /* 0x0001280001167983 */ /* 0x000ea80000100a00 */
[----:B------:R-:W3:Y:S04]  /*97e0*/  LDL.64 R34, [R1+0x120] ;  /* 0x0001200001227983 */ /* 0x000ee80000100a00 */
[----:B------:R-:W4:Y:S01]  /*97f0*/  LDL.64 R24, [R1+0xe8] ;  /* 0x0000e80001187983 */ /* 0x000f220000100a00 */
[----:B------:R-:W-:Y:S01]  /*9800*/  UIADD3 UR17, UPT, UPT, UR7, UR4, URZ ;  /* 0x0000000407117290 */ /* 0x000fe2000fffe0ff */
[----:B------:R-:W-:Y:S01]  /*9810*/  LOP3.LUT R7, R2, 0x42, RZ, 0xfc, !PT ;  /* 0x0000004202077812 */ /* 0x000fe200078efcff */
[----:B------:R-:W-:Y:S01]  /*9820*/  VOTEU.ALL UP1, P3 ;  /* 0x0000000000ff7886 */ /* 0x000fe20001820000 */
[----:B------:R-:W-:Y:S01]  /*9830*/  UIADD3 UR13, UPT, UPT, UR6, 0x48000, URZ ;  /* 0x00048000060d7890 */ /* 0x000fe2000fffe0ff */
[----:B------:R-:W-:Y:S01]  /*9840*/  STL.64 [R1+0x770], R88 ;  /* 0x0007705801007387 */ /* 0x000fe20000100a00 */
[----:B------:R-:W-:Y:S01]  /*9850*/  VOTEU.ALL UP2, P3 ;  /* 0x0000000000ff7886 */ /* 0x000fe20001840000 */
[----:B------:R-:W-:Y:S01]  /*9860*/  VIADD R120, R122, UR6 ;  /* 0x000000067a787c36 */ /* 0x000fe20008000000 */
[----:B------:R-:W-:-:S04]  /*9870*/  @!UP1 UIADD3 UR18, UPT, UPT, -UR5, 0x100000, URZ ;  /* 0x0010000005129890 */ /* 0x000fc8000fffe1ff */
[----:B------:R-:W-:Y:S02]  /*9880*/  @!UP1 USHF.L.U32 UR19, UR18, 0xb, URZ ;  /* 0x0000000b12139899 */ /* 0x000fe400080006ff */
[----:B------:R-:W-:Y:S01]  /*9890*/  @!UP1 USHF.L.U32 UR18, UR18, 0x1, URZ ;  /* 0x0000000112129899 */ /* 0x000fe200080006ff */
[----:B------:R-:W-:Y:S01]  /*98a0*/  STL.64 [R1+0x768], R104 ;  /* 0x0007686801007387 */ /* 0x000fe20000100a00 */
[----:B------:R-:W-:-:S04]  /*98b0*/  @!UP1 UIADD3 UR4, UPT, UPT, -UR5, 0x100000, URZ ;  /* 0x0010000005049890 */ /* 0x000fc8000fffe1ff */
[----:B------:R-:W-:Y:S02]  /*98c0*/  @!UP1 USHF.L.U32 UR5, UR4, 0xb, URZ ;  /* 0x0000000b04059899 */ /* 0x000fe400080006ff */
[----:B------:R-:W-:Y:S01]  /*98d0*/  @!UP1 USHF.L.U32 UR4, UR4, 0x1, URZ ;  /* 0x0000000104049899 */ /* 0x000fe200080006ff */
[C---:B-1----:R-:W-:Y:S01]  /*98e0*/  LOP3.LUT R5, R2.reuse, 0x60, RZ, 0xfc, !PT ;  /* 0x0000006002057812 */ /* 0x042fe200078efcff */
[----:B------:R-:W-:Y:S01]  /*98f0*/  STTM.16dp32bit_t0_t15.x64 tmem[UR17], RZ ;  /* 0x000000ff000079ed */ /* 0x000fe20008b00011 */
[----:B------:R-:W-:Y:S01]  /*9900*/  STTM.16dp32bit_t16_t31.x64 tmem[UR17+0x40], RZ ;  /* 0x000040ff000079ed */ /* 0x000fe20008b20011 */
[----:B------:R-:W1:Y:S02]  /*9910*/  FENCE.VIEW.ASYNC.T ;  /* 0x00000000000073c6 */ /* 0x000e640000000200 */
[----:B-1----:R-:W-:Y:S01]  /*9920*/  BAR.SYNC.DEFER_BLOCKING 0x0 ;  /* 0x0000000000007b1d */ /* 0x002fe20000010000 */
[----:B------:R-:W-:Y:S02]  /*9930*/  ISETP.GE.AND P0, PT, R7, R123, PT ;  /* 0x0000007b0700720c */ /* 0x000fe40003f06270 */
[----:B------:R-:W-:-:S02]  /*9940*/  LOP3.LUT R6, R2, 0x62, RZ, 0xfc, !PT ;  /* 0x0000006202067812 */ /* 0x000fc400078efcff */
[----:B------:R-:W-:Y:S01]  /*9950*/  ISETP.NE.U32.AND P2, PT, R4, RZ, PT ;  /* 0x000000ff0400720c */ /* 0x000fe20003f45070 */
[----:B------:R-:W-:Y:S01]  /*9960*/  UMOV UR8, UR13 ;  /* 0x0000000d00087c82 */ /* 0x000fe20008000000 */
[----:B------:R-:W-:Y:S01]  /*9970*/  VOTEU.ALL UP1, P3 ;  /* 0x0000000000ff7886 */ /* 0x000fe20001820000 */
[----:B------:R1:W-:Y:S04]  /*9980*/  STL.64 [R1+0x760], R124 ;  /* 0x0007607c01007387 */ /* 0x0003e80000100a00 */
[----:B------:R-:W-:Y:S04]  /*9990*/  STL.64 [R1+0x758], R140 ;  /* 0x0007588c01007387 */ /* 0x000fe80000100a00 */
[----:B------:R-:W-:Y:S04]  /*99a0*/  STL.64 [R1+0x750], R156 ;  /* 0x0007509c01007387 */ /* 0x000fe80000100a00 */
[----:B------:R-:W-:Y:S04]  /*99b0*/  STL.64 [R1+0x748], R172 ;  /* 0x000748ac01007387 */ /* 0x000fe80000100a00 */
[----:B------:R-:W1:Y:S02]  /*99c0*/  FENCE.VIEW.ASYNC.S ;  /* 0x00000000000073c6 */ /* 0x000e640000000000 */
[----:B-1----:R-:W1:Y:S02]  /*99d0*/  @!UP1 SYNCS.EXCH.64 URZ, [UR8], UR18 ;  /* 0x0000001208ff95b2 */ /* 0x002e640008000100 */
[----:B-1----:R-:W-:Y:S06]  /*99e0*/  BAR.SYNC.DEFER_BLOCKING 0x0 ;  /* 0x0000000000007b1d */ /* 0x002fec0000010000 */
[----:B------:R-:W-:Y:S04]  /*99f0*/  STL.64 [R1+0x740], R188 ;  /* 0x000740bc01007387 */ /* 0x000fe80000100a00 */
[----:B------:R-:W-:Y:S04]  /*9a00*/  STL.64 [R1+0x738], R204 ;  /* 0x000738cc01007387 */ /* 0x000fe80000100a00 */
[----:B------:R-:W-:Y:S04]  /*9a10*/  STL.64 [R1+0x730], R220 ;  /* 0x000730dc01007387 */ /* 0x000fe80000100a00 */
[----:B------:R1:W-:Y:S04]  /*9a20*/  STL.64 [R1+0x728], R8 ;  /* 0x0007280801007387 */ /* 0x0003e80000100a00 */
[----:B------:R-:W4:Y:S01]  /*9a30*/  LDL.64 R124, [R1+0xe0] ;  /* 0x0000e000017c7983 */ /* 0x000f220000100a00 */
[----:B------:R1:W2:Y:S03]  /*9a40*/  @!UP2 SYNCS.EXCH.64 URZ, [UR6+0x48008], UR4 ;  /* 0x0480080406ffa5b2 */ /* 0x0002a60008000100 */
[----:B------:R-:W4:Y:S04]  /*9a50*/  LDL.64 R104, [R1+0xb0] ;  /* 0x0000b00001687983 */ /* 0x000f280000100a00 */
[----:B------:R-:W4:Y:S04]  /*9a60*/  LDL.64 R88, [R1+0xa8] ;  /* 0x0000a80001587983 */ /* 0x000f280000100a00 */
[----:B------:R-:W-:Y:S01]  /*9a70*/  @!PT LDS RZ, [RZ] ;  /* 0x00000000fffff984 */ /* 0x000fe20000000800 */
[----:B------:R-:W-:Y:S01]  /*9a80*/  @!PT LDS RZ, [RZ] ;  /* 0x00000000fffff984 */ /* 0x000fe20000000800 */
[----:B------:R-:W-:Y:S01]  /*9a90*/  @!PT LDS RZ, [RZ] ;  /* 0x00000000fffff984 */ /* 0x000fe20000000800 */
[----:B--2---:R-:W-:Y:S04]  /*9aa0*/  LDGSTS.E [R120+0x30000], desc[UR28][R22.64], P6 ;  /* 0x3000000016787fae */ /* 0x004fe8000b1a101c */
[----:B---3--:R-:W-:Y:S04]  /*9ab0*/  LDGSTS.E [R120+0x30008], desc[UR28][R34.64], P1 ;  /* 0x3000800022787fae */ /* 0x008fe800089a101c */
[----:B----4-:R-:W-:Y:S04]  /*9ac0*/  LDGSTS.E [R120+0x32000], desc[UR28][R24.64], P5 ;  /* 0x3200000018787fae */ /* 0x010fe8000a9a101c */
[----:B------:R-:W2:Y:S04]  /*9ad0*/  LDL.64 R22, [R1+0x80] ;  /* 0x0000800001167983 */ /* 0x000ea80000100a00 */
[----:B------:R-:W3:Y:S04]  /*9ae0*/  LDL.64 R34, [R1+0x78] ;  /* 0x0000780001227983 */ /* 0x000ee80000100a00 */
[----:B------:R-:W4:Y:S01]  /*9af0*/  LDL.64 R24, [R1+0x118] ;  /* 0x0001180001187983 */ /* 0x000f220000100a00 */
[----:B------:R-:W-:-:S02]  /*9b00*/  ISETP.GE.AND P6, PT, R5, R123, PT ;  /* 0x0000007b0500720c */ /* 0x000fc40003fc6270 */
[----:B------:R-:W-:Y:S02]  /*9b10*/  LOP3.LUT R5, R2, 0x4, RZ, 0xfc, !PT ;  /* 0x0000000402057812 */ /* 0x000fe400078efcff */
[C---:B------:R-:W-:Y:S02]  /*9b20*/  SEL R4, R3.reuse, RZ, !P0 ;  /* 0x000000ff03047207 */ /* 0x040fe40004000000 */
[-C--:B------:R-:W-:Y:S02]  /*9b30*/  ISETP.GE.AND P0, PT, R6, R123.reuse, PT ;  /* 0x0000007b0600720c */ /* 0x080fe40003f06270 */
[----:B------:R-:W-:Y:S02]  /*9b40*/  SEL R6, R3, RZ, !P6 ;  /* 0x000000ff03067207 */ /* 0x000fe40007000000 */
[----:B------:R-:W-:Y:S02]  /*9b50*/  ISETP.GE.AND P6, PT, R5, R123, PT ;  /* 0x0000007b0500720c */ /* 0x000fe40003fc6270 */
[----:B------:R-:W-:-:S02]  /*9b60*/  ISETP.NE.U32.AND P1, PT, R4, RZ, PT ;  /* 0x000000ff0400720c */ /* 0x000fc40003f25070 */
[----:B------:R-:W-:Y:S02]  /*9b70*/  SEL R5, R3, RZ, !P0 ;  /* 0x000000ff03057207 */ /* 0x000fe40004000000 */
[----:B------:R-:W-:Y:S02]  /*9b80*/  ISETP.NE.U32.AND P0, PT, R6, RZ, PT ;  /* 0x000000ff0600720c */ /* 0x000fe40003f05070 */
[C---:B-1----:R-:W-:Y:S01]  /*9b90*/  LOP3.LUT R8, R2.reuse, 0x6, RZ, 0xfc, !PT ;  /* 0x0000000602087812 */ /* 0x042fe200078efcff */
[----:B------:R-:W-:Y:S04]  /*9ba0*/  LDGSTS.E [R120+0x32008], desc[UR28][R124.64], P4 ;  /* 0x320080007c787fae */ /* 0x000fe8000a1a101c */
[----:B------:R-:W-:Y:S04]  /*9bb0*/  LDGSTS.E [R120+0x34000], desc[UR28][R104.64], P2 ;  /* 0x3400000068787fae */ /* 0x000fe800091a101c */
[----:B------:R-:W-:Y:S04]  /*9bc0*/  LDGSTS.E [R120+0x34008], desc[UR28][R88.64], P1 ;  /* 0x3400800058787fae */ /* 0x000fe800089a101c */
[----:B------:R-:W4:Y:S04]  /*9bd0*/  LDL.64 R124, [R1+0x110] ;  /* 0x00011000017c7983 */ /* 0x000f280000100a00 */
[----:B------:R-:W4:Y:S04]  /*9be0*/  LDL.64 R104, [R1+0xd8] ;  /* 0x0000d80001687983 */ /* 0x000f280000100a00 */
[----:B------:R-:W4:Y:S01]  /*9bf0*/  LDL.64 R88, [R1+0xa0] ;  /* 0x0000a00001587983 */ /* 0x000f220000100a00 */
[----:B------:R-:W-:-:S02]  /*9c00*/  LOP3.LUT R7, R2, 0x24, RZ, 0xfc, !PT ;  /* 0x0000002402077812 */ /* 0x000fc400078efcff */
[----:B------:R-:W-:Y:S02]  /*9c10*/  SEL R4, R3, RZ, !P6 ;  /* 0x000000ff03047207 */ /* 0x000fe40007000000 */
[-C--:B------:R-:W-:Y:S02]  /*9c20*/  ISETP.GE.AND P4, PT, R8, R123.reuse, PT ;  /* 0x0000007b0800720c */ /* 0x080fe40003f86270 */
[----:B------:R-:W-:Y:S02]  /*9c30*/  LOP3.LUT R6, R2, 0x26, RZ, 0xfc, !PT ;  /* 0x0000002602067812 */ /* 0x000fe400078efcff */
[----:B------:R-:W-:Y:S02]  /*9c40*/  ISETP.GE.AND P2, PT, R7, R123, PT ;  /* 0x0000007b0700720c */ /* 0x000fe40003f46270 */
[----:B------:R-:W-:Y:S02]  /*9c50*/  ISETP.NE.U32.AND P6, PT, R5, RZ, PT ;  /* 0x000000ff0500720c */ /* 0x000fe40003fc5070 */
[----:B------:R-:W-:-:S02]  /*9c60*/  ISETP.NE.U32.AND P5, PT, R4, RZ, PT ;  /* 0x000000ff0400720c */ /* 0x000fc40003fa5070 */
[----:B------:R-:W-:Y:S02]  /*9c70*/  LOP3.LUT R5, R2, 0x44, RZ, 0xfc, !PT ;  /* 0x0000004402057812 */ /* 0x000fe400078efcff */
[C---:B------:R-:W-:Y:S02]  /*9c80*/  SEL R4, R3.reuse, RZ, !P4 ;  /* 0x000000ff03047207 */ /* 0x040fe40006000000 */
[-C--:B------:R-:W-:Y:S02]  /*9c90*/  ISETP.GE.AND P4, PT, R6, R123.reuse, PT ;  /* 0x0000007b0600720c */ /* 0x080fe40003f86270 */
[----:B------:R-:W-:Y:S02]  /*9ca0*/  SEL R6, R3, RZ, !P2 ;  /* 0x000000ff03067207 */ /* 0x000fe40005000000 */
[----:B------:R-:W-:Y:S02]  /*9cb0*/  ISETP.GE.AND P1, PT, R5, R123, PT ;  /* 0x0000007b0500720c */ /* 0x000fe40003f26270 */
[----:B------:R-:W-:-:S02]  /*9cc0*/  SEL R5, R3, RZ, !P4 ;  /* 0x000000ff03057207 */ /* 0x000fc40006000000 */
[----:B------:R-:W-:Y:S02]  /*9cd0*/  ISETP.NE.U32.AND P4, PT, R6, RZ, PT ;  /* 0x000000ff0600720c */ /* 0x000fe40003f85070 */
[----:B------:R-:W-:Y:S01]  /*9ce0*/  LOP3.LUT R6, R122, 0x10, RZ, 0x3c, !PT ;  /* 0x000000107a067812 */ /* 0x000fe200078e3cff */
[----:B--2---:R-:W-:Y:S04]  /*9cf0*/  LDGSTS.E [R120+0x36000], desc[UR28][R22.64], P0 ;  /* 0x3600000016787fae */ /* 0x004fe800081a101c */
[----:B---3--:R-:W-:Y:S04]  /*9d00*/  LDGSTS.E [R120+0x36008], desc[UR28][R34.64], P6 ;  /* 0x3600800022787fae */ /* 0x008fe8000b1a101c */
[----:B------:R-:W2:Y:S04]  /*9d10*/  LDL.64 R22, [R1+0xd0] ;  /* 0x0000d00001167983 */ /* 0x000ea80000100a00 */
[----:B------:R1:W-:Y:S01]  /*9d20*/  STL [R1+0x638], R6 ;  /* 0x0006380601007387 */ /* 0x0003e20000100800 */
[----:B------:R-:W-:Y:S01]  /*9d30*/  ISETP.NE.U32.AND P2, PT, R4, RZ, PT ;  /* 0x000000ff0400720c */ /* 0x000fe20003f45070 */
[----:B-1----:R-:W-:-:S02]  /*9d40*/  VIADD R6, R6, UR6 ;  /* 0x0000000606067c36 */ /* 0x002fc40008000000 */
[----:B------:R-:W3:Y:S04]  /*9d50*/  LDL.64 R34, [R1+0x70] ;  /* 0x0000700001227983 */ /* 0x000ee80000100a00 */
[----:B----4-:R-:W-:Y:S01]  /*9d60*/  LDGSTS.E [R6+0x30000], desc[UR28][R24.64], P5 ;  /* 0x3000000018067fae */ /* 0x010fe2000a9a101c */
[----:B------:R-:W-:-:S03]  /*9d70*/  LOP3.LUT R9, R2, 0x46, RZ, 0xfc, !PT ;  /* 0x0000004602097812 */ /* 0x000fc600078efcff */
[----:B------:R-:W4:Y:S04]  /*9d80*/  LDL.64 R140, [R1+0xc0] ;  /* 0x0000c000018c7983 */ /* 0x000f280000100a00 */
[----:B------:R-:W3:Y:S01]  /*9d90*/  LDL.64 R24, [R1+0x98] ;  /* 0x0000980001187983 */ /* 0x000ee20000100a00 */
[----:B------:R-:W-:Y:S02]  /*9da0*/  SEL R4, R3, RZ, !P1 ;  /* 0x000000ff03047207 */ /* 0x000fe40004800000 */
[----:B------:R-:W-:Y:S02]  /*9db0*/  ISETP.NE.U32.AND P1, PT, R5, RZ, PT ;  /* 0x000000ff0500720c */ /* 0x000fe40003f25070 */
[----:B------:R-:W-:Y:S01]  /*9dc0*/  ISETP.NE.U32.AND P0, PT, R4, RZ, PT ;  /* 0x000000ff0400720c */ /* 0x000fe20003f05070 */
[----:B------:R-:W-:Y:S04]  /*9dd0*/  LDGSTS.E [R6+0x30008], desc[UR28][R124.64], P2 ;  /* 0x300080007c067fae */ /* 0x000fe800091a101c */
[----:B------:R-:W-:Y:S04]  /*9de0*/  LDGSTS.E [R6+0x32000], desc[UR28][R104.64], P4 ;  /* 0x3200000068067fae */ /* 0x000fe8000a1a101c */
[----:B------:R-:W4:Y:S01]  /*9df0*/  LDL.64 R104, [R1+0x68] ;  /* 0x0000680001687983 */ /* 0x000f220000100a00 */
[----:B------:R-:W-:-:S04]  /*9e00*/  ISETP.GE.AND P6, PT, R9, R123, PT ;  /* 0x0000007b0900720c */ /* 0x000fc80003fc6270 */
[----:B------:R-:W-:-:S04]  /*9e10*/  SEL R4, R3, RZ, !P6 ;  /* 0x000000ff03047207 */ /* 0x000fc80007000000 */
[----:B------:R-:W-:Y:S01]  /*9e20*/  ISETP.NE.U32.AND P2, PT, R4, RZ, PT ;  /* 0x000000ff0400720c */ /* 0x000fe20003f45070 */
[----:B--2---:R-:W-:Y:S04]  /*9e30*/  LDGSTS.E [R6+0x32008], desc[UR28][R22.64], P1 ;  /* 0x3200800016067fae */ /* 0x004fe800089a101c */
[----:B------:R-:W-:Y:S04]  /*9e40*/  LDGSTS.E [R6+0x34000], desc[UR28][R88.64], P0 ;  /* 0x3400000058067fae */ /* 0x000fe800081a101c */
[----:B------:R-:W2:Y:S04]  /*9e50*/  LDL.64 R22, [R1+0x108] ;  /* 0x0001080001167983 */ /* 0x000ea80000100a00 */
[----:B------:R-:W2:Y:S04]  /*9e60*/  LDL.64 R88, [R1+0x100] ;  /* 0x0001000001587983 */ /* 0x000ea80000100a00 */
[----:B---3--:R-:W-:Y:S04]  /*9e70*/  LDGSTS.E [R6+0x34008], desc[UR28][R24.64], P2 ;  /* 0x3400800018067fae */ /* 0x008fe800091a101c */
[----:B------:R-:W3:Y:S01]  /*9e80*/  LDL.64 R24, [R1+0xc8] ;  /* 0x0000c80001187983 */ /* 0x000ee20000100a00 */
[----:B------:R-:W-:-:S02]  /*9e90*/  LOP3.LUT R8, R2, 0x64, RZ, 0xfc, !PT ;  /* 0x0000006402087812 */ /* 0x000fc400078efcff */
[----:B------:R-:W-:Y:S02]  /*9ea0*/  LOP3.LUT R7, R2, 0x66, RZ, 0xfc, !PT ;  /* 0x0000006602077812 */ /* 0x000fe400078efcff */
[-C--:B------:R-:W-:Y:S02]  /*9eb0*/  ISETP.GE.AND P5, PT, R8, R123.reuse, PT ;  /* 0x0000007b0800720c */ /* 0x080fe40003fa6270 */
[----:B------:R-:W-:Y:S02]  /*9ec0*/  LOP3.LUT R5, R2, 0x8, RZ, 0xfc, !PT ;  /* 0x0000000802057812 */ /* 0x000fe400078efcff */
[-C--:B------:R-:W-:Y:S02]  /*9ed0*/  ISETP.GE.AND P6, PT, R7, R123.reuse, PT ;  /* 0x0000007b0700720c */ /* 0x080fe40003fc6270 */
[----:B------:R-:W-:Y:S02]  /*9ee0*/  SEL R7, R3, RZ, !P5 ;  /* 0x000000ff03077207 */ /* 0x000fe40006800000 */
[----:B------:R-:W-:-:S02]  /*9ef0*/  ISETP.GE.AND P5, PT, R5, R123, PT ;  /* 0x0000007b0500720c */ /* 0x000fc40003fa6270 */
[C---:B------:R-:W-:Y:S02]  /*9f00*/  LOP3.LUT R9, R2.reuse, 0xa, RZ, 0xfc, !PT ;  /* 0x0000000a02097812 */ /* 0x040fe400078efcff */
[C---:B------:R-:W-:Y:S02]  /*9f10*/  SEL R5, R3.reuse, RZ, !P6 ;  /* 0x000000ff03057207 */ /* 0x040fe40007000000 */
[----:B------:R-:W-:Y:S02]  /*9f20*/  SEL R4, R3, RZ, !P5 ;  /* 0x000000ff03047207 */ /* 0x000fe40006800000 */
[----:B------:R-:W-:Y:S02]  /*9f30*/  LOP3.LUT R8, R2, 0x28, RZ, 0xfc, !PT ;  /* 0x0000002802087812 */ /* 0x000fe400078efcff */
[----:B------:R-:W-:Y:S02]  /*9f40*/  ISETP.NE.U32.AND P6, PT, R7, RZ, PT ;  /* 0x000000ff0700720c */ /* 0x000fe40003fc5070 */
[----:B------:R-:W-:-:S02]  /*9f50*/  ISETP.GE.AND P1, PT, R9, R123, PT ;  /* 0x0000007b0900720c */ /* 0x000fc40003f26270 */
[----:B------:R-:W-:Y:S02]  /*9f60*/  LOP3.LUT R7, R2, 0x2a, RZ, 0xfc, !PT ;  /* 0x0000002a02077812 */ /* 0x000fe400078efcff */
[----:B------:R-:W-:Y:S02]  /*9f70*/  ISETP.NE.U32.AND P4, PT, R4, RZ, PT ;  /* 0x000000ff0400720c */ /* 0x000fe40003f85070 */
[----:B------:R-:W-:Y:S02]  /*9f80*/  ISETP.GE.AND P0, PT, R8, R123, PT ;  /* 0x0000007b0800720c */ /* 0x000fe40003f06270 */
[----:B------:R-:W-:Y:S02]  /*9f90*/  ISETP.NE.U32.AND P5, PT, R5, RZ, PT ;  /* 0x000000ff0500720c */ /* 0x000fe40003fa5070 */
[----:B------:R-:W-:Y:S01]  /*9fa0*/  SEL R4, R3, RZ, !P1 ;  /* 0x000000ff03047207 */ /* 0x000fe20004800000 */
[----:B------:R-:W-:Y:S01]  /*9fb0*/  LDGSTS.E [R6+0x36000], desc[UR28][R34.64], P6 ;  /* 0x3600000022067fae */ /* 0x000fe2000b1a101c */
[----:B------:R-:W-:-:S02]  /*9fc0*/  LOP3.LUT R5, R2, 0x48, RZ, 0xfc, !PT ;  /* 0x0000004802057812 */ /* 0x000fc400078efcff */
[-C--:B------:R-:W-:Y:S02]  /*9fd0*/  ISETP.GE.AND P1, PT, R7, R123.reuse, PT ;  /* 0x0000007b0700720c */ /* 0x080fe40003f26270 */
[----:B------:R-:W-:Y:S02]  /*9fe0*/  SEL R7, R3, RZ, !P0 ;  /* 0x000000ff03077207 */ /* 0x000fe40004000000 */
[----:B------:R-:W-:Y:S02]  /*9ff0*/  ISETP.NE.U32.AND P0, PT, R4, RZ, PT ;  /* 0x000000ff0400720c */ /* 0x000fe40003f05070 */
[----:B------:R-:W-:Y:S01]  /*a000*/  ISETP.GE.AND P2, PT, R5, R123, PT ;  /* 0x0000007b0500720c */ /* 0x000fe20003f46270 */
[----:B----4-:R-:W-:Y:S01]  /*a010*/  LDGSTS.E [R6+0x36008], desc[UR28][R104.64], P5 ;  /* 0x3600800068067fae */ /* 0x010fe2000a9a101c */
[C---:B------:R-:W-:Y:S02]  /*a020*/  SEL R5, R3.reuse, RZ, !P1 ;  /* 0x000000ff03057207 */ /* 0x040fe40004800000 */
[----:B------:R-:W-:Y:S01]  /*a030*/  LOP3.LUT R121, R122, 0x20, RZ, 0x3c, !PT ;  /* 0x000000207a797812 */ /* 0x000fe200078e3cff */
[----:B------:R-:W4:Y:S01]  /*a040*/  LDL.64 R34, [R1+0x90] ;  /* 0x0000900001227983 */ /* 0x000f220000100a00 */
[----:B------:R-:W-:-:S02]  /*a050*/  SEL R4, R3, RZ, !P2 ;  /* 0x000000ff03047207 */ /* 0x000fc40005000000 */
[----:B------:R-:W-:Y:S01]  /*a060*/  ISETP.NE.U32.AND P2, PT, R5, RZ, PT ;  /* 0x000000ff0500720c */ /* 0x000fe20003f45070 */
[----:B------:R-:W-:Y:S01]  /*a070*/  VIADD R5, R121, UR6 ;  /* 0x0000000679057c36 */ /* 0x000fe20008000000 */
[----:B------:R1:W-:Y:S04]  /*a080*/  STL [R1+0x634], R121 ;  /* 0x0006347901007387 */ /* 0x0003e80000100800 */
[----:B------:R-:W4:Y:S04]  /*a090*/  LDL.64 R124, [R1+0x88] ;  /* 0x00008800017c7983 */ /* 0x000f280000100a00 */
[----:B------:R-:W4:Y:S01]  /*a0a0*/  LDL.64 R104, [R1+0x60] ;  /* 0x0000600001687983 */ /* 0x000f220000100a00 */
[----:B------:R-:W-:-:S03]  /*a0b0*/  ISETP.NE.U32.AND P1, PT, R7, RZ, PT ;  /* 0x000000ff0700720c */ /* 0x000fc60003f25070 */
[----:B--2---:R2:W-:Y:S04]  /*a0c0*/  LDGSTS.E [R5+0x30000], desc[UR28][R22.64], P4 ;  /* 0x3000000016057fae */ /* 0x0045e8000a1a101c */
[----:B------:R-:W-:Y:S04]  /*a0d0*/  LDGSTS.E [R5+0x30008], desc[UR28][R88.64], P0 ;  /* 0x3000800058057fae */ /* 0x000fe800081a101c */
[----:B------:R-:W4:Y:S04]  /*a0e0*/  LDL.64 R88, [R1+0x58] ;  /* 0x0000580001587983 */ /* 0x000f280000100a00 */
[----:B---3--:R-:W-:Y:S04]  /*a0f0*/  LDGSTS.E [R5+0x32000], desc[UR28][R24.64], P1 ;  /* 0x3200000018057fae */ /* 0x008fe800089a101c */
[----:B------:R-:W-:Y:S04]  /*a100*/  LDGSTS.E [R5+0x32008], desc[UR28][R140.64], P2 ;  /* 0x320080008c057fae */ /* 0x000fe800091a101c */
[----:B------:R-:W3:Y:S04]  /*a110*/  LDL.64 R24, [R1+0xf8] ;  /* 0x0000f80001187983 */ /* 0x000ee80000100a00 */
[----:B------:R-:W3:Y:S01]  /*a120*/  LDL.64 R140, [R1+0xf0] ;  /* 0x0000f000018c7983 */ /* 0x000ee20000100a00 */
[----:B------:R-:W-:-:S02]  /*a130*/  LOP3.LUT R9, R2, 0x4a, RZ, 0xfc, !PT ;  /* 0x0000004a02097812 */ /* 0x000fc400078efcff */
[C---:B------:R-:W-:Y:S02]  /*a140*/  LOP3.LUT R7, R2.reuse, 0x68, RZ, 0xfc, !PT ;  /* 0x0000006802077812 */ /* 0x040fe400078efcff */
[-C--:B------:R-:W-:Y:S02]  /*a150*/  ISETP.GE.AND P5, PT, R9, R123.reuse, PT ;  /* 0x0000007b0900720c */ /* 0x080fe40003fa6270 */
[----:B------:R-:W-:Y:S02]  /*a160*/  LOP3.LUT R8, R2, 0x6a, RZ, 0xfc, !PT ;  /* 0x0000006a02087812 */ /* 0x000fe400078efcff */
[----:B------:R-:W-:Y:S02]  /*a170*/  ISETP.NE.U32.AND P6, PT, R4, RZ, PT ;  /* 0x000000ff0400720c */ /* 0x000fe40003fc5070 */
[----:B------:R-:W-:Y:S02]  /*a180*/  ISETP.GE.AND P4, PT, R7, R123, PT ;  /* 0x0000007b0700720c */ /* 0x000fe40003f86270 */
[----:B------:R-:W-:-:S02]  /*a190*/  LOP3.LUT R7, R2, 0xc, RZ, 0xfc, !PT ;  /* 0x0000000c02077812 */ /* 0x000fc400078efcff */
[C---:B------:R-:W-:Y:S02]  /*a1a0*/  SEL R4, R3.reuse, RZ, !P5 ;  /* 0x000000ff03047207 */ /* 0x040fe40006800000 */
[-C--:B------:R-:W-:Y:S02]  /*a1b0*/  ISETP.GE.AND P5, PT, R8, R123.reuse, PT ;  /* 0x0000007b0800720c */ /* 0x080fe40003fa6270 */
[----:B--2---:R-:W-:Y:S02]  /*a1c0*/  SEL R22, R3, RZ, !P4 ;  /* 0x000000ff03167207 */ /* 0x004fe40006000000 */
[----:B------:R-:W-:Y:S02]  /*a1d0*/  ISETP.GE.AND P4, PT, R7, R123, PT ;  /* 0x0000007b0700720c */ /* 0x000fe40003f86270 */
[----:B------:R-:W-:Y:S02]  /*a1e0*/  SEL R7, R3, RZ, !P5 ;  /* 0x000000ff03077207 */ /* 0x000fe40006800000 */
[----:B------:R-:W-:-:S02]  /*a1f0*/  ISETP.NE.U32.AND P0, PT, R4, RZ, PT ;  /* 0x000000ff0400720c */ /* 0x000fc40003f05070 */
[----:B------:R-:W-:Y:S02]  /*a200*/  ISETP.NE.U32.AND P5, PT, R22, RZ, PT ;  /* 0x000000ff1600720c */ /* 0x000fe40003fa5070 */
[----:B------:R-:W-:Y:S02]  /*a210*/  SEL R4, R3, RZ, !P4 ;  /* 0x000000ff03047207 */ /* 0x000fe40006000000 */
[----:B------:R-:W-:Y:S01]  /*a220*/  ISETP.NE.U32.AND P4, PT, R7, RZ, PT ;  /* 0x000000ff0700720c */ /* 0x000fe20003f85070 */
[----:B----4-:R-:W-:Y:S01]  /*a230*/  LDGSTS.E [R5+0x34000], desc[UR28][R34.64], P6 ;  /* 0x3400000022057fae */ /* 0x010fe2000b1a101c */
[----:B------:R-:W-:Y:S01]  /*a240*/  LOP3.LUT R9, R122, 0x30, RZ, 0x3c, !PT ;  /* 0x000000307a097812 */ /* 0x000fe200078e3cff */
[----:B------:R-:W1:Y:S04]  /*a250*/  S2R R23, SR_TID.X ;  /* 0x0000000000177919 */ /* 0x000e680000002100 */
[----:B------:R-:W-:Y:S04]  /*a260*/  LDGSTS.E [R5+0x34008], desc[UR28][R124.64], P0 ;  /* 0x340080007c057fae */ /* 0x000fe800081a101c */
[----:B------:R-:W2:Y:S04]  /*a270*/  LDL.64 R34, [R1+0xb8] ;  /* 0x0000b80001227983 */ /* 0x000ea80000100a00 */
[----:B------:R-:W-:Y:S04]  /*a280*/  LDGSTS.E [R5+0x36000], desc[UR28][R104.64], P5 ;  /* 0x3600000068057fae */ /* 0x000fe8000a9a101c */
[----:B------:R-:W4:Y:S04]  /*a290*/  LDL.64 R124, [R1+0x130] ;  /* 0x00013000017c7983 */ /* 0x000f280000100a00 */
[----:B------:R-:W4:Y:S04]  /*a2a0*/  LDL.64 R104, [R1+0x138] ;  /* 0x0001380001687983 */ /* 0x000f280000100a00 */
[----:B------:R2:W-:Y:S01]  /*a2b0*/  STL [R1+0x630], R9 ;  /* 0x0006300901007387 */ /* 0x0005e20000100800 */
[----:B------:R-:W-:-:S02]  /*a2c0*/  LOP3.LUT R8, R2, 0x2c, RZ, 0xfc, !PT ;  /* 0x0000002c02087812 */ /* 0x000fc400078efcff */
[----:B-1----:R-:W-:Y:S01]  /*a2d0*/  LEA.HI R121, R23, 0xe, RZ, 0x1a ;  /* 0x0000000e17797811 */ /* 0x002fe200078fd0ff */
[----:B------:R-:W4:Y:S01]  /*a2e0*/  LDL.64 R156, [R1+0x170] ;  /* 0x00017000019c7983 */ /* 0x000f220000100a00 */
[-C--:B------:R-:W-:Y:S02]  /*a2f0*/  ISETP.GE.AND P6, PT, R8, R123.reuse, PT ;  /* 0x0000007b0800720c */ /* 0x080fe40003fc6270 */
[----:B------:R-:W-:Y:S02]  /*a300*/  ISETP.GE.AND P2, PT, R121, R123, PT ;  /* 0x0000007b7900720c */ /* 0x000fe40003f46270 */
[----:B------:R-:W-:Y:S02]  /*a310*/  LOP3.LUT R7, R2, 0x4c, RZ, 0xfc, !PT ;  /* 0x0000004c02077812 */ /* 0x000fe400078efcff */
[----:B------:R-:W-:Y:S02]  /*a320*/  ISETP.NE.U32.AND P1, PT, R4, RZ, PT ;  /* 0x000000ff0400720c */ /* 0x000fe40003f25070 */
[----:B------:R-:W-:-:S02]  /*a330*/  SEL R4, R3, RZ, !P2 ;  /* 0x000000ff03047207 */ /* 0x000fc40005000000 */
[----:B------:R-:W-:Y:S02]  /*a340*/  SEL R22, R3, RZ, !P6 ;  /* 0x000000ff03167207 */ /* 0x000fe40007000000 */
[----:B------:R-:W-:Y:S02]  /*a350*/  ISETP.GE.AND P6, PT, R7, R123, PT ;  /* 0x0000007b0700720c */ /* 0x000fe40003fc6270 */
[----:B------:R-:W-:Y:S02]  /*a360*/  ISETP.NE.U32.AND P0, PT, R4, RZ, PT ;  /* 0x000000ff0400720c */ /* 0x000fe40003f05070 */
[----:B------:R-:W-:-:S04]  /*a370*/  SEL R4, R3, RZ, !P6 ;  /* 0x000000ff03047207 */ /* 0x000fc80007000000 */
[----:B------:R-:W-:Y:S01]  /*a380*/  ISETP.NE.U32.AND P6, PT, R4, RZ, PT ;  /* 0x000000ff0400720c */ /* 0x000fe20003fc5070 */
[----:B------:R-:W-:Y:S01]  /*a390*/  VIADD R4, R9, UR6 ;  /* 0x0000000609047c36 */ /* 0x000fe20008000000 */
[----:B------:R-:W-:Y:S04]  /*a3a0*/  LDGSTS.E [R5+0x36008], desc[UR28][R88.64], P4 ;  /* 0x3600800058057fae */ /* 0x000fe8000a1a101c */
[----:B------:R-:W4:Y:S04]  /*a3b0*/  LDL.64 R88, [R1+0x140] ;  /* 0x0001400001587983 */ /* 0x000f280000100a00 */
[----:B---3--:R-:W-:Y:S04]  /*a3c0*/  LDGSTS.E [R4+0x30000], desc[UR28][R24.64], P1 ;  /* 0x3000000018047fae */ /* 0x008fe800089a101c */
[----:B------:R-:W-:Y:S04]  /*a3d0*/  LDGSTS.E [R4+0x30008], desc[UR28][R140.64], P0 ;  /* 0x300080008c047fae */ /* 0x000fe800081a101c */
[----:B------:R-:W3:Y:S04]  /*a3e0*/  LDL.64 R24, [R1+0x148] ;  /* 0x0001480001187983 */ /* 0x000ee80000100a00 */
[----:B------:R-:W3:Y:S01]  /*a3f0*/  LDL.64 R140, [R1+0x150] ;  /* 0x00015000018c7983 */ /* 0x000ee20000100a00 */
[----:B------:R-:W-:-:S04]  /*a400*/  LEA.HI R23, R23, 0x2e, RZ, 0x1a ;  /* 0x0000002e17177811 */ /* 0x000fc800078fd0ff */
[----:B------:R-:W-:Y:S02]  /*a410*/  ISETP.GE.AND P2, PT, R23, R123, PT ;  /* 0x0000007b1700720c */ /* 0x000fe40003f46270 */
[----:B------:R-:W1:Y:S02]  /*a420*/  S2R R23, SR_TID.X ;  /* 0x0000000000177919 */ /* 0x000e640000002100 */
[----:B------:R-:W-:Y:S02]  /*a430*/  SEL R7, R3, RZ, !P2 ;  /* 0x000000ff03077207 */ /* 0x000fe40005000000 */
[----:B------:R-:W-:Y:S02]  /*a440*/  ISETP.NE.U32.AND P2, PT, R22, RZ, PT ;  /* 0x000000ff1600720c */ /* 0x000fe40003f45070 */
[----:B------:R-:W-:-:S11]  /*a450*/  ISETP.NE.U32.AND P5, PT, R7, RZ, PT ;  /* 0x000000ff0700720c */ /* 0x000fd60003fa5070 */
[----:B--2---:R-:W-:Y:S01]  /*a460*/  LDGSTS.E [R4+0x32000], desc[UR28][R34.64], P2 ;  /* 0x3200000022047fae */ /* 0x004fe200091a101c */
[----:B-1----:R-:W-:-:S04]  /*a470*/  LEA.HI R121, R23, 0x4e, RZ, 0x1a ;  /* 0x0000004e17797811 */ /* 0x002fc800078fd0ff */
[----:B------:R-:W-:Y:S01]  /*a480*/  ISETP.GE.AND P4, PT, R121, R123, PT ;  /* 0x0000007b7900720c */ /* 0x000fe20003f86270 */
[----:B----4-:R-:W-:Y:S03]  /*a490*/  LDGSTS.E [R4+0x32008], desc[UR28][R124.64], P5 ;  /* 0x320080007c047fae */ /* 0x010fe6000a9a101c */
[----:B------:R-:W-:Y:S01]  /*a4a0*/  SEL R7, R3, RZ, !P4 ;  /* 0x000000ff03077207 */ /* 0x000fe20006000000 */
[----:B------:R-:W2:Y:S03]  /*a4b0*/  LDL.64 R34, [R1+0x158] ;  /* 0x0001580001227983 */ /* 0x000ea60000100a00 */
[----:B------:R-:W-:Y:S01]  /*a4c0*/  ISETP.NE.U32.AND P0, PT, R7, RZ, PT ;  /* 0x000000ff0700720c */ /* 0x000fe20003f05070 */
[----:B------:R-:W-:Y:S04]  /*a4d0*/  LDGSTS.E [R4+0x34000], desc[UR28][R104.64], P6 ;  /* 0x3400000068047fae */ /* 0x000fe8000b1a101c */
[----:B------:R-:W4:Y:S04]  /*a4e0*/  LDL.64 R124, [R1+0x160] ;  /* 0x00016000017c7983 */ /* 0x000f280000100a00 */
[----:B------:R-:W4:Y:S01]  /*a4f0*/  LDL.64 R104, [R1+0x178] ;  /* 0x0001780001687983 */ /* 0x000f220000100a00 */
[----:B------:R-:W-:-:S02]  /*a500*/  LOP3.LUT R8, R2, 0x6c, RZ, 0xfc, !PT ;  /* 0x0000006c02087812 */ /* 0x000fc400078efcff */
[----:B------:R-:W-:Y:S02]  /*a510*/  LEA.HI R23, R23, 0x6e, RZ, 0x1a ;  /* 0x0000006e17177811 */ /* 0x000fe400078fd0ff */
[-C--:B------:R-:W-:Y:S02]  /*a520*/  ISETP.GE.AND P1, PT, R8, R123.reuse, PT ;  /* 0x0000007b0800720c */ /* 0x080fe40003f26270 */
[----:B------:R-:W-:Y:S02]  /*a530*/  ISETP.GE.AND P4, PT, R23, R123, PT ;  /* 0x0000007b1700720c */ /* 0x000fe40003f86270 */
[C---:B------:R-:W-:Y:S02]  /*a540*/  SEL R23, R3.reuse, RZ, !P1 ;  /* 0x000000ff03177207 */ /* 0x040fe40004800000 */
[----:B------:R-:W-:Y:S02]  /*a550*/  SEL R22, R3, RZ, !P4 ;  /* 0x000000ff03167207 */ /* 0x000fe40006000000 */
[----:B------:R-:W-:-:S02]  /*a560*/  ISETP.NE.U32.AND P4, PT, R23, RZ, PT ;  /* 0x000000ff1700720c */ /* 0x000fc40003f85070 */
[----:B------:R-:W-:Y:S01]  /*a570*/  ISETP.NE.U32.AND P2, PT, R22, RZ, PT ;  /* 0x000000ff1600720c */ /* 0x000fe20003f45070 */
[----:B------:R-:W-:Y:S04]  /*a580*/  LDGSTS.E [R4+0x34008], desc[UR28][R88.64], P0 ;  /* 0x3400800058047fae */ /* 0x000fe800081a101c */
[----:B------:R-:W4:Y:S06]  /*a590*/  LDL.64 R88, [R1+0x168] ;  /* 0x0001680001587983 */ /* 0x000f2c0000100a00 */
[----:B---3--:R1:W-:Y:S04]  /*a5a0*/  LDGSTS.E [R4+0x36000], desc[UR28][R24.64], P4 ;  /* 0x3600000018047fae */ /* 0x0083e8000a1a101c */
[----:B------:R-:W-:Y:S01]  /*a5b0*/  LDGSTS.E [R4+0x36008], desc[UR28][R140.64], P2 ;  /* 0x360080008c047fae */ /* 0x000fe200091a101c */
[----:B-1----:R-:W-:-:S05]  /*a5c0*/  LOP3.LUT R24, R122, 0x40, RZ, 0x3c, !PT ;  /* 0x000000407a187812 */ /* 0x002fca00078e3cff */
[----:B------:R1:W-:Y:S04]  /*a5d0*/  STL [R1+0x62c], R24 ;  /* 0x00062c1801007387 */ /* 0x0003e80000100800 */
[----:B------:R-:W3:Y:S01]  /*a5e0*/  LDL.64 R140, [R1+0x180] ;  /* 0x00018000018c7983 */ /* 0x000ee20000100a00 */
[C---:B------:R-:W-:Y:S02]  /*a5f0*/  LOP3.LUT R8, R2.reuse, 0x10, RZ, 0xfc, !PT ;  /* 0x0000001002087812 */ /* 0x040fe400078efcff */
[----:B------:R-:W-:Y:S02]  /*a600*/  LOP3.LUT R23, R2, 0x12, RZ, 0xfc, !PT ;  /* 0x0000001202177812 */ /* 0x000fe400078efcff */
[----:B------:R-:W-:Y:S02]  /*a610*/  ISETP.GE.AND P1, PT, R8, R123, PT ;  /* 0x0000007b0800720c */ /* 0x000fe40003f26270 */
[----:B------:R-:W-:-:S02]  /*a620*/  LOP3.LUT R8, R2, 0x30, RZ, 0xfc, !PT ;  /* 0x0000003002087812 */ /* 0x000fc400078efcff */
[----:B------:R-:W-:Y:S02]  /*a630*/  SEL R7, R3, RZ, !P1 ;  /* 0x000000ff03077207 */ /* 0x000fe40004800000 */
[-C--:B------:R-:W-:Y:S02]  /*a640*/  ISETP.GE.AND P5, PT, R23, R123.reuse, PT ;  /* 0x0000007b1700720c */ /* 0x080fe40003fa6270 */
[----:B------:R-:W-:Y:S02]  /*a650*/  LOP3.LUT R9, R2, 0x32, RZ, 0xfc, !PT ;  /* 0x0000003202097812 */ /* 0x000fe400078efcff */
[----:B------:R-:W-:Y:S02]  /*a660*/  ISETP.GE.AND P6, PT, R8, R123, PT ;  /* 0x0000007b0800720c */ /* 0x000fe40003fc6270 */
[----:B------:R-:W-:Y:S02]  /*a670*/  LOP3.LUT R8, R2, 0x50, RZ, 0xfc, !PT ;  /* 0x0000005002087812 */ /* 0x000fe400078efcff */
[----:B------:R-:W-:-:S02]  /*a680*/  ISETP.NE.U32.AND P1, PT, R7, RZ, PT ;  /* 0x000000ff0700720c */ /* 0x000fc40003f25070 */
[----:B------:R-:W-:Y:S02]  /*a690*/  SEL R7, R3, RZ, !P5 ;  /* 0x000000ff03077207 */ /* 0x000fe40006800000 */
[-C--:B------:R-:W-:Y:S02]  /*a6a0*/  ISETP.GE.AND P5, PT, R9, R123.reuse, PT ;  /* 0x0000007b0900720c */ /* 0x080fe40003fa6270 */
[----:B------:R-:W-:Y:S02]  /*a6b0*/  SEL R23, R3, RZ, !P6 ;  /* 0x000000ff03177207 */ /* 0x000fe40007000000 */
[----:B------:R-:W-:Y:S02]  /*a6c0*/  ISETP.GE.AND P6, PT, R8, R123, PT ;  /* 0x0000007b0800720c */ /* 0x000fe40003fc6270 */
[----:B------:R-:W-:Y:S02]  /*a6d0*/  ISETP.NE.U32.AND P0, PT, R7, RZ, PT ;  /* 0x000000ff0700720c */ /* 0x000fe40003f05070 */
[----:B------:R-:W-:-:S02]  /*a6e0*/  SEL R22, R3, RZ, !P5 ;  /* 0x000000ff03167207 */ /* 0x000fc40006800000 */
[----:B------:R-:W-:Y:S01]  /*a6f0*/  SEL R7, R3, RZ, !P6 ;  /* 0x000000ff03077207 */ /* 0x000fe20007000000 */
[----:B-1----:R-:W-:Y:S01]  /*a700*/  VIADD R24, R24, UR6 ;  /* 0x0000000618187c36 */ /* 0x002fe20008000000 */
[----:B------:R-:W-:Y:S02]  /*a710*/  ISETP.NE.U32.AND P5, PT, R23, RZ, PT ;  /* 0x000000ff1700720c */ /* 0x000fe40003fa5070 */
[----:B------:R-:W-:Y:S02]  /*a720*/  ISETP.NE.U32.AND P6, PT, R22, RZ, PT ;  /* 0x000000ff1600720c */ /* 0x000fe40003fc5070 */
[----:B------:R-:W-:Y:S01]  /*a730*/  ISETP.NE.U32.AND P4, PT, R7, RZ, PT ;  /* 0x000000ff0700720c */ /* 0x000fe20003f85070 */
[----:B--2---:R-:W-:Y:S04]  /*a740*/  LDGSTS.E [R24+0x30000], desc[UR28][R34.64], P1 ;  /* 0x3000000022187fae */ /* 0x004fe800089a101c */
[----:B----4-:R-:W-:Y:S04]  /*a750*/  LDGSTS.E [R24+0x30008], desc[UR28][R124.64], P0 ;  /* 0x300080007c187fae */ /* 0x010fe800081a101c */
[----:B------:R-:W2:Y:S04]  /*a760*/  LDL.64 R34, [R1+0x188] ;  /* 0x0001880001227983 */ /* 0x000ea80000100a00 */
[----:B------:R-:W4:Y:S01]  /*a770*/  LDL.64 R124, [R1+0x190] ;  /* 0x00019000017c7983 */ /* 0x000f220000100a00 */
[----:B------:R-:W-:-:S04]  /*a780*/  LOP3.LUT R23, R2, 0x52, RZ, 0xfc, !PT ;  /* 0x0000005202177812 */ /* 0x000fc800078efcff */
[----:B------:R-:W-:-:S04]  /*a790*/  ISETP.GE.AND P2, PT, R23, R123, PT ;  /* 0x0000007b1700720c */ /* 0x000fc80003f46270 */
[----:B------:R-:W-:-:S04]  /*a7a0*/  SEL R7, R3, RZ, !P2 ;  /* 0x000000ff03077207 */ /* 0x000fc80005000000 */
[----:B------:R-:W-:Y:S01]  /*a7b0*/  ISETP.NE.U32.AND P0, PT, R7, RZ, PT ;  /* 0x000000ff0700720c */ /* 0x000fe20003f05070 */
[----:B------:R-:W-:Y:S04]  /*a7c0*/  LDGSTS.E [R24+0x32000], desc[UR28][R88.64], P5 ;  /* 0x3200000058187fae */ /* 0x000fe8000a9a101c */
[----:B------:R-:W-:Y:S04]  /*a7d0*/  LDGSTS.E [R24+0x32008], desc[UR28][R156.64], P6 ;  /* 0x320080009c187fae */ /* 0x000fe8000b1a101c */
[----:B------:R-:W-:Y:S04]  /*a7e0*/  LDGSTS.E [R24+0x34000], desc[UR28][R104.64], P4 ;  /* 0x3400000068187fae */ /* 0x000fe8000a1a101c */
[----:B------:R-:W4:Y:S01]  /*a7f0*/  LDL.64 R88, [R1+0x198] ;  /* 0x0001980001587983 */ /* 0x000f220000100a00 */
[----:B------:R-:W-:-:S02]  /*a800*/  LOP3.LUT R8, R2, 0x70, RZ, 0xfc, !PT ;  /* 0x0000007002087812 */ /* 0x000fc400078efcff */
[----:B------:R-:W-:Y:S01]  /*a810*/  LOP3.LUT R9, R2, 0x72, RZ, 0xfc, !PT ;  /* 0x0000007202097812 */ /* 0x000fe200078efcff */
[----:B------:R-:W4:Y:S04]  /*a820*/  LDL.64 R156, [R1+0x1b0] ;  /* 0x0001b000019c7983 */ /* 0x000f280000100a00 */
[----:B------:R-:W4:Y:S04]  /*a830*/  LDL.64 R104, [R1+0x1a0] ;  /* 0x0001a00001687983 */ /* 0x000f280000100a00 */
[----:B---3--:R-:W-:Y:S04]  /*a840*/  LDGSTS.E [R24+0x34008], desc[UR28][R140.64], P0 ;  /* 0x340080008c187fae */ /* 0x008fe800081a101c */
[----:B------:R-:W3:Y:S01]  /*a850*/  LDL.64 R140, [R1+0x1a8] ;  /* 0x0001a800018c7983 */ /* 0x000ee20000100a00 */
[----:B------:R-:W-:-:S02]  /*a860*/  ISETP.GE.AND P1, PT, R8, R123, PT ;  /* 0x0000007b0800720c */ /* 0x000fc40003f26270 */
[-C--:B------:R-:W-:Y:S02]  /*a870*/  ISETP.GE.AND P2, PT, R9, R123.reuse, PT ;  /* 0x0000007b0900720c */ /* 0x080fe40003f46270 */
[----:B------:R-:W-:Y:S02]  /*a880*/  LOP3.LUT R8, R2, 0x14, RZ, 0xfc, !PT ;  /* 0x0000001402087812 */ /* 0x000fe400078efcff */
[C---:B------:R-:W-:Y:S02]  /*a890*/  SEL R23, R3.reuse, RZ, !P1 ;  /* 0x000000ff03177207 */ /* 0x040fe40004800000 */
[----:B------:R-:W-:Y:S02]  /*a8a0*/  SEL R22, R3, RZ, !P2 ;  /* 0x000000ff03167207 */ /* 0x000fe40005000000 */
[----:B------:R-:W-:Y:S02]  /*a8b0*/  ISETP.GE.AND P1, PT, R8, R123, PT ;  /* 0x0000007b0800720c */ /* 0x000fe40003f26270 */
[----:B------:R-:W-:-:S02]  /*a8c0*/  ISETP.NE.U32.AND P2, PT, R23, RZ, PT ;  /* 0x000000ff1700720c */ /* 0x000fc40003f45070 */
[C---:B------:R-:W-:Y:S02]  /*a8d0*/  LOP3.LUT R23, R2.reuse, 0x16, RZ, 0xfc, !PT ;  /* 0x0000001602177812 */ /* 0x040fe400078efcff */
[C---:B------:R-:W-:Y:S02]  /*a8e0*/  LOP3.LUT R8, R2.reuse, 0x34, RZ, 0xfc, !PT ;  /* 0x0000003402087812 */ /* 0x040fe400078efcff */
[----:B------:R-:W-:Y:S02]  /*a8f0*/  SEL R7, R3, RZ, !P1 ;  /* 0x000000ff03077207 */ /* 0x000fe40004800000 */
[-C--:B------:R-:W-:Y:S02]  /*a900*/  ISETP.GE.AND P6, PT, R23, R123.reuse, PT ;  /* 0x0000007b1700720c */ /* 0x080fe40003fc6270 */
[----:B------:R-:W-:Y:S02]  /*a910*/  LOP3.LUT R9, R2, 0x36, RZ, 0xfc, !PT ;  /* 0x0000003602097812 */ /* 0x000fe400078efcff */
[----:B------:R-:W-:-:S02]  /*a920*/  ISETP.GE.AND P4, PT, R8, R123, PT ;  /* 0x0000007b0800720c */ /* 0x000fc40003f86270 */
[----:B------:R-:W-:Y:S02]  /*a930*/  ISETP.NE.U32.AND P5, PT, R7, RZ, PT ;  /* 0x000000ff0700720c */ /* 0x000fe40003fa5070 */
[----:B------:R-:W-:Y:S02]  /*a940*/  SEL R7, R3, RZ, !P6 ;  /* 0x000000ff03077207 */ /* 0x000fe40007000000 */
[----:B------:R-:W-:Y:S02]  /*a950*/  ISETP.GE.AND P6, PT, R9, R123, PT ;  /* 0x0000007b0900720c */ /* 0x000fe40003fc6270 */
[C---:B------:R-:W-:Y:S02]  /*a960*/  SEL R23, R3.reuse, RZ, !P4 ;  /* 0x000000ff03177207 */ /* 0x040fe40006000000 */
[----:B------:R-:W-:Y:S02]  /*a970*/  ISETP.NE.U32.AND P1, PT, R22, RZ, PT ;  /* 0x000000ff1600720c */ /* 0x000fe40003f25070 */
[----:B------:R-:W-:-:S02]  /*a980*/  SEL R22, R3, RZ, !P6 ;  /* 0x000000ff03167207 */ /* 0x000fc40007000000 */
[----:B------:R-:W-:Y:S01]  /*a990*/  ISETP.NE.U32.AND P6, PT, R23, RZ, PT ;  /* 0x000000ff1700720c */ /* 0x000fe20003fc5070 */
[----:B--2---:R-:W-:Y:S01]  /*a9a0*/  LDGSTS.E [R24+0x36000], desc[UR28][R34.64], P2 ;  /* 0x3600000022187fae */ /* 0x004fe200091a101c */
[----:B------:R-:W-:Y:S02]  /*a9b0*/  ISETP.NE.U32.AND P0, PT, R7, RZ, PT ;  /* 0x000000ff0700720c */ /* 0x000fe40003f05070 */
[----:B------:R-:W-:-:S05]  /*a9c0*/  LOP3.LUT R23, R122, 0x50, RZ, 0x3c, !PT ;  /* 0x000000507a177812 */ /* 0x000fca00078e3cff */
[----:B----4-:R-:W-:Y:S04]  /*a9d0*/  LDGSTS.E [R24+0x36008], desc[UR28][R124.64], P1 ;  /* 0x360080007c187fae */ /* 0x010fe800089a101c */
[----:B------:R-:W2:Y:S04]  /*a9e0*/  LDL.64 R34, [R1+0x1b8] ;  /* 0x0001b80001227983 */ /* 0x000ea80000100a00 */
[----:B------:R1:W-:Y:S04]  /*a9f0*/  STL [R1+0x628], R23 ;  /* 0x0006281701007387 */ /* 0x0003e80000100800 */
[----:B------:R-:W4:Y:S01]  /*aa00*/  LDL.64 R124, [R1+0x1c8] ;  /* 0x0001c800017c7983 */ /* 0x000f220000100a00 */
[----:B------:R-:W-:-:S02]  /*aa10*/  LOP3.LUT R8, R2, 0x54, RZ, 0xfc, !PT ;  /* 0x0000005402087812 */ /* 0x000fc400078efcff */
[----:B------:R-:W-:Y:S01]  /*aa20*/  LOP3.LUT R25, R2, 0x56, RZ, 0xfc, !PT ;  /* 0x0000005602197812 */ /* 0x000fe200078efcff */
[----:B------:R-:W4:Y:S01]  /*aa30*/  LDL.64 R172, [R1+0x1e8] ;  /* 0x0001e80001ac7983 */ /* 0x000f220000100a00 */
[----:B-1----:R-:W-:-:S05]  /*aa40*/  VIADD R23, R23, UR6 ;  /* 0x0000000617177c36 */ /* 0x002fca0008000000 */
[----:B------:R-:W-:Y:S04]  /*aa50*/  LDGSTS.E [R23+0x30000], desc[UR28][R88.64], P5 ;  /* 0x3000000058177fae */ /* 0x000fe8000a9a101c */
[----:B------:R-:W-:Y:S04]  /*aa60*/  LDGSTS.E [R23+0x30008], desc[UR28][R104.64], P0 ;  /* 0x3000800068177fae */ /* 0x000fe800081a101c */
[----:B------:R-:W4:Y:S04]  /*aa70*/  LDL.64 R88, [R1+0x1c0] ;  /* 0x0001c00001587983 */ /* 0x000f280000100a00 */
[----:B------:R-:W4:Y:S04]  /*aa80*/  LDL.64 R104, [R1+0x1d0] ;  /* 0x0001d00001687983 */ /* 0x000f280000100a00 */
[----:B---3--:R-:W-:Y:S04]  /*aa90*/  LDGSTS.E [R23+0x32000], desc[UR28][R140.64], P6 ;  /* 0x320000008c177fae */ /* 0x008fe8000b1a101c */
[----:B------:R-:W3:Y:S01]  /*aaa0*/  LDL.64 R140, [R1+0x1d8] ;  /* 0x0001d800018c7983 */ /* 0x000ee20000100a00 */
[----:B------:R-:W-:-:S02]  /*aab0*/  ISETP.GE.AND P4, PT, R8, R123, PT ;  /* 0x0000007b0800720c */ /* 0x000fc40003f86270 */
[C---:B------:R-:W-:Y:S02]  /*aac0*/  LOP3.LUT R8, R2.reuse, 0x74, RZ, 0xfc, !PT ;  /* 0x0000007402087812 */ /* 0x040fe400078efcff */
[----:B------:R-:W-:Y:S02]  /*aad0*/  SEL R7, R3, RZ, !P4 ;  /* 0x000000ff03077207 */ /* 0x000fe40006000000 */
[-C--:B------:R-:W-:Y:S02]  /*aae0*/  ISETP.GE.AND P1, PT, R25, R123.reuse, PT ;  /* 0x0000007b1900720c */ /* 0x080fe40003f26270 */
[----:B------:R-:W-:Y:S02]  /*aaf0*/  LOP3.LUT R9, R2, 0x76, RZ, 0xfc, !PT ;  /* 0x0000007602097812 */ /* 0x000fe400078efcff */
[----:B------:R-:W-:Y:S02]  /*ab00*/  ISETP.NE.U32.AND P2, PT, R7, RZ, PT ;  /* 0x000000ff0700720c */ /* 0x000fe40003f45070 */
[----:B------:R-:W-:-:S02]  /*ab10*/  ISETP.GE.AND P5, PT, R8, R123, PT ;  /* 0x0000007b0800720c */ /* 0x000fc40003fa6270 */
[----:B------:R-:W-:Y:S02]  /*ab20*/  SEL R7, R3, RZ, !P1 ;  /* 0x000000ff03077207 */ /* 0x000fe40004800000 */
[----:B------:R-:W-:Y:S02]  /*ab30*/  ISETP.GE.AND P1, PT, R9, R123, PT ;  /* 0x0000007b0900720c */ /* 0x000fe40003f26270 */
[----:B------:R-:W-:Y:S02]  /*ab40*/  ISETP.NE.U32.AND P4, PT, R22, RZ, PT ;  /* 0x000000ff1600720c */ /* 0x000fe40003f85070 */
[C---:B------:R-:W-:Y:S02]  /*ab50*/  SEL R25, R3.reuse, RZ, !P5 ;  /* 0x000000ff03197207 */ /* 0x040fe40006800000 */
[----:B------:R-:W-:Y:S02]  /*ab60*/  SEL R22, R3, RZ, !P1 ;  /* 0x000000ff03167207 */ /* 0x000fe40004800000 */
[----:B------:R-:W-:-:S02]  /*ab70*/  ISETP.NE.U32.AND P0, PT, R7, RZ, PT ;  /* 0x000000ff0700720c */ /* 0x000fc40003f05070 */
[----:B------:R-:W-:Y:S02]  /*ab80*/  ISETP.NE.U32.AND P1, PT, R25, RZ, PT ;  /* 0x000000ff1900720c */ /* 0x000fe40003f25070 */
[----:B------:R-:W-:-:S03]  /*ab90*/  ISETP.NE.U32.AND P6, PT, R22, RZ, PT ;  /* 0x000000ff1600720c */ /* 0x000fc60003fc5070 */
[----:B------:R-:W-:Y:S04]  /*aba0*/  LDGSTS.E [R23+0x32008], desc[UR28][R156.64], P4 ;  /* 0x320080009c177fae */ /* 0x000fe8000a1a101c */
[----:B--2---:R-:W-:Y:S04]  /*abb0*/  LDGSTS.E [R23+0x34000], desc[UR28][R34.64], P2 ;  /* 0x3400000022177fae */ /* 0x004fe800091a101c */
[----:B------:R-:W2:Y:S01]  /*abc0*/  LDL.64 R34, [R1+0x1e0] ;  /* 0x0001e00001227983 */ /* 0x000ea20000100a00 */
[C---:B------:R-:W-:Y:S02]  /*abd0*/  LOP3.LUT R8, R2.reuse, 0x18, RZ, 0xfc, !PT ;  /* 0x0000001802087812 */ /* 0x040fe400078efcff */
[----:B------:R-:W-:-:S02]  /*abe0*/  LOP3.LUT R25, R2, 0x1a, RZ, 0xfc, !PT ;  /* 0x0000001a02197812 */ /* 0x000fc400078efcff */
[-C--:B------:R-:W-:Y:S02]  /*abf0*/  ISETP.GE.AND P5, PT, R8, R123.reuse, PT ;  /* 0x0000007b0800720c */ /* 0x080fe40003fa6270 */
[----:B------:R-:W-:Y:S02]  /*ac00*/  ISETP.GE.AND P4, PT, R25, R123, PT ;  /* 0x0000007b1900720c */ /* 0x000fe40003f86270 */
[----:B------:R-:W-:Y:S02]  /*ac10*/  SEL R7, R3, RZ, !P5 ;  /* 0x000000ff03077207 */ /* 0x000fe40006800000 */
[C---:B------:R-:W-:Y:S02]  /*ac20*/  LOP3.LUT R8, R2.reuse, 0x3a, RZ, 0xfc, !PT ;  /* 0x0000003a02087812 */ /* 0x040fe400078efcff */
[----:B------:R-:W-:Y:S02]  /*ac30*/  ISETP.NE.U32.AND P5, PT, R7, RZ, PT ;  /* 0x000000ff0700720c */ /* 0x000fe40003fa5070 */
[----:B------:R-:W-:-:S02]  /*ac40*/  LOP3.LUT R9, R2, 0x38, RZ, 0xfc, !PT ;  /* 0x0000003802097812 */ /* 0x000fc400078efcff */
[----:B------:R-:W-:Y:S02]  /*ac50*/  SEL R7, R3, RZ, !P4 ;  /* 0x000000ff03077207 */ /* 0x000fe40006000000 */
[-C--:B------:R-:W-:Y:S02]  /*ac60*/  ISETP.GE.AND P4, PT, R8, R123.reuse, PT ;  /* 0x0000007b0800720c */ /* 0x080fe40003f86270 */
[----:B------:R-:W-:Y:S02]  /*ac70*/  LOP3.LUT R8, R2, 0x58, RZ, 0xfc, !PT ;  /* 0x0000005802087812 */ /* 0x000fe400078efcff */
[----:B------:R-:W-:-:S04]  /*ac80*/  ISETP.GE.AND P2, PT, R9, R123, PT ;  /* 0x0000007b0900720c */ /* 0x000fc80003f46270 */
[----:B------:R-:W-:Y:S01]  /*ac90*/  SEL R22, R3, RZ, !P2 ;  /* 0x000000ff03167207 */ /* 0x000fe20005000000 */
[----:B----4-:R-:W-:Y:S04]  /*aca0*/  LDGSTS.E [R23+0x34008], desc[UR28][R88.64], P0 ;  /* 0x3400800058177fae */ /* 0x010fe800081a101c */
[----:B------:R-:W-:Y:S04]  /*acb0*/  LDGSTS.E [R23+0x36000], desc[UR28][R124.64], P1 ;  /* 0x360000007c177fae */ /* 0x000fe800089a101c */
[----:B------:R-:W-:Y:S04]  /*acc0*/  LDGSTS.E [R23+0x36008], desc[UR28][R104.64], P6 ;  /* 0x3600800068177fae */ /* 0x000fe8000b1a101c */
[----:B------:R-:W4:Y:S01]  /*acd0*/  LDL.64 R88, [R1+0x1f0] ;  /* 0x0001f00001587983 */ /* 0x000f220000100a00 */
[----:B------:R-:W-:-:S03]  /*ace0*/  ISETP.NE.U32.AND P0, PT, R22, RZ, PT ;  /* 0x000000ff1600720c */ /* 0x000fc60003f05070 */
[----:B------:R-:W4:Y:S04]  /*acf0*/  LDL.64 R124, [R1+0x200] ;  /* 0x00020000017c7983 */ /* 0x000f280000100a00 */
[----:B------:R-:W4:Y:S01]  /*ad00*/  LDL.64 R104, [R1+0x1f8] ;  /* 0x0001f80001687983 */ /* 0x000f220000100a00 */
[----:B------:R-:W-:Y:S02]  /*ad10*/  ISETP.GE.AND P1, PT, R8, R123, PT ;  /* 0x0000007b0800720c */ /* 0x000fe40003f26270 */
[----:B------:R-:W-:-:S05]  /*ad20*/  LOP3.LUT R8, R122, 0x60, RZ, 0x3c, !PT ;  /* 0x000000607a087812 */ /* 0x000fca00078e3cff */
[----:B------:R-:W-:Y:S01]  /*ad30*/  VIADD R22, R8, UR6 ;  /* 0x0000000608167c36 */ /* 0x000fe20008000000 */
[----:B------:R1:W-:Y:S04]  /*ad40*/  STL [R1+0x624], R8 ;  /* 0x0006240801007387 */ /* 0x0003e80000100800 */
[----:B------:R-:W4:Y:S04]  /*ad50*/  LDL.64 R156, [R1+0x208] ;  /* 0x00020800019c7983 */ /* 0x000f280000100a00 */
[----:B---3--:R-:W-:Y:S01]  /*ad60*/  LDGSTS.E [R22+0x30000], desc[UR28][R140.64], P5 ;  /* 0x300000008c167fae */ /* 0x008fe2000a9a101c */
[----:B------:R-:W-:-:S02]  /*ad70*/  ISETP.NE.U32.AND P2, PT, R7, RZ, PT ;  /* 0x000000ff0700720c */ /* 0x000fc40003f45070 */
[----:B-1----:R-:W-:Y:S01]  /*ad80*/  LOP3.LUT R8, R2, 0x1c, RZ, 0xfc, !PT ;  /* 0x0000001c02087812 */ /* 0x002fe200078efcff */
[----:B------:R-:W3:Y:S04]  /*ad90*/  LDL.64 R220, [R1+0x240] ;  /* 0x0002400001dc7983 */ /* 0x000ee80000100a00 */
[----:B------:R-:W3:Y:S04]  /*ada0*/  LDL.64 R204, [R1+0x248] ;  /* 0x0002480001cc7983 */ /* 0x000ee80000100a00 */
[----:B------:R-:W3:Y:S01]  /*adb0*/  LDL.64 R140, [R1+0x210] ;  /* 0x00021000018c7983 */ /* 0x000ee20000100a00 */
[----:B------:R-:W-:-:S03]  /*adc0*/  SEL R7, R3, RZ, !P4 ;  /* 0x000000ff03077207 */ /* 0x000fc60006000000 */
[----:B------:R-:W3:Y:S01]  /*add0*/  LDL.64 R188, [R1+0x250] ;  /* 0x0002500001bc7983 */ /* 0x000ee20000100a00 */
[----:B------:R-:W-:Y:S02]  /*ade0*/  ISETP.NE.U32.AND P4, PT, R7, RZ, PT ;  /* 0x000000ff0700720c */ /* 0x000fe40003f85070 */
[----:B------:R-:W-:-:S04]  /*adf0*/  LOP3.LUT R7, R2, 0x5a, RZ, 0xfc, !PT ;  /* 0x0000005a02077812 */ /* 0x000fc800078efcff */
[----:B------:R-:W-:Y:S02]  /*ae00*/  ISETP.GE.AND P6, PT, R7, R123, PT ;  /* 0x0000007b0700720c */ /* 0x000fe40003fc6270 */
[----:B------:R-:W-:-:S04]  /*ae10*/  SEL R7, R3, RZ, !P1 ;  /* 0x000000ff03077207 */ /* 0x000fc80004800000 */
[----:B------:R-:W-:Y:S01]  /*ae20*/  ISETP.NE.U32.AND P1, PT, R7, RZ, PT ;  /* 0x000000ff0700720c */ /* 0x000fe20003f25070 */
[----:B--2---:R1:W-:Y:S04]  /*ae30*/  LDGSTS.E [R22+0x30008], desc[UR28][R34.64], P2 ;  /* 0x3000800022167fae */ /* 0x0043e800091a101c */
[----:B------:R-:W-:Y:S01]  /*ae40*/  LDGSTS.E [R22+0x32000], desc[UR28][R172.64], P0 ;  /* 0x32000000ac167fae */ /* 0x000fe200081a101c */
[----:B------:R-:W-:-:S04]  /*ae50*/  SEL R7, R3, RZ, !P6 ;  /* 0x000000ff03077207 */ /* 0x000fc80007000000 */
[----:B------:R-:W-:Y:S02]  /*ae60*/  ISETP.NE.U32.AND P6, PT, R7, RZ, PT ;  /* 0x000000ff0700720c */ /* 0x000fe40003fc5070 */
[----:B------:R-:W-:-:S04]  /*ae70*/  LOP3.LUT R7, R2, 0x78, RZ, 0xfc, !PT ;  /* 0x0000007802077812 */ /* 0x000fc800078efcff */
[----:B------:R-:W-:Y:S01]  /*ae80*/  ISETP.GE.AND P5, PT, R7, R123, PT ;  /* 0x0000007b0700720c */ /* 0x000fe20003fa6270 */
[----:B------:R-:W2:Y:S01]  /*ae90*/  LDL.64 R172, [R1+0x238] ;  /* 0x0002380001ac7983 */ /* 0x000ea20000100a00 */
[----:B------:R-:W-:-:S04]  /*aea0*/  LOP3.LUT R7, R2, 0x7a, RZ, 0xfc, !PT ;  /* 0x0000007a02077812 */ /* 0x000fc800078efcff */
[----:B------:R-:W-:Y:S02]  /*aeb0*/  ISETP.GE.AND P2, PT, R7, R123, PT ;  /* 0x0000007b0700720c */ /* 0x000fe40003f46270 */
[----:B------:R-:W-:-:S04]  /*aec0*/  SEL R7, R3, RZ, !P5 ;  /* 0x000000ff03077207 */ /* 0x000fc80006800000 */
[----:B------:R-:W-:Y:S02]  /*aed0*/  ISETP.NE.U32.AND P5, PT, R7, RZ, PT ;  /* 0x000000ff0700720c */ /* 0x000fe40003fa5070 */
[----:B------:R-:W-:-:S04]  /*aee0*/  SEL R7, R3, RZ, !P2 ;  /* 0x000000ff03077207 */ /* 0x000fc80005000000 */
[----:B------:R-:W-:Y:S02]  /*aef0*/  ISETP.NE.U32.AND P2, PT, R7, RZ, PT ;  /* 0x000000ff0700720c */ /* 0x000fe40003f45070 */
[-C--:B------:R-:W-:Y:S02]  /*af00*/  ISETP.GE.AND P0, PT, R8, R123.reuse, PT ;  /* 0x0000007b0800720c */ /* 0x080fe40003f06270 */
[----:B------:R-:W-:Y:S01]  /*af10*/  LOP3.LUT R8, R2, 0x3c, RZ, 0xfc, !PT ;  /* 0x0000003c02087812 */ /* 0x000fe200078efcff */
[----:B-1----:R-:W1:Y:S01]  /*af20*/  S2R R34, SR_TID.X ;  /* 0x0000000000227919 */ /* 0x002e620000002100 */
[----:B----4-:R-:W-:Y:S04]  /*af30*/  LDGSTS.E [R22+0x32008], desc[UR28][R88.64], P4 ;  /* 0x3200800058167fae */ /* 0x010fe8000a1a101c */
[----:B------:R-:W-:Y:S04]  /*af40*/  LDGSTS.E [R22+0x34000], desc[UR28][R104.64], P1 ;  /* 0x3400000068167fae */ /* 0x000fe800089a101c */
[----:B------:R-:W4:Y:S04]  /*af50*/  LDL.64 R88, [R1+0x218] ;  /* 0x0002180001587983 */ /* 0x000f280000100a00 */
[----:B------:R-:W-:Y:S04]  /*af60*/  LDGSTS.E [R22+0x34008], desc[UR28][R124.64], P6 ;  /* 0x340080007c167fae */ /* 0x000fe8000b1a101c */
[----:B------:R-:W2:Y:S01]  /*af70*/  LDL.64 R104, [R1+0x220] ;  /* 0x0002200001687983 */ /* 0x000ea20000100a00 */
[----:B------:R-:W-:-:S03]  /*af80*/  ISETP.GE.AND P1, PT, R8, R123, PT ;  /* 0x0000007b0800720c */ /* 0x000fc60003f26270 */
[----:B------:R-:W2:Y:S01]  /*af90*/  LDL.64 R124, [R1+0x228] ;  /* 0x00022800017c7983 */ /* 0x000ea20000100a00 */
[----:B------:R-:W-:-:S03]  /*afa0*/  LOP3.LUT R8, R2, 0x5c, RZ, 0xfc, !PT ;  /* 0x0000005c02087812 */ /* 0x000fc600078efcff */
[----:B------:R-:W-:Y:S01]  /*afb0*/  LDGSTS.E [R22+0x36000], desc[UR28][R156.64], P5 ;  /* 0x360000009c167fae */ /* 0x000fe2000a9a101c */
[----:B------:R-:W-:Y:S02]  /*afc0*/  ISETP.GE.AND P5, PT, R8, R123, PT ;  /* 0x0000007b0800720c */ /* 0x000fe40003fa6270 */
[----:B------:R-:W-:Y:S01]  /*afd0*/  LOP3.LUT R8, R122, 0x70, RZ, 0x3c, !PT ;  /* 0x000000707a087812 */ /* 0x000fe200078e3cff */
[----:B---3--:R-:W-:Y:S04]  /*afe0*/  LDGSTS.E [R22+0x36008], desc[UR28][R140.64], P2 ;  /* 0x360080008c167fae */ /* 0x008fe800091a101c */
[----:B------:R-:W-:Y:S01]  /*aff0*/  VIADD R35, R8, UR6 ;  /* 0x0000000608237c36 */ /* 0x000fe20008000000 */
[----:B------:R-:W3:Y:S04]  /*b000*/  LDL.64 R140, [R1+0x230] ;  /* 0x00023000018c7983 */ /* 0x000ee80000100a00 */
[----:B------:R1:W-:Y:S04]  /*b010*/  STL [R1+0x620], R8 ;  /* 0x0006200801007387 */ /* 0x0003e80000100800 */
[----:B------:R-:W3:Y:S04]  /*b020*/  LDL.LU.64 R156, [R1+0x48] ;  /* 0x00004800019c7983 */ /* 0x000ee80000300a00 */
[----:B-1----:R-:W3:Y:S01]  /*b030*/  LDL.LU.64 R8, [R1+0x8] ;  /* 0x0000080001087983 */ /* 0x002ee20000300a00 */
[----:B------:R-:W-:-:S04]  /*b040*/  LEA.HI R34, R34, 0x1e, RZ, 0x1a ;  /* 0x0000001e22227811 */ /* 0x000fc800078fd0ff */
[----:B------:R-:W-:Y:S02]  /*b050*/  ISETP.GE.AND P4, PT, R34, R123, PT ;  /* 0x0000007b2200720c */ /* 0x000fe40003f86270 */
[----:B------:R-:W1:Y:S02]  /*b060*/  S2R R34, SR_TID.X ;  /* 0x0000000000227919 */ /* 0x000e640000002100 */
[----:B-1----:R-:W-:-:S04]  /*b070*/  LEA.HI R34, R34, 0x3e, RZ, 0x1a ;  /* 0x0000003e22227811 */ /* 0x002fc800078fd0ff */
[----:B------:R-:W-:Y:S02]  /*b080*/  ISETP.GE.AND P6, PT, R34, R123, PT ;  /* 0x0000007b2200720c */ /* 0x000fe40003fc6270 */
[----:B------:R-:W1:Y:S01]  /*b090*/  S2R R34, SR_TID.X ;  /* 0x0000000000227919 */ /* 0x000e620000002100 */
[----:B------:R-:W-:-:S04]  /*b0a0*/  SEL R7, R3, RZ, !P0 ;  /* 0x000000ff03077207 */ /* 0x000fc80004000000 */
[----:B------:R-:W-:Y:S02]  /*b0b0*/  ISETP.NE.U32.AND P0, PT, R7, RZ, PT ;  /* 0x000000ff0700720c */ /* 0x000fe40003f05070 */
[----:B------:R-:W-:-:S04]  /*b0c0*/  SEL R7, R3, RZ, !P4 ;  /* 0x000000ff03077207 */ /* 0x000fc80006000000 */
[----:B------:R-:W-:Y:S02]  /*b0d0*/  ISETP.NE.U32.AND P4, PT, R7, RZ, PT ;  /* 0x000000ff0700720c */ /* 0x000fe40003f85070 */
[----:B------:R-:W-:Y:S02]  /*b0e0*/  SEL R7, R3, RZ, !P1 ;  /* 0x000000ff03077207 */ /* 0x000fe40004800000 */
[----:B-1----:R-:W-:-:S04]  /*b0f0*/  LEA.HI R34, R34, 0x5e, RZ, 0x1a ;  /* 0x0000005e22227811 */ /* 0x002fc800078fd0ff */
[----:B------:R-:W-:Y:S02]  /*b100*/  ISETP.GE.AND P2, PT, R34, R123, PT ;  /* 0x0000007b2200720c */ /* 0x000fe40003f46270 */
[----:B------:R-:W1:Y:S01]  /*b110*/  S2R R34, SR_TID.X ;  /* 0x0000000000227919 */ /* 0x000e620000002100 */
[----:B------:R-:W-:Y:S02]  /*b120*/  ISETP.NE.U32.AND P1, PT, R7, RZ, PT ;  /* 0x000000ff0700720c */ /* 0x000fe40003f25070 */
[----:B------:R-:W-:-:S04]  /*b130*/  SEL R7, R3, RZ, !P6 ;  /* 0x000000ff03077207 */ /* 0x000fc80007000000 */
[----:B------:R-:W-:Y:S02]  /*b140*/  ISETP.NE.U32.AND P6, PT, R7, RZ, PT ;  /* 0x000000ff0700720c */ /* 0x000fe40003fc5070 */
[----:B------:R-:W-:-:S04]  /*b150*/  SEL R7, R3, RZ, !P5 ;  /* 0x000000ff03077207 */ /* 0x000fc80006800000 */
[----:B------:R-:W-:Y:S02]  /*b160*/  ISETP.NE.U32.AND P5, PT, R7, RZ, PT ;  /* 0x000000ff0700720c */ /* 0x000fe40003fa5070 */
[----:B------:R-:W-:-:S04]  /*b170*/  SEL R7, R3, RZ, !P2 ;  /* 0x000000ff03077207 */ /* 0x000fc80005000000 */
[----:B------:R-:W-:Y:S02]  /*b180*/  ISETP.NE.U32.AND P2, PT, R7, RZ, PT ;  /* 0x000000ff0700720c */ /* 0x000fe40003f45070 */
[----:B------:R-:W-:Y:S02]  /*b190*/  LOP3.LUT R7, R2, 0x7c, RZ, 0xfc, !PT ;  /* 0x0000007c02077812 */ /* 0x000fe400078efcff */
[C---:B-1----:R-:W-:Y:S02]  /*b1a0*/  LEA.HI R121, R34.reuse, 0x7e, RZ, 0x1a ;  /* 0x0000007e22797811 */ /* 0x042fe400078fd0ff */
[----:B------:R-:W-:Y:S01]  /*b1b0*/  LOP3.LUT R34, R34, 0x7f, RZ, 0xc0, !PT ;  /* 0x0000007f22227812 */ /* 0x000fe200078ec0ff */
[----:B------:R-:W-:Y:S01]  /*b1c0*/  USHF.L.U32 UR12, UR11, 0x7, URZ ;  /* 0x000000070b0c7899 */ /* 0x000fe200080006ff */
[----:B----4-:R-:W-:Y:S01]  /*b1d0*/  LDGSTS.E [R35+0x30000], desc[UR28][R88.64], P0 ;  /* 0x3000000058237fae */ /* 0x010fe200081a101c */
[----:B------:R-:W-:-:S03]  /*b1e0*/  ISETP.GE.AND P0, PT, R7, R123, PT ;  /* 0x0000007b0700720c */ /* 0x000fc60003f06270 */
[----:B--2---:R-:W-:Y:S01]  /*b1f0*/  LDGSTS.E [R35+0x30008], desc[UR28][R104.64], P4 ;  /* 0x3000800068237fae */ /* 0x004fe2000a1a101c */
[-C--:B------:R-:W-:Y:S02]  /*b200*/  ISETP.GE.AND P4, PT, R121, R123.reuse, PT ;  /* 0x0000007b7900720c */ /* 0x080fe40003f86270 */
[C---:B------:R-:W-:Y:S01]  /*b210*/  SEL R7, R3.reuse, RZ, !P0 ;  /* 0x000000ff03077207 */ /* 0x040fe20004000000 */
[----:B------:R-:W2:Y:S01]  /*b220*/  LDL.LU.64 R88, [R1+0x770] ;  /* 0x0007700001587983 */ /* 0x000ea20000300a00 */
[----:B------:R-:W-:Y:S02]  /*b230*/  ISETP.GE.AND P0, PT, R34, R123, PT ;  /* 0x0000007b2200720c */ /* 0x000fe40003f06270 */
[C---:B------:R-:W-:Y:S01]  /*b240*/  SEL R25, R3.reuse, RZ, !P4 ;  /* 0x000000ff03197207 */ /* 0x040fe20006000000 */
[----:B------:R-:W-:Y:S01]  /*b250*/  LDGSTS.E [R35+0x32000], desc[UR28][R124.64], P1 ;  /* 0x320000007c237fae */ /* 0x000fe200089a101c */
[----:B------:R-:W-:Y:S02]  /*b260*/  SEL R3, R3, RZ, !P0 ;  /* 0x000000ff03037207 */ /* 0x000fe40004000000 */
[----:B------:R-:W-:Y:S01]  /*b270*/  ISETP.NE.U32.AND P0, PT, R25, RZ, PT ;  /* 0x000000ff1900720c */ /* 0x000fe20003f05070 */
[----:B------:R-:W4:Y:S01]  /*b280*/  LDL.LU.64 R104, [R1+0x768] ;  /* 0x0007680001687983 */ /* 0x000f220000300a00 */
[----:B------:R-:W1:Y:S01]  /*b290*/  S2R R25, SR_TID.X ;  /* 0x0000000000197919 */ /* 0x000e620000002100 */
[----:B------:R-:W-:-:S02]  /*b2a0*/  ISETP.NE.U32.AND P4, PT, R7, RZ, PT ;  /* 0x000000ff0700720c */ /* 0x000fc40003f85070 */
[----:B------:R-:W-:Y:S01]  /*b2b0*/  ISETP.NE.U32.AND P1, PT, R3, RZ, PT ;  /* 0x000000ff0300720c */ /* 0x000fe20003f25070 */
[----:B------:R-:W-:Y:S01]  /*b2c0*/  IMAD.U32 R7, RZ, RZ, UR12 ;  /* 0x0000000cff077e24 */ /* 0x000fe2000f8e00ff */
[----:B------:R-:W2:Y:S04]  /*b2d0*/  LDL.LU.64 R124, [R1+0x760] ;  /* 0x00076000017c7983 */ /* 0x000ea80000300a00 */
[----:B---3--:R-:W-:Y:S04]  /*b2e0*/  LDGSTS.E [R35+0x32008], desc[UR28][R140.64], P6 ;  /* 0x320080008c237fae */ /* 0x008fe8000b1a101c */
[----:B------:R-:W-:Y:S04]  /*b2f0*/  LDGSTS.E [R35+0x34000], desc[UR28][R172.64], P5 ;  /* 0x34000000ac237fae */ /* 0x000fe8000a9a101c */
[----:B------:R-:W-:Y:S04]  /*b300*/  LDGSTS.E [R35+0x34008], desc[UR28][R220.64], P2 ;  /* 0x34008000dc237fae */ /* 0x000fe800091a101c */
[----:B------:R-:W-:Y:S04]  /*b310*/  LDGSTS.E [R35+0x36000], desc[UR28][R204.64], P4 ;  /* 0x36000000cc237fae */ /* 0x000fe8000a1a101c */
[----:B------:R-:W-:Y:S01]  /*b320*/  LDGSTS.E [R35+0x36008], desc[UR28][R188.64], P0 ;  /* 0x36008000bc237fae */ /* 0x000fe200081a101c */
[C---:B-1----:R-:W-:Y:S01]  /*b330*/  IMAD.SHL.U32 R121, R25.reuse, 0x4, RZ ;  /* 0x0000000419797824 */ /* 0x042fe200078e00ff */
[----:B------:R-:W-:-:S02]  /*b340*/  LOP3.LUT R3, R25, 0x60, RZ, 0xc0, !PT ;  /* 0x0000006019037812 */ /* 0x000fc400078ec0ff */
[----:B------:R-:W0:Y:S02]  /*b350*/  LDGDEPBAR ;  /* 0x00000000000079af */ /* 0x000e240000000000 */
[----:B------:R-:W-:Y:S02]  /*b360*/  LOP3.LUT R121, R121, 0x7c, RZ, 0xc0, !PT ;  /* 0x0000007c79797812 */ /* 0x000fe400078ec0ff */
[----:B------:R-:W3:Y:S03]  /*b370*/  LDL.LU.64 R140, [R1+0x758] ;  /* 0x00075800018c7983 */ /* 0x000ee60000300a00 */
[----:B------:R-:W-:Y:S01]  /*b380*/  IMAD R121, R3, 0x200, R121 ;  /* 0x0000020003797824 */ /* 0x000fe200078e0279 */
[----:B------:R-:W2:Y:S03]  /*b390*/  LDL.LU.64 R172, [R1+0x40] ;  /* 0x0000400001ac7983 */ /* 0x000ea60000300a00 */
[C---:B------:R-:W-:Y:S01]  /*b3a0*/  VIADD R34, R121.reuse, UR6 ;  /* 0x0000000679227c36 */ /* 0x040fe20008000000 */
[----:B------:R-:W-:Y:S01]  /*b3b0*/  LOP3.LUT R3, R121, 0x10, RZ, 0x3c, !PT ;  /* 0x0000001079037812 */ /* 0x000fe200078e3cff */
[----:B------:R-:W3:Y:S04]  /*b3c0*/  LDL.LU.64 R188, [R1+0x38] ;  /* 0x0000380001bc7983 */ /* 0x000ee80000300a00 */
[----:B------:R1:W-:Y:S04]  /*b3d0*/  LDGSTS.E [R34], desc[UR28][R32.64], P1 ;  /* 0x0000000020227fae */ /* 0x0003e800089a101c */
[----:B------:R-:W-:Y:S04]  /*b3e0*/  LDGSTS.E [R34+0x400], desc[UR28][R156.64], P1 ;  /* 0x004000009c227fae */ /* 0x000fe800089a101c */
[----:B------:R-:W-:Y:S04]  /*b3f0*/  LDGSTS.E [R34+0x800], desc[UR28][R8.64], P1 ;  /* 0x0080000008227fae */ /* 0x000fe800089a101c */
[----:B------:R-:W-:Y:S01]  /*b400*/  LDGSTS.E [R34+0xc00], desc[UR28][R14.64], P1 ;  /* 0x00c000000e227fae */ /* 0x000fe200089a101c */
[----:B-1----:R-:W-:-:S03]  /*b410*/  IMAD.WIDE R32, R7, 0x4, R32 ;  /* 0x0000000407207825 */ /* 0x002fc600078e0220 */
[----:B------:R-:W-:Y:S04]  /*b420*/  LDGSTS.E [R34+0x1000], desc[UR28][R42.64], P1 ;  /* 0x010000002a227fae */ /* 0x000fe800089a101c */
[----:B------:R-:W-:Y:S04]  /*b430*/  LDGSTS.E [R34+0x1400], desc[UR28][R58.64], P1 ;  /* 0x014000003a227fae */ /* 0x000fe800089a101c */
[----:B------:R-:W-:Y:S04]  /*b440*/  LDGSTS.E [R34+0x1800], desc[UR28][R74.64], P1 ;  /* 0x018000004a227fae */ /* 0x000fe800089a101c */
[----:B------:R-:W-:Y:S04]  /*b450*/  LDGSTS.E [R34+0x1c00], desc[UR28][R90.64], P1 ;  /* 0x01c000005a227fae */ /* 0x000fe800089a101c */
[----:B------:R-:W-:Y:S04]  /*b460*/  LDGSTS.E [R34+0x2000], desc[UR28][R106.64], P1 ;  /* 0x020000006a227fae */ /* 0x000fe800089a101c */
[----:B------:R-:W-:Y:S04]  /*b470*/  LDGSTS.E [R34+0x2400], desc[UR28][R126.64], P1 ;  /* 0x024000007e227fae */ /* 0x000fe800089a101c */
[----:B------:R1:W-:Y:S04]  /*b480*/  STL.64 [R1+0x300], R32 ;  /* 0x0003002001007387 */ /* 0x0003e80000100a00 */
[----:B------:R-:W-:Y:S04]  /*b490*/  LDGSTS.E [R34+0x2800], desc[UR28][R142.64], P1 ;  /* 0x028000008e227fae */ /* 0x000fe800089a101c */
[----:B------:R-:W-:Y:S01]  /*b4a0*/  LDGSTS.E [R34+0x2c00], desc[UR28][R158.64], P1 ;  /* 0x02c000009e227fae */ /* 0x000fe200089a101c */
[----:B-1----:R-:W-:-:S03]  /*b4b0*/  VIADD R33, R3, UR6 ;  /* 0x0000000603217c36 */ /* 0x002fc60008000000 */
[----:B------:R-:W-:Y:S01]  /*b4c0*/  LDGSTS.E [R34+0x3000], desc[UR28][R174.64], P1 ;  /* 0x03000000ae227fae */ /* 0x000fe200089a101c */
[----:B------:R-:W-:-:S03]  /*b4d0*/  IMAD.WIDE R220, R7, 0x4, R242 ;  /* 0x0000000407dc7825 */ /* 0x000fc600078e02f2 */
[----:B------:R-:W-:Y:S04]  /*b4e0*/  LDGSTS.E [R34+0x3400], desc[UR28][R190.64], P1 ;  /* 0x03400000be227fae */ /* 0x000fe800089a101c */
[----:B------:R-:W-:Y:S04]  /*b4f0*/  LDGSTS.E [R34+0x3800], desc[UR28][R206.64], P1 ;  /* 0x03800000ce227fae */ /* 0x000fe800089a101c */
[----:B------:R-:W-:Y:S04]  /*b500*/  LDGSTS.E [R34+0x3c00], desc[UR28][R222.64], P1 ;  /* 0x03c00000de227fae */ /* 0x000fe800089a101c */
[----:B------:R-:W-:Y:S04]  /*b510*/  LDGSTS.E [R33+0x80], desc[UR28][R242.64], P1 ;  /* 0x00080000f2217fae */ /* 0x000fe800089a101c */
[----:B------:R-:W3:Y:S04]  /*b520*/  LDL.LU.64 R204, [R1+0x30] ;  /* 0x0000300001cc7983 */ /* 0x000ee80000300a00 */
[----:B------:R-:W3:Y:S04]  /*b530*/  LDL.LU.64 R242, [R1] ;  /* 0x0000000001f27983 */ /* 0x000ee80000300a00 */
[----:B------:R1:W-:Y:S04]  /*b540*/  STL.64 [R1+0x378], R220 ;  /* 0x000378dc01007387 */ /* 0x0003e80000100a00 */
[----:B-1----:R-:W4:Y:S01]  /*b550*/  LDL.LU.64 R220, [R1+0x28] ;  /* 0x0000280001dc7983 */ /* 0x002f220000300a00 */
[----:B------:R-:W-:-:S05]  /*b560*/  LOP3.LUT R3, R121, 0x20, RZ, 0x3c, !PT ;  /* 0x0000002079037812 */ /* 0x000fca00078e3cff */
[----:B------:R-:W-:Y:S01]  /*b570*/  VIADD R3, R3, UR6 ;  /* 0x0000000603037c36 */ /* 0x000fe20008000000 */
[----:B------:R-:W-:Y:S01]  /*b580*/  LOP3.LUT R32, R121, 0x30, RZ, 0x3c, !PT ;  /* 0x0000003079207812 */ /* 0x000fe200078e3cff */
[----:B--2---:R-:W-:Y:S04]  /*b590*/  LDGSTS.E [R33+0x480], desc[UR28][R172.64], P1 ;  /* 0x00480000ac217fae */ /* 0x004fe800089a101c */
[----:B---3--:R-:W-:Y:S04]  /*b5a0*/  LDGSTS.E [R33+0x880], desc[UR28][R242.64], P1 ;  /* 0x00880000f2217fae */ /* 0x008fe800089a101c */
[----:B------:R-:W-:Y:S04]  /*b5b0*/  LDGSTS.E [R33+0xc80], desc[UR28][R16.64], P1 ;  /* 0x00c8000010217fae */ /* 0x000fe800089a101c */
        /* <DEDUP_REMOVED lines=12> */
[----:B------:R1:W-:Y:S04]  /*b680*/  LDGSTS.E [R3+0x100], desc[UR28][R28.64], P1 ;  /* 0x001000001c037fae */ /* 0x0003e800089a101c */
        /* <DEDUP_REMOVED lines=14> */
[----:B------:R-:W-:Y:S04]  /*b770*/  LDGSTS.E [R3+0x3100], desc[UR28][R178.64], P1 ;  /* 0x03100000b2037fae */ /* 0x000fe800089a101c */
[----:B------:R-:W-:Y:S04]  /*b780*/  LDGSTS.E [R3+0x3500], desc[UR28][R194.64], P1 ;  /* 0x03500000c2037fae */ /* 0x000fe800089a101c */
[----:B------:R-:W-:Y:S04]  /*b790*/  LDGSTS.E [R3+0x3900], desc[UR28][R210.64], P1 ;  /* 0x03900000d2037fae */ /* 0x000fe800089a101c */
[----:B------:R-:W-:Y:S04]  /*b7a0*/  LDGSTS.E [R3+0x3d00], desc[UR28][R226.64], P1 ;  /* 0x03d00000e2037fae */ /* 0x000fe800089a101c */
[----:B------:R1:W-:Y:S04]  /*b7b0*/  LDGSTS.E [R28+0x180], desc[UR28][R240.64], P1 ;  /* 0x00180000f01c7fae */ /* 0x0003e800089a101c */
[----:B------:R-:W-:Y:S04]  /*b7c0*/  LDGSTS.E [R28+0x580], desc[UR28][R204.64], P1 ;  /* 0x00580000cc1c7fae */ /* 0x000fe800089a101c */
[----:B------:R-:W-:Y:S01]  /*b7d0*/  LDGSTS.E [R28+0x980], desc[UR28][R248.64], P1 ;  /* 0x00980000f81c7fae */ /* 0x000fe200089a101c */
[----:B------:R-:W-:-:S03]  /*b7e0*/  LOP3.LUT R29, R121, 0x40, RZ, 0x3c, !PT ;  /* 0x00000040791d7812 */ /* 0x000fc600078e3cff */
[----:B------:R-:W-:Y:S04]  /*b7f0*/  LDGSTS.E [R28+0xd80], desc[UR28][R20.64], P1 ;  /* 0x00d80000141c7fae */ /* 0x000fe800089a101c */
[----:B------:R-:W-:Y:S04]  /*b800*/  LDGSTS.E [R28+0x1180], desc[UR28][R48.64], P1 ;  /* 0x01180000301c7fae */ /* 0x000fe800089a101c */
[----:B------:R-:W-:Y:S04]  /*b810*/  LDGSTS.E [R28+0x1580], desc[UR28][R64.64], P1 ;  /* 0x01580000401c7fae */ /* 0x000fe800089a101c */
[----:B------:R-:W-:Y:S04]  /*b820*/  LDGSTS.E [R28+0x1980], desc[UR28][R80.64], P1 ;  /* 0x01980000501c7fae */ /* 0x000fe800089a101c */
[----:B------:R-:W-:Y:S01]  /*b830*/  LDGSTS.E [R28+0x1d80], desc[UR28][R96.64], P1 ;  /* 0x01d80000601c7fae */ /* 0x000fe200089a101c */
[----:B------:R-:W-:-:S03]  /*b840*/  VIADD R29, R29, UR6 ;  /* 0x000000061d1d7c36 */ /* 0x000fc60008000000 */
        /* <DEDUP_REMOVED lines=8> */
[----:B------:R2:W-:Y:S01]  /*b8d0*/  LDGSTS.E [R29+0x200], desc[UR28][R30.64], P1 ;  /* 0x002000001e1d7fae */ /* 0x0005e200089a101c */
[----:B-1----:R-:W-:-:S03]  /*b8e0*/  IMAD.WIDE R240, R7, 0x4, R240 ;  /* 0x0000000407f07825 */ /* 0x002fc600078e02f0 */
[----:B----4-:R-:W-:Y:S04]  /*b8f0*/  LDGSTS.E [R29+0x600], desc[UR28][R220.64], P1 ;  /* 0x00600000dc1d7fae */ /* 0x010fe800089a101c */
[----:B------:R-:W-:Y:S01]  /*b900*/  LDGSTS.E [R29+0xa00], desc[UR28][R246.64], P1 ;  /* 0x00a00000f61d7fae */ /* 0x000fe200089a101c */
[----:B------:R-:W-:-:S03]  /*b910*/  LOP3.LUT R32, R121, 0x50, RZ, 0x3c, !PT ;  /* 0x0000005079207812 */ /* 0x000fc600078e3cff */
[----:B------:R-:W-:Y:S01]  /*b920*/  LDGSTS.E [R29+0xe00], desc[UR28][R26.64], P1 ;  /* 0x00e000001a1d7fae */ /* 0x000fe200089a101c */
[----:B--2---:R-:W-:-:S03]  /*b930*/  IMAD.WIDE R30, R7, 0x4, R30 ;  /* 0x00000004071e7825 */ /* 0x004fc600078e021e */
[----:B------:R-:W-:Y:S04]  /*b940*/  LDGSTS.E [R29+0x1200], desc[UR28][R50.64], P1 ;  /* 0x01200000321d7fae */ /* 0x000fe800089a101c */
[----:B------:R-:W-:Y:S04]  /*b950*/  LDGSTS.E [R29+0x1600], desc[UR28][R66.64], P1 ;  /* 0x01600000421d7fae */ /* 0x000fe800089a101c */
[----:B------:R-:W-:Y:S04]  /*b960*/  LDGSTS.E [R29+0x1a00], desc[UR28][R82.64], P1 ;  /* 0x01a00000521d7fae */ /* 0x000fe800089a101c */
[----:B------:R-:W-:Y:S04]  /*b970*/  LDGSTS.E [R29+0x1e00], desc[UR28][R98.64], P1 ;  /* 0x01e00000621d7fae */ /* 0x000fe800089a101c */
[----:B------:R-:W-:Y:S04]  /*b980*/  LDGSTS.E [R29+0x2200], desc[UR28][R114.64], P1 ;  /* 0x02200000721d7fae */ /* 0x000fe800089a101c */
[----:B------:R-:W-:Y:S04]  /*b990*/  STL.64 [R1+0x438], R240 ;  /* 0x000438f001007387 */ /* 0x000fe80000100a00 */
        /* <DEDUP_REMOVED lines=10> */
[----:B------:R1:W-:Y:S04]  /*ba40*/  STL.64 [R1+0x718], R28 ;  /* 0x0007181c01007387 */ /* 0x0003e80000100a00 */
[----:B------:R-:W-:Y:S04]  /*ba50*/  LDGSTS.E [R30+0x280], desc[UR28][R238.64], P1 ;  /* 0x00280000ee1e7fae */ /* 0x000fe800089a101c */
[----:B-1----:R-:W2:Y:S04]  /*ba60*/  LDL.LU.64 R28, [R1+0x18] ;  /* 0x00001800011c7983 */ /* 0x002ea80000300a00 */
[----:B------:R-:W3:Y:S01]  /*ba70*/  LDL.LU.64 R238, [R1+0x20] ;  /* 0x0000200001ee7983 */ /* 0x000ee20000300a00 */
[----:B------:R-:W-:-:S05]  /*ba80*/  LOP3.LUT R31, R121, 0x60, RZ, 0x3c, !PT ;  /* 0x00000060791f7812 */ /* 0x000fca00078e3cff */
[----:B------:R-:W-:Y:S01]  /*ba90*/  VIADD R31, R31, UR6 ;  /* 0x000000061f1f7c36 */ /* 0x000fe20008000000 */
[----:B------:R1:W-:Y:S04]  /*baa0*/  STL.64 [R1+0x4b8], R240 ;  /* 0x0004b8f001007387 */ /* 0x0003e80000100a00 */
[----:B-1----:R-:W4:Y:S04]  /*bab0*/  LDL.LU.64 R240, [R1+0x10] ;  /* 0x0000100001f07983 */ /* 0x002f280000300a00 */
        /* <DEDUP_REMOVED lines=16> */
[----:B--2---:R2:W-:Y:S04]  /*bbc0*/  LDGSTS.E [R31+0x700], desc[UR28][R28.64], P1 ;  /* 0x007000001c1f7fae */ /* 0x0045e800089a101c */
[----:B------:R-:W-:Y:S01]  /*bbd0*/  LDGSTS.E [R31+0xb00], desc[UR28][R10.64], P1 ;  /* 0x00b000000a1f7fae */ /* 0x000fe200089a101c */
[----:B-1----:R-:W-:-:S03]  /*bbe0*/  IMAD.WIDE R236, R7, 0x4, R236 ;  /* 0x0000000407ec7825 */ /* 0x002fc600078e02ec */
[----:B------:R-:W-:Y:S04]  /*bbf0*/  LDGSTS.E [R31+0xf00], desc[UR28][R38.64], P1 ;  /* 0x00f00000261f7fae */ /* 0x000fe800089a101c */
[----:B------:R1:W-:Y:S01]  /*bc00*/  STL.64 [R1+0x4e0], R236 ;  /* 0x0004e0ec01007387 */ /* 0x0003e20000100a00 */
[----:B------:R-:W-:-:S03]  /*bc10*/  LOP3.LUT R32, R121, 0x70, RZ, 0x3c, !PT ;  /* 0x0000007079207812 */ /* 0x000fc600078e3cff */
[----:B------:R-:W-:Y:S04]  /*bc20*/  LDGSTS.E [R31+0x1300], desc[UR28][R54.64], P1 ;  /* 0x01300000361f7fae */ /* 0x000fe800089a101c */
[----:B------:R-:W-:Y:S04]  /*bc30*/  LDGSTS.E [R31+0x1700], desc[UR28][R70.64], P1 ;  /* 0x01700000461f7fae */ /* 0x000fe800089a101c */
[----:B-1----:R-:W3:Y:S04]  /*bc40*/  LDL.LU.64 R236, [R1+0x50] ;  /* 0x0000500001ec7983 */ /* 0x002ee80000300a00 */
        /* <DEDUP_REMOVED lines=11> */
[----:B------:R1:W-:Y:S01]  /*bd00*/  STL.64 [R1+0x708], R30 ;  /* 0x0007081e01007387 */ /* 0x0003e20000100a00 */
[----:B--2---:R-:W-:-:S03]  /*bd10*/  IMAD.WIDE R28, R7, 0x4, R28 ;  /* 0x00000004071c7825 */ /* 0x004fc600078e021c */
[----:B---3--:R2:W-:Y:S01]  /*bd20*/  LDGSTS.E [R32+0x380], desc[UR28][R236.64], P1 ;  /* 0x00380000ec207fae */ /* 0x0085e200089a101c */
[----:B-1----:R-:W-:-:S03]  /*bd30*/  IMAD.WIDE R30, R7, 0x4, R236 ;  /* 0x00000004071e7825 */ /* 0x002fc600078e02ec */
[----:B----4-:R-:W-:Y:S04]  /*bd40*/  LDGSTS.E [R32+0x780], desc[UR28][R240.64], P1 ;  /* 0x00780000f0207fae */ /* 0x010fe800089a101c */
[----:B------:R1:W-:Y:S01]  /*bd50*/  LDGSTS.E [R32+0xb80], desc[UR28][R12.64], P1 ;  /* 0x00b800000c207fae */ /* 0x0003e200089a101c */
[----:B--2---:R-:W-:-:S03]  /*bd60*/  IMAD.WIDE R236, R7, 0x4, R156 ;  /* 0x0000000407ec7825 */ /* 0x004fc600078e029c */
[----:B------:R-:W-:Y:S04]  /*bd70*/  LDGSTS.E [R32+0xf80], desc[UR28][R40.64], P1 ;  /* 0x00f8000028207fae */ /* 0x000fe800089a101c */
[----:B------:R-:W2:Y:S04]  /*bd80*/  LDL.LU.64 R156, [R1+0x750] ;  /* 0x00075000019c7983 */ /* 0x000ea80000300a00 */
[----:B------:R3:W-:Y:S04]  /*bd90*/  STL.64 [R1+0x4f8], R30 ;  /* 0x0004f81e01007387 */ /* 0x0007e80000100a00 */
[----:B------:R-:W-:Y:S04]  /*bda0*/  LDGSTS.E [R32+0x1380], desc[UR28][R56.64], P1 ;  /* 0x0138000038207fae */ /* 0x000fe800089a101c */
[----:B------:R-:W-:Y:S01]  /*bdb0*/  LDGSTS.E [R32+0x1780], desc[UR28][R72.64], P1 ;  /* 0x0178000048207fae */ /* 0x000fe200089a101c */
[----:B---3--:R-:W-:-:S03]  /*bdc0*/  IMAD.WIDE R30, R7, 0x4, R172 ;  /* 0x00000004071e7825 */ /* 0x008fc600078e02ac */
[----:B------:R-:W-:Y:S04]  /*bdd0*/  LDGSTS.E [R32+0x1b80], desc[UR28][R88.64], P1 ;  /* 0x01b8000058207fae */ /* 0x000fe800089a101c */
[----:B------:R-:W3:Y:S04]  /*bde0*/  LDL.LU.64 R172, [R1+0x748] ;  /* 0x0007480001ac7983 */ /* 0x000ee80000300a00 */
[----:B------:R4:W-:Y:S04]  /*bdf0*/  STL.64 [R1+0x2c0], R236 ;  /* 0x0002c0ec01007387 */ /* 0x0009e80000100a00 */
[----:B------:R-:W-:Y:S04]  /*be00*/  LDGSTS.E [R32+0x1f80], desc[UR28][R104.64], P1 ;  /* 0x01f8000068207fae */ /* 0x000fe800089a101c */
[----:B------:R-:W-:Y:S01]  /*be10*/  LDGSTS.E [R32+0x2380], desc[UR28][R124.64], P1 ;  /* 0x023800007c207fae */ /* 0x000fe200089a101c */
[----:B----4-:R-:W-:-:S03]  /*be20*/  IMAD.WIDE R236, R7, 0x4, R188 ;  /* 0x0000000407ec7825 */ /* 0x010fc600078e02bc */
[----:B------:R-:W-:Y:S04]  /*be30*/  LDGSTS.E [R32+0x2780], desc[UR28][R140.64], P1 ;  /* 0x027800008c207fae */ /* 0x000fe800089a101c */
[----:B------:R-:W4:Y:S04]  /*be40*/  LDL.LU.64 R188, [R1+0x740] ;  /* 0x0007400001bc7983 */ /* 0x000f280000300a00 */
[----:B------:R1:W-:Y:S02]  /*be50*/  STL.64 [R1+0x340], R30 ;  /* 0x0003401e01007387 */ /* 0x0003e40000100a00 */
[----:B-1----:R-:W-:-:S02]  /*be60*/  IMAD.WIDE R30, R7, 0x4, R204 ;  /* 0x00000004071e7825 */ /* 0x002fc400078e02cc */
[----:B------:R-:W4:Y:S04]  /*be70*/  LDL.LU.64 R204, [R1+0x738] ;  /* 0x0007380001cc7983 */ /* 0x000f280000300a00 */
[----:B------:R1:W-:Y:S02]  /*be80*/  STL.64 [R1+0x3b0], R236 ;  /* 0x0003b0ec01007387 */ /* 0x0003e40000100a00 */
[C---:B-1----:R-:W-:Y:S02]  /*be90*/  IMAD.WIDE R236, R7.reuse, 0x4, R220 ;  /* 0x0000000407ec7825 */ /* 0x042fe400078e02dc */
[----:B------:R-:W4:Y:S04]  /*bea0*/  LDL.LU.64 R220, [R1+0x730] ;  /* 0x0007300001dc7983 */ /* 0x000f280000300a00 */
[----:B------:R1:W-:Y:S04]  /*beb0*/  STL.64 [R1+0x410], R30 ;  /* 0x0004101e01007387 */ /* 0x0003e80000100a00 */
[----:B------:R1:W-:Y:S02]  /*bec0*/  STL.64 [R1+0x460], R236 ;  /* 0x000460ec01007387 */ /* 0x0003e40000100a00 */
[----:B-1----:R-:W-:-:S05]  /*bed0*/  IMAD.WIDE R30, R7, 0x4, R238 ;  /* 0x00000004071e7825 */ /* 0x002fca00078e02ee */
[----:B------:R1:W-:Y:S04]  /*bee0*/  STL.64 [R1+0x4a0], R30 ;  /* 0x0004a01e01007387 */ /* 0x0003e80000100a00 */
[----:B------:R1:W-:Y:S01]  /*bef0*/  STL.64 [R1+0x4d0], R28 ;  /* 0x0004d01c01007387 */ /* 0x0003e20000100a00 */
[----:B------:R-:W-:-:S04]  /*bf00*/  IMAD.WIDE R236, R7, 0x4, R242 ;  /* 0x0000000407ec7825 */ /* 0x000fc800078e02f2 */
[----:B-1----:R-:W-:-:S04]  /*bf10*/  IMAD.WIDE R30, R7, 0x4, R240 ;  /* 0x00000004071e7825 */ /* 0x002fc800078e02f0 */
[C---:B------:R-:W-:Y:S02]  /*bf20*/  IMAD.WIDE R28, R7.reuse, 0x4, R8 ;  /* 0x00000004071c7825 */ /* 0x040fe400078e0208 */
[----:B------:R-:W4:Y:S04]  /*bf30*/  LDL.LU.64 R8, [R1+0x728] ;  /* 0x0007280001087983 */ /* 0x000f280000300a00 */
[----:B------:R1:W-:Y:S04]  /*bf40*/  STL.64 [R1+0x4f0], R30 ;  /* 0x0004f01e01007387 */ /* 0x0003e80000100a00 */
[----:B------:R1:W-:Y:S04]  /*bf50*/  STL.64 [R1+0x298], R28 ;  /* 0x0002981c01007387 */ /* 0x0003e80000100a00 */
[----:B------:R1:W-:Y:S02]  /*bf60*/  STL.64 [R1+0x308], R236 ;  /* 0x000308ec01007387 */ /* 0x0003e40000100a00 */
[----:B-1----:R-:W-:-:S04]  /*bf70*/  IMAD.WIDE R30, R7, 0x4, R250 ;  /* 0x00000004071e7825 */ /* 0x002fc800078e02fa */
[C---:B------:R-:W-:Y:S01]  /*bf80*/  IMAD.WIDE R28, R7.reuse, 0x4, R248 ;  /* 0x00000004071c7825 */ /* 0x040fe200078e02f8 */
[----:B------:R1:W-:Y:S03]  /*bf90*/  STL.64 [R1+0x380], R30 ;  /* 0x0003801e01007387 */ /* 0x0003e60000100a00 */
[C---:B------:R-:W-:Y:S01]  /*bfa0*/  IMAD.WIDE R236, R7.reuse, 0x4, R246 ;  /* 0x0000000407ec7825 */ /* 0x040fe200078e02f6 */
[----:B------:R1:W-:Y:S04]  /*bfb0*/  STL.64 [R1+0x3e8], R28 ;  /* 0x0003e81c01007387 */ /* 0x0003e80000100a00 */
[----:B------:R-:W-:Y:S01]  /*bfc0*/  STL.64 [R1+0x440], R236 ;  /* 0x000440ec01007387 */ /* 0x000fe20000100a00 */
[----:B-1----:R-:W-:-:S04]  /*bfd0*/  IMAD.WIDE R30, R7, 0x4, R244 ;  /* 0x00000004071e7825 */ /* 0x002fc800078e02f4 */
[C---:B------:R-:W-:Y:S01]  /*bfe0*/  IMAD.WIDE R28, R7.reuse, 0x4, R10 ;  /* 0x00000004071c7825 */ /* 0x040fe200078e020a */
[----:B------:R-:W-:Y:S03]  /*bff0*/  STL.64 [R1+0x488], R30 ;  /* 0x0004881e01007387 */ /* 0x000fe60000100a00 */
[C---:B------:R-:W-:Y:S01]  /*c000*/  IMAD.WIDE R10, R7.reuse, 0x4, R12 ;  /* 0x00000004070a7825 */ /* 0x040fe200078e020c */
[----:B------:R-:W-:Y:S03]  /*c010*/  STL.64 [R1+0x4c0], R28 ;  /* 0x0004c01c01007387 */ /* 0x000fe60000100a00 */
[C---:B------:R-:W-:Y:S01]  /*c020*/  IMAD.WIDE R12, R7.reuse, 0x4, R14 ;  /* 0x00000004070c7825 */ /* 0x040fe200078e020e */
[----:B------:R1:W-:Y:S03]  /*c030*/  STL.64 [R1+0x4e8], R10 ;  /* 0x0004e80a01007387 */ /* 0x0003e60000100a00 */
[C---:B------:R-:W-:Y:S01]  /*c040*/  IMAD.WIDE R14, R7.reuse, 0x4, R16 ;  /* 0x00000004070e7825 */ /* 0x040fe200078e0210 */
[----:B------:R1:W-:Y:S04]  /*c050*/  STL.64 [R1+0x288], R12 ;  /* 0x0002880c01007387 */ /* 0x0003e80000100a00 */
[----:B------:R1:W-:Y:S02]  /*c060*/  STL.64 [R1+0x2c8], R14 ;  /* 0x0002c80e01007387 */ /* 0x0003e40000100a00 */
[----:B-1----:R-:W-:-:S04]  /*c070*/  IMAD.WIDE R10, R7, 0x4, R18 ;  /* 0x00000004070a7825 */ /* 0x002fc800078e0212 */
        /* <DEDUP_REMOVED lines=9> */
[----:B------:R1:W-:Y:S03]  /*c110*/  STL.64 [R1+0x4a8], R12 ;  /* 0x0004a80c01007387 */ /* 0x0003e60000100a00 */
[----:B-1----:R-:W-:-:S04]  /*c120*/  IMAD.WIDE R10, R7, 0x4, R40 ;  /* 0x00000004070a7825 */ /* 0x002fc800078e0228 */
[C---:B------:R-:W-:Y:S01]  /*c130*/  IMAD.WIDE R12, R7.reuse, 0x4, R46 ;  /* 0x00000004070c7825 */ /* 0x040fe200078e022e */
[----:B------:R1:W-:Y:S04]  /*c140*/  STL.64 [R1+0x4d8], R10 ;  /* 0x0004d80a01007387 */ /* 0x0003e80000100a00 */
[----:B------:R1:W-:Y:S04]  /*c150*/  STL.64 [R1+0x290], R14 ;  /* 0x0002900e01007387 */ /* 0x0003e80000100a00 */
[----:B------:R1:W-:Y:S02]  /*c160*/  STL.64 [R1+0x310], R12 ;  /* 0x0003100c01007387 */ /* 0x0003e40000100a00 */
[----:B-1----:R-:W-:-:S04]  /*c170*/  IMAD.WIDE R10, R7, 0x4, R48 ;  /* 0x00000004070a7825 */ /* 0x002fc800078e0230 */
[C---:B------:R-:W-:Y:S01]  /*c180*/  IMAD.WIDE R14, R7.reuse, 0x4, R50 ;  /* 0x00000004070e7825 */ /* 0x040fe200078e0232 */
[----:B------:R1:W-:Y:S03]  /*c190*/  STL.64 [R1+0x388], R10 ;  /* 0x0003880a01007387 */ /* 0x0003e60000100a00 */
[C---:B------:R-:W-:Y:S01]  /*c1a0*/  IMAD.WIDE R12, R7.reuse, 0x4, R52 ;  /* 0x00000004070c7825 */ /* 0x040fe200078e0234 */
[----:B------:R-:W-:Y:S04]  /*c1b0*/  STL.64 [R1+0x3f0], R14 ;  /* 0x0003f00e01007387 */ /* 0x000fe80000100a00 */
[----:B------:R1:W-:Y:S02]  /*c1c0*/  STL.64 [R1+0x448], R12 ;  /* 0x0004480c01007387 */ /* 0x0003e40000100a00 */
[----:B-1----:R-:W-:-:S05]  /*c1d0*/  IMAD.WIDE R10, R7, 0x4, R54 ;  /* 0x00000004070a7825 */ /* 0x002fca00078e0236 */
[----:B------:R1:W-:Y:S01]  /*c1e0*/  STL.64 [R1+0x490], R10 ;  /* 0x0004900a01007387 */ /* 0x0003e20000100a00 */
[----:B------:R-:W-:-:S04]  /*c1f0*/  IMAD.WIDE R12, R7, 0x4, R56 ;  /* 0x00000004070c7825 */ /* 0x000fc800078e0238 */
[C---:B------:R-:W-:Y:S01]  /*c200*/  IMAD.WIDE R14, R7.reuse, 0x4, R60 ;  /* 0x00000004070e7825 */ /* 0x040fe200078e023c */
[----:B------:R1:W-:Y:S03]  /*c210*/  STL.64 [R1+0x4c8], R12 ;  /* 0x0004c80c01007387 */ /* 0x0003e60000100a00 */
[----:B-1----:R-:W-:-:S05]  /*c220*/  IMAD.WIDE R10, R7, 0x4, R58 ;  /* 0x00000004070a7825 */ /* 0x002fca00078e023a */
[----:B------:R1:W-:Y:S01]  /*c230*/  STL.64 [R1+0x8], R10 ;  /* 0x0000080a01007387 */ /* 0x0003e20000100a00 */
[----:B------:R-:W-:-:S03]  /*c240*/  IMAD.WIDE R12, R7, 0x4, R62 ;  /* 0x00000004070c7825 */ /* 0x000fc600078e023e */
[----:B------:R-:W-:Y:S04]  /*c250*/  STL.64 [R1+0x280], R14 ;  /* 0x0002800e01007387 */ /* 0x000fe80000100a00 */
[----:B------:R2:W-:Y:S01]  /*c260*/  STL.64 [R1+0x2d0], R12 ;  /* 0x0002d00c01007387 */ /* 0x0005e20000100a00 */
[----:B-1----:R-:W-:-:S04]  /*c270*/  IMAD.WIDE R10, R7, 0x4, R64 ;  /* 0x00000004070a7825 */ /* 0x002fc800078e0240 */
[C---:B------:R-:W-:Y:S01]  /*c280*/  IMAD.WIDE R30, R7.reuse, 0x4, R66 ;  /* 0x00000004071e7825 */ /* 0x040fe200078e0242 */
[----:B------:R1:W-:Y:S03]  /*c290*/  STL.64 [R1+0x350], R10 ;  /* 0x0003500a01007387 */ /* 0x0003e60000100a00 */
[----:B--2---:R-:W-:-:S04]  /*c2a0*/  IMAD.WIDE R12, R7, 0x4, R68 ;  /* 0x00000004070c7825 */ /* 0x004fc800078e0244 */
[C---:B------:R-:W-:Y:S01]  /*c2b0*/  IMAD.WIDE R14, R7.reuse, 0x4, R72 ;  /* 0x00000004070e7825 */ /* 0x040fe200078e0248 */
[----:B------:R2:W-:Y:S03]  /*c2c0*/  STL.64 [R1+0x420], R12 ;  /* 0x0004200c01007387 */ /* 0x0005e60000100a00 */
[C---:B-1----:R-:W-:Y:S01]  /*c2d0*/  IMAD.WIDE R10, R7.reuse, 0x4, R70 ;  /* 0x00000004070a7825 */ /* 0x042fe200078e0246 */
[----:B------:R-:W-:Y:S04]  /*c2e0*/  STL.64 [R1+0x3c0], R30 ;  /* 0x0003c01e01007387 */ /* 0x000fe80000100a00 */
[----:B------:R1:W-:Y:S01]  /*c2f0*/  STL.64 [R1+0x470], R10 ;  /* 0x0004700a01007387 */ /* 0x0003e20000100a00 */
[----:B--2---:R-:W-:-:S03]  /*c300*/  IMAD.WIDE R12, R7, 0x4, R74 ;  /* 0x00000004070c7825 */ /* 0x004fc600078e024a */
[----:B------:R-:W-:Y:S04]  /*c310*/  STL.64 [R1+0x710], R30 ;  /* 0x0007101e01007387 */ /* 0x000fe80000100a00 */
[----:B------:R2:W-:Y:S01]  /*c320*/  STL.64 [R1+0x4b0], R14 ;  /* 0x0004b00e01007387 */ /* 0x0005e20000100a00 */
[----:B------:R-:W-:-:S03]  /*c330*/  IMAD.WIDE R28, R7, 0x4, R78 ;  /* 0x00000004071c7825 */ /* 0x000fc600078e024e */
[----:B------:R-:W-:Y:S01]  /*c340*/  LDGSTS.E [R32+0x2b80], desc[UR28][R156.64], P1 ;  /* 0x02b800009c207fae */ /* 0x000fe200089a101c */
[----:B-1----:R-:W-:-:S03]  /*c350*/  IMAD.WIDE R10, R7, 0x4, R76 ;  /* 0x00000004070a7825 */ /* 0x002fc600078e024c */
[----:B------:R1:W-:Y:S01]  /*c360*/  STL.64 [R1+0x48], R12 ;  /* 0x0000480c01007387 */ /* 0x0003e20000100a00 */
[----:B--2---:R-:W-:-:S03]  /*c370*/  IMAD.WIDE R14, R7, 0x4, R80 ;  /* 0x00000004070e7825 */ /* 0x004fc600078e0250 */
[----:B------:R2:W-:Y:S04]  /*c380*/  STL.64 [R1+0x270], R10 ;  /* 0x0002700a01007387 */ /* 0x0005e80000100a00 */
[----:B------:R-:W-:Y:S01]  /*c390*/  STL.64 [R1+0x318], R14 ;  /* 0x0003180e01007387 */ /* 0x000fe20000100a00 */
[----:B-1----:R-:W-:-:S03]  /*c3a0*/  IMAD.WIDE R12, R7, 0x4, R82 ;  /* 0x00000004070c7825 */ /* 0x002fc600078e0252 */
[----:B------:R-:W-:Y:S01]  /*c3b0*/  STL.64 [R1+0x2a0], R28 ;  /* 0x0002a01c01007387 */ /* 0x000fe20000100a00 */
[----:B--2---:R-:W-:-:S03]  /*c3c0*/  IMAD.WIDE R10, R7, 0x4, R84 ;  /* 0x00000004070a7825 */ /* 0x004fc600078e0254 */
[----:B------:R1:W-:Y:S04]  /*c3d0*/  STL.64 [R1+0x390], R12 ;  /* 0x0003900c01007387 */ /* 0x0003e80000100a00 */
[----:B------:R-:W-:Y:S04]  /*c3e0*/  STL.64 [R1+0x720], R28 ;  /* 0x0007201c01007387 */ /* 0x000fe80000100a00 */
[----:B------:R2:W-:Y:S01]  /*c3f0*/  STL.64 [R1+0x3f8], R10 ;  /* 0x0003f80a01007387 */ /* 0x0005e20000100a00 */
[----:B-1----:R-:W-:-:S03]  /*c400*/  IMAD.WIDE R12, R7, 0x4, R86 ;  /* 0x00000004070c7825 */ /* 0x002fc600078e0256 */
[----:B---3--:R1:W-:Y:S04]  /*c410*/  LDGSTS.E [R32+0x2f80], desc[UR28][R172.64], P1 ;  /* 0x02f80000ac207fae */ /* 0x0083e800089a101c */
[----:B------:R3:W-:Y:S01]  /*c420*/  STL.64 [R1+0x450], R12 ;  /* 0x0004500c01007387 */ /* 0x0007e20000100a00 */
[----:B--2---:R-:W-:-:S04]  /*c430*/  IMAD.WIDE R10, R7, 0x4, R88 ;  /* 0x00000004070a7825 */ /* 0x004fc800078e0258 */
[C---:B------:R-:W-:Y:S01]  /*c440*/  IMAD.WIDE R14, R7.reuse, 0x4, R92 ;  /* 0x00000004070e7825 */ /* 0x040fe200078e025c */
[----:B------:R2:W-:Y:S03]  /*c450*/  STL.64 [R1+0x498], R10 ;  /* 0x0004980a01007387 */ /* 0x0005e60000100a00 */
[----:B---3--:R-:W-:-:S04]  /*c460*/  IMAD.WIDE R12, R7, 0x4, R90 ;  /* 0x00000004070c7825 */ /* 0x008fc800078e025a */
[C---:B------:R-:W-:Y:S01]  /*c470*/  IMAD.WIDE R30, R7.reuse, 0x4, R164 ;  /* 0x00000004071e7825 */ /* 0x040fe200078e02a4 */
[----:B------:R3:W-:Y:S03]  /*c480*/  STL.64 [R1+0x50], R12 ;  /* 0x0000500c01007387 */ /* 0x0007e60000100a00 */
[C---:B--2---:R-:W-:Y:S01]  /*c490*/  IMAD.WIDE R10, R7.reuse, 0x4, R94 ;  /* 0x00000004070a7825 */ /* 0x044fe200078e025e */
[----:B------:R2:W-:Y:S04]  /*c4a0*/  STL.64 [R1+0x268], R14 ;  /* 0x0002680e01007387 */ /* 0x0005e80000100a00 */
[----:B------:R1:W-:Y:S01]  /*c4b0*/  STL.64 [R1+0x278], R10 ;  /* 0x0002780a01007387 */ /* 0x0003e20000100a00 */
[----:B---3--:R-:W-:Y:S01]  /*c4c0*/  IMAD.WIDE R12, R7, 0x4, R96 ;  /* 0x00000004070c7825 */ /* 0x008fe200078e0260 */
[----:B------:R-:W-:-:S03]  /*c4d0*/  USHF.L.U32 UR10, UR10, 0x7, URZ ;  /* 0x000000070a0a7899 */ /* 0x000fc600080006ff */
[C---:B------:R-:W-:Y:S01]  /*c4e0*/  IMAD.WIDE R234, R7.reuse, 0x4, R234 ;  /* 0x0000000407ea7825 */ /* 0x040fe200078e02ea */
[----:B------:R-:W-:Y:S01]  /*c4f0*/  LOP3.LUT R85, R2, 0x20, RZ, 0xfc, !PT ;  /* 0x0000002002557812 */ /* 0x000fe200078efcff */
[----:B----4-:R-:W-:Y:S02]  /*c500*/  LDGSTS.E [R32+0x3380], desc[UR28][R188.64], P1 ;  /* 0x03380000bc207fae */ /* 0x010fe400089a101c */
[----:B--2---:R-:W-:-:S04]  /*c510*/  IMAD.WIDE R14, R7, 0x4, R98 ;  /* 0x00000004070e7825 */ /* 0x004fc800078e0262 */
[C---:B-1----:R-:W-:Y:S01]  /*c520*/  IMAD.WIDE R10, R7.reuse, 0x4, R100 ;  /* 0x00000004070a7825 */ /* 0x042fe200078e0264 */
[----:B------:R1:W-:Y:S04]  /*c530*/  STL.64 [R1+0x2d8], R12 ;  /* 0x0002d80c01007387 */ /* 0x0003e80000100a00 */
[----:B------:R-:W-:Y:S04]  /*c540*/  STL.64 [R1+0x358], R14 ;  /* 0x0003580e01007387 */ /* 0x000fe80000100a00 */
[----:B------:R2:W-:Y:S01]  /*c550*/  STL.64 [R1+0x3c8], R10 ;  /* 0x0003c80a01007387 */ /* 0x0005e20000100a00 */
[----:B-1----:R-:W-:Y:S01]  /*c560*/  IMAD.WIDE R12, R7, 0x4, R102 ;  /* 0x00000004070c7825 */ /* 0x002fe200078e0266 */
[----:B------:R-:W-:-:S02]  /*c570*/  LOP3.LUT R54, R2, 0x22, RZ, 0xfc, !PT ;  /* 0x0000002202367812 */ /* 0x000fc400078efcff */
[----:B------:R-:W-:Y:S01]  /*c580*/  LDGSTS.E [R32+0x3780], desc[UR28][R204.64], P1 ;  /* 0x03780000cc207fae */ /* 0x000fe200089a101c */
[----:B--2---:R-:W-:-:S03]  /*c590*/  IMAD.WIDE R10, R7, 0x4, R104 ;  /* 0x00000004070a7825 */ /* 0x004fc600078e0268 */
[----:B------:R1:W-:Y:S01]  /*c5a0*/  STL.64 [R1+0x428], R12 ;  /* 0x0004280c01007387 */ /* 0x0003e20000100a00 */
[----:B------:R-:W-:-:S03]  /*c5b0*/  IMAD.WIDE R14, R7, 0x4, R108 ;  /* 0x00000004070e7825 */ /* 0x000fc600078e026c */
[----:B------:R2:W-:Y:S01]  /*c5c0*/  STL.64 [R1+0x478], R10 ;  /* 0x0004780a01007387 */ /* 0x0005e20000100a00 */
[C---:B------:R-:W-:Y:S01]  /*c5d0*/  IMAD.WIDE R28, R7.reuse, 0x4, R128 ;  /* 0x00000004071c7825 */ /* 0x040fe200078e0280 */
[C---:B------:R-:W-:Y:S02]  /*c5e0*/  LOP3.LUT R55, R2.reuse, 0x40, RZ, 0xfc, !PT ;  /* 0x0000004002377812 */ /* 0x040fe400078efcff */
[----:B------:R-:W-:Y:S01]  /*c5f0*/  LDGSTS.E [R32+0x3b80], desc[UR28][R220.64], P1 ;  /* 0x03b80000dc207fae */ /* 0x000fe200089a101c */
[C---:B-1----:R-:W-:Y:S01]  /*c600*/  IMAD.WIDE R12, R7.reuse, 0x4, R106 ;  /* 0x00000004070c7825 */ /* 0x042fe200078e026a */
[----:B------:R-:W-:Y:S02]  /*c610*/  LOP3.LUT R82, R2, 0x6, RZ, 0xfc, !PT ;  /* 0x0000000602527812 */ /* 0x000fe400078efcff */
[----:B------:R1:W-:Y:S01]  /*c620*/  LDGSTS.E [R32+0x3f80], desc[UR28][R8.64], P1 ;  /* 0x03f8000008207fae */ /* 0x0003e200089a101c */
[----:B--2---:R-:W-:-:S03]  /*c630*/  IMAD.WIDE R10, R7, 0x4, R110 ;  /* 0x00000004070a7825 */ /* 0x004fc600078e026e */
[----:B------:R2:W-:Y:S04]  /*c640*/  STL.64 [R1+0x18], R12 ;  /* 0x0000180c01007387 */ /* 0x0005e80000100a00 */
[----:B------:R3:W-:Y:S04]  /*c650*/  STL.64 [R1+0x40], R14 ;  /* 0x0000400e01007387 */ /* 0x0007e80000100a00 */
[----:B------:R4:W-:Y:S01]  /*c660*/  STL.64 [R1+0x260], R10 ;  /* 0x0002600a01007387 */ /* 0x0009e20000100a00 */
[----:B--2---:R-:W-:Y:S01]  /*c670*/  IMAD.WIDE R12, R7, 0x4, R112 ;  /* 0x00000004070c7825 */ /* 0x004fe200078e0270 */
[----:B------:R-:W-:-:S02]  /*c680*/  LOP3.LUT R83, R2, 0x24, RZ, 0xfc, !PT ;  /* 0x0000002402537812 */ /* 0x000fc400078efcff */
[----:B------:R-:W0:Y:S01]  /*c690*/  LDGDEPBAR ;  /* 0x00000000000079af */ /* 0x000e220000000000 */
[----:B---3--:R-:W-:-:S04]  /*c6a0*/  IMAD.WIDE R14, R7, 0x4, R114 ;  /* 0x00000004070e7825 */ /* 0x008fc800078e0272 */
[C---:B----4-:R-:W-:Y:S01]  /*c6b0*/  IMAD.WIDE R10, R7.reuse, 0x4, R116 ;  /* 0x00000004070a7825 */ /* 0x050fe200078e0274 */
[----:B------:R2:W-:Y:S04]  /*c6c0*/  STL.64 [R1+0x2a8], R12 ;  /* 0x0002a80c01007387 */ /* 0x0005e80000100a00 */
[----:B------:R3:W-:Y:S04]  /*c6d0*/  STL.64 [R1+0x320], R14 ;  /* 0x0003200e01007387 */ /* 0x0007e80000100a00 */
[----:B------:R4:W-:Y:S01]  /*c6e0*/  STL.64 [R1+0x398], R10 ;  /* 0x0003980a01007387 */ /* 0x0009e20000100a00 */
[----:B--2---:R-:W-:-:S04]  /*c6f0*/  IMAD.WIDE R12, R7, 0x4, R118 ;  /* 0x00000004070c7825 */ /* 0x004fc800078e0276 */
[----:B---3--:R-:W-:-:S04]  /*c700*/  IMAD.WIDE R14, R7, 0x4, R130 ;  /* 0x00000004070e7825 */ /* 0x008fc800078e0282 */
[C---:B----4-:R-:W-:Y:S01]  /*c710*/  IMAD.WIDE R10, R7.reuse, 0x4, R124 ;  /* 0x00000004070a7825 */ /* 0x050fe200078e027c */
[----:B------:R-:W-:Y:S04]  /*c720*/  STL.64 [R1+0x400], R12 ;  /* 0x0004000c01007387 */ /* 0x000fe80000100a00 */
[----:B------:R2:W-:Y:S04]  /*c730*/  STL.64 [R1+0x458], R10 ;  /* 0x0004580a01007387 */ /* 0x0005e80000100a00 */
[----:B------:R-:W-:Y:S04]  /*c740*/  STL.64 [R1+0x38], R14 ;  /* 0x0000380e01007387 */ /* 0x000fe80000100a00 */
[----:B------:R-:W-:Y:S01]  /*c750*/  STL.64 [R1+0x20], R28 ;  /* 0x0000201c01007387 */ /* 0x000fe20000100a00 */
[----:B--2---:R-:W-:-:S04]  /*c760*/  IMAD.WIDE R10, R7, 0x4, R132 ;  /* 0x00000004070a7825 */ /* 0x004fc800078e0284 */
[C---:B------:R-:W-:Y:S01]  /*c770*/  IMAD.WIDE R12, R7.reuse, 0x4, R134 ;  /* 0x00000004070c7825 */ /* 0x040fe200078e0286 */
[----:B------:R2:W-:Y:S04]  /*c780*/  STL.64 [R1+0x258], R10 ;  /* 0x0002580a01007387 */ /* 0x0005e80000100a00 */
[----:B------:R3:W-:Y:S01]  /*c790*/  STL.64 [R1+0x2e0], R12 ;  /* 0x0002e00c01007387 */ /* 0x0007e20000100a00 */
[----:B--2---:R-:W-:-:S04]  /*c7a0*/  IMAD.WIDE R10, R7, 0x4, R136 ;  /* 0x00000004070a7825 */ /* 0x004fc800078e0288 */
[C---:B---3--:R-:W-:Y:S01]  /*c7b0*/  IMAD.WIDE R12, R7.reuse, 0x4, R138 ;  /* 0x00000004070c7825 */ /* 0x048fe200078e028a */
[----:B------:R2:W-:Y:S04]  /*c7c0*/  STL.64 [R1+0x360], R10 ;  /* 0x0003600a01007387 */ /* 0x0005e80000100a00 */
[----:B------:R3:W-:Y:S01]  /*c7d0*/  STL.64 [R1+0x3d0], R12 ;  /* 0x0003d00c01007387 */ /* 0x0007e20000100a00 */
[----:B--2---:R-:W-:-:S05]  /*c7e0*/  IMAD.WIDE R10, R7, 0x4, R140 ;  /* 0x00000004070a7825 */ /* 0x004fca00078e028c */
[----:B------:R2:W-:Y:S01]  /*c7f0*/  STL.64 [R1+0x430], R10 ;  /* 0x0004300a01007387 */ /* 0x0005e20000100a00 */
[----:B---3--:R-:W-:-:S04]  /*c800*/  IMAD.WIDE R12, R7, 0x4, R148 ;  /* 0x00000004070c7825 */ /* 0x008fc800078e0294 */
[----:B------:R-:W-:-:S04]  /*c810*/  IMAD.WIDE R14, R7, 0x4, R150 ;  /* 0x00000004070e7825 */ /* 0x000fc800078e0296 */
[----:B--2---:R-:W-:-:S05]  /*c820*/  IMAD.WIDE R10, R7, 0x4, R146 ;  /* 0x00000004070a7825 */ /* 0x004fca00078e0292 */
[----:B------:R2:W-:Y:S04]  /*c830*/  STL.64 [R1+0x10], R10 ;  /* 0x0000100a01007387 */ /* 0x0005e80000100a00 */
[----:B------:R3:W-:Y:S04]  /*c840*/  STL.64 [R1+0x30], R12 ;  /* 0x0000300c01007387 */ /* 0x0007e80000100a00 */
[----:B------:R4:W-:Y:S01]  /*c850*/  STL.64 [R1+0x2b0], R14 ;  /* 0x0002b00e01007387 */ /* 0x0009e20000100a00 */
[----:B--2---:R-:W-:-:S04]  /*c860*/  IMAD.WIDE R10, R7, 0x4, R152 ;  /* 0x00000004070a7825 */ /* 0x004fc800078e0298 */
[C---:B---3--:R-:W-:Y:S01]  /*c870*/  IMAD.WIDE R12, R7.reuse, 0x4, R154 ;  /* 0x00000004070c7825 */ /* 0x048fe200078e029a */
[----:B------:R2:W-:Y:S03]  /*c880*/  STL.64 [R1+0x328], R10 ;  /* 0x0003280a01007387 */ /* 0x0005e60000100a00 */
[C---:B----4-:R-:W-:Y:S01]  /*c890*/  IMAD.WIDE R14, R7.reuse, 0x4, R166 ;  /* 0x00000004070e7825 */ /* 0x050fe200078e02a6 */
[----:B------:R3:W-:Y:S03]  /*c8a0*/  STL.64 [R1+0x3a0], R12 ;  /* 0x0003a00c01007387 */ /* 0x0007e60000100a00 */
[----:B--2---:R-:W-:-:S04]  /*c8b0*/  IMAD.WIDE R10, R7, 0x4, R156 ;  /* 0x00000004070a7825 */ /* 0x004fc800078e029c */
[C---:B---3--:R-:W-:Y:S01]  /*c8c0*/  IMAD.WIDE R12, R7.reuse, 0x4, R168 ;  /* 0x00000004070c7825 */ /* 0x048fe200078e02a8 */
[----:B------:R2:W-:Y:S04]  /*c8d0*/  STL.64 [R1+0x408], R10 ;  /* 0x0004080a01007387 */ /* 0x0005e80000100a00 */
[----:B------:R-:W-:Y:S04]  /*c8e0*/  STL.64 [R1+0x28], R14 ;  /* 0x0000280e01007387 */ /* 0x000fe80000100a00 */
[----:B------:R-:W-:Y:S01]  /*c8f0*/  STL.64 [R1], R30 ;  /* 0x0000001e01007387 */ /* 0x000fe20000100a00 */
[----:B--2---:R-:W-:-:S03]  /*c900*/  IMAD.WIDE R10, R7, 0x4, R170 ;  /* 0x00000004070a7825 */ /* 0x004fc600078e02aa */
[----:B------:R-:W-:Y:S04]  /*c910*/  STL.64 [R1+0x2e8], R12 ;  /* 0x0002e80c01007387 */ /* 0x000fe80000100a00 */
[----:B------:R2:W-:Y:S02]  /*c920*/  STL.64 [R1+0x368], R10 ;  /* 0x0003680a01007387 */ /* 0x0005e40000100a00 */
[----:B--2---:R-:W-:-:S04]  /*c930*/  IMAD.WIDE R10, R7, 0x4, R172 ;  /* 0x00000004070a7825 */ /* 0x004fc800078e02ac */
[C---:B------:R-:W-:Y:S01]  /*c940*/  IMAD.WIDE R12, R7.reuse, 0x4, R186 ;  /* 0x00000004070c7825 */ /* 0x040fe200078e02ba */
[----:B------:R2:W-:Y:S04]  /*c950*/  STL.64 [R1+0x3d8], R10 ;  /* 0x0003d80a01007387 */ /* 0x0005e80000100a00 */
[----:B------:R-:W-:Y:S01]  /*c960*/  STL.64 [R1+0x330], R12 ;  /* 0x0003300c01007387 */ /* 0x000fe20000100a00 */
[----:B------:R-:W-:-:S04]  /*c970*/  IMAD.WIDE R172, R7, 0x4, R196 ;  /* 0x0000000407ac7825 */ /* 0x000fc800078e02c4 */
[----:B--2---:R-:W-:-:S05]  /*c980*/  IMAD.WIDE R10, R7, 0x4, R188 ;  /* 0x00000004070a7825 */ /* 0x004fca00078e02bc */
[----:B------:R2:W-:Y:S01]  /*c990*/  STL.64 [R1+0x3a8], R10 ;  /* 0x0003a80a01007387 */ /* 0x0005e20000100a00 */
[----:B------:R-:W-:-:S04]  /*c9a0*/  IMAD.WIDE R196, R7, 0x4, R204 ;  /* 0x0000000407c47825 */ /* 0x000fc800078e02cc */
[----:B--2---:R-:W-:-:S05]  /*c9b0*/  IMAD.WIDE R10, R7, 0x4, R202 ;  /* 0x00000004070a7825 */ /* 0x004fca00078e02ca */
[----:B------:R2:W-:Y:S04]  /*c9c0*/  STL.64 [R1+0x2f8], R10 ;  /* 0x0002f80a01007387 */ /* 0x0005e80000100a00 */
[----:B------:R-:W-:Y:S04]  /*c9d0*/  STL.64 [R1+0x370], R196 ;  /* 0x000370c401007387 */ /* 0x000fe80000100a00 */
[----:B------:R-:W-:Y:S04]  /*c9e0*/  STL.64 [R1+0x640], R196 ;  /* 0x000640c401007387 */ /* 0x000fe80000100a00 */
[----:B--2---:R-:W2:Y:S01]  /*c9f0*/  LDL.LU.64 R10, [R1+0x128] ;  /* 0x00012800010a7983 */ /* 0x004ea20000300a00 */
[----:B------:R-:W-:-:S03]  /*ca00*/  IMAD.WIDE R12, R7, 0x4, R218 ;  /* 0x00000004070c7825 */ /* 0x000fc600078e02da */
[----:B------:R-:W3:Y:S01]  /*ca10*/  LDL.LU.64 R16, [R1+0x120] ;  /* 0x0001200001107983 */ /* 0x000ee20000300a00 */
[----:B------:R-:W-:-:S03]  /*ca20*/  IMAD.WIDE R118, R7, 0x4, R220 ;  /* 0x0000000407767825 */ /* 0x000fc600078e02dc */
[----:B------:R4:W-:Y:S01]  /*ca30*/  STL.64 [R1+0x2b8], R12 ;  /* 0x0002b80c01007387 */ /* 0x0009e20000100a00 */
[----:B------:R-:W-:-:S03]  /*ca40*/  IMAD.WIDE R86, R7, 0x4, R8 ;  /* 0x0000000407567825 */ /* 0x000fc600078e0208 */
[----:B------:R-:W3:Y:S01]  /*ca50*/  LDL.LU.64 R14, [R1+0xe8] ;  /* 0x0000e800010e7983 */ /* 0x000ee20000300a00 */
[----:B------:R-:W-:-:S03]  /*ca60*/  IMAD.U32 R136, RZ, RZ, UR10 ;  /* 0x0000000aff887e24 */ /* 0x000fc6000f8e00ff */
[----:B------:R-:W-:Y:S04]  /*ca70*/  STL.64 [R1+0x338], R118 ;  /* 0x0003387601007387 */ /* 0x000fe80000100a00 */
[----:B------:R-:W-:Y:S04]  /*ca80*/  STL.64 [R1+0x648], R118 ;  /* 0x0006487601007387 */ /* 0x000fe80000100a00 */
[----:B------:R-:W-:Y:S04]  /*ca90*/  STL.64 [R1+0x698], R234 ;  /* 0x000698ea01007387 */ /* 0x000fe80000100a00 */
[----:B------:R-:W-:Y:S04]  /*caa0*/  STL.64 [R1+0x2f0], R86 ;  /* 0x0002f05601007387 */ /* 0x000fe80000100a00 */
[----:B------:R1:W-:Y:S04]  /*cab0*/  STL.64 [R1+0x650], R86 ;  /* 0x0006505601007387 */ /* 0x0003e80000100a00 */
[----:B------:R-:W-:Y:S04]  /*cac0*/  STL [R1+0x658], R85 ;  /* 0x0006585501007387 */ /* 0x000fe80000100800 */
[----:B------:R-:W-:Y:S04]  /*cad0*/  STL.64 [R1+0x660], R54 ;  /* 0x0006603601007387 */ /* 0x000fe80000100a00 */
[----:B----4-:R-:W4:Y:S01]  /*cae0*/  LDL.LU.64 R12, [R1+0xe0] ;  /* 0x0000e000010c7983 */ /* 0x010f220000300a00 */
[----:B------:R-:W-:-:S02]  /*caf0*/  LOP3.LUT R112, R2, 0x62, RZ, 0xfc, !PT ;  /* 0x0000006202707812 */ /* 0x000fc400078efcff */
[C---:B------:R-:W-:Y:S02]  /*cb00*/  LOP3.LUT R113, R2.reuse, 0x4, RZ, 0xfc, !PT ;  /* 0x0000000402717812 */ /* 0x040fe400078efcff */
[C---:B------:R-:W-:Y:S02]  /*cb10*/  LOP3.LUT R80, R2.reuse, 0x26, RZ, 0xfc, !PT ;  /* 0x0000002602507812 */ /* 0x040fe400078efcff */
[----:B------:R-:W-:Y:S01]  /*cb20*/  LOP3.LUT R81, R2, 0x44, RZ, 0xfc, !PT ;  /* 0x0000004402517812 */ /* 0x000fe200078efcff */
[----:B------:R-:W-:-:S04]  /*cb30*/  IMAD.WIDE R238, R7, 0x4, R180 ;  /* 0x0000000407ee7825 */ /* 0x000fc800078e02b4 */
        /* <DEDUP_REMOVED lines=12> */
[----:B--2---:R-:W-:Y:S02]  /*cc00*/  IMAD.WIDE R46, R136, 0x4, R10 ;  /* 0x00000004882e7825 */ /* 0x004fe400078e020a */
[----:B------:R-:W2:Y:S01]  /*cc10*/  LDL.LU.64 R10, [R1+0xb0] ;  /* 0x0000b000010a7983 */ /* 0x000ea20000300a00 */
[C---:B------:R-:W-:Y:S02]  /*cc20*/  LOP3.LUT R114, R2.reuse, 0x42, RZ, 0xfc, !PT ;  /* 0x0000004202727812 */ /* 0x040fe400078efcff */
[----:B------:R-:W-:Y:S01]  /*cc30*/  LOP3.LUT R115, R2, 0x60, RZ, 0xfc, !PT ;  /* 0x0000006002737812 */ /* 0x000fe200078efcff */
[----:B------:R-:W-:Y:S01]  /*cc40*/  STL.64 [R1+0x668], R46 ;  /* 0x0006682e01007387 */ /* 0x000fe20000100a00 */
[----:B---3--:R-:W-:-:S03]  /*cc50*/  IMAD.WIDE R48, R136, 0x4, R16 ;  /* 0x0000000488307825 */ /* 0x008fc600078e0210 */
[----:B------:R-:W-:Y:S01]  /*cc60*/  STL.64 [R1+0x670], R114 ;  /* 0x0006707201007387 */ /* 0x000fe20000100a00 */
[----:B------:R-:W-:-:S03]  /*cc70*/  IMAD.WIDE R44, R136, 0x4, R14 ;  /* 0x00000004882c7825 */ /* 0x000fc600078e020e */
[----:B------:R-:W3:Y:S04]  /*cc80*/  LDL.LU.64 R16, [R1+0xa8] ;  /* 0x0000a80001107983 */ /* 0x000ee80000300a00 */
[----:B------:R-:W3:Y:S04]  /*cc90*/  LDL.LU.64 R14, [R1+0x80] ;  /* 0x00008000010e7983 */ /* 0x000ee80000300a00 */
[----:B------:R-:W-:Y:S04]  /*cca0*/  STL.64 [R1+0x678], R48 ;  /* 0x0006783001007387 */ /* 0x000fe80000100a00 */
[----:B------:R-:W-:Y:S04]  /*ccb0*/  STL.64 [R1+0x680], R44 ;  /* 0x0006802c01007387 */ /* 0x000fe80000100a00 */
[----:B------:R-:W-:Y:S01]  /*ccc0*/  STL.64 [R1+0x688], R112 ;  /* 0x0006887001007387 */ /* 0x000fe20000100a00 */
[----:B----4-:R-:W-:-:S03]  /*ccd0*/  IMAD.WIDE R20, R136, 0x4, R12 ;  /* 0x0000000488147825 */ /* 0x010fc600078e020c */
[----:B------:R-:W4:Y:S01]  /*cce0*/  LDL.LU.64 R12, [R1+0x78] ;  /* 0x00007800010c7983 */ /* 0x000f220000300a00 */
        /* <DEDUP_REMOVED lines=15> */
[C---:B--2---:R-:W-:Y:S02]  /*cde0*/  IMAD.WIDE R18, R136.reuse, 0x4, R10 ;  /* 0x0000000488127825 */ /* 0x044fe400078e020a */
[----:B------:R-:W2:Y:S04]  /*cdf0*/  LDL.LU.64 R10, [R1+0x118] ;  /* 0x00011800010a7983 */ /* 0x000ea80000300a00 */
[----:B------:R1:W-:Y:S04]  /*ce00*/  STL.64 [R1+0x690], R20 ;  /* 0x0006901401007387 */ /* 0x0003e80000100a00 */
[----:B------:R-:W-:Y:S04]  /*ce10*/  STL.64 [R1+0x6a0], R18 ;  /* 0x0006a01201007387 */ /* 0x000fe80000100a00 */
[----:B------:R-:W-:Y:S04]  /*ce20*/  STL.64 [R1+0x6a8], R82 ;  /* 0x0006a85201007387 */ /* 0x000fe80000100a00 */
[----:B------:R-:W2:Y:S04]  /*ce30*/  LDL.LU.64 R36, [R1+0x110] ;  /* 0x0001100001247983 */ /* 0x000ea80000300a00 */
[----:B------:R-:W2:Y:S01]  /*ce40*/  LDL.LU.64 R26, [R1+0xd8] ;  /* 0x0000d800011a7983 */ /* 0x000ea20000300a00 */
[----:B---3--:R-:W-:-:S04]  /*ce50*/  IMAD.WIDE R16, R136, 0x4, R16 ;  /* 0x0000000488107825 */ /* 0x008fc800078e0210 */
[C---:B------:R-:W-:Y:S01]  /*ce60*/  IMAD.WIDE R14, R136.reuse, 0x4, R14 ;  /* 0x00000004880e7825 */ /* 0x040fe200078e020e */
[----:B------:R3:W-:Y:S04]  /*ce70*/  STL.64 [R1+0x6b0], R16 ;  /* 0x0006b01001007387 */ /* 0x0007e80000100a00 */
[----:B------:R-:W-:Y:S04]  /*ce80*/  STL.64 [R1+0x6b8], R14 ;  /* 0x0006b80e01007387 */ /* 0x000fe80000100a00 */
[----:B------:R-:W-:Y:S04]  /*ce90*/  STL.64 [R1+0x6c0], R80 ;  /* 0x0006c05001007387 */ /* 0x000fe80000100a00 */
[----:B------:R-:W3:Y:S01]  /*cea0*/  LDL.LU.64 R38, [R1+0xd0] ;  /* 0x0000d00001267983 */ /* 0x000ee20000300a00 */
[----:B----4-:R-:W-:Y:S01]  /*ceb0*/  IMAD.WIDE R12, R136, 0x4, R12 ;  /* 0x00000004880c7825 */ /* 0x010fe200078e020c */
[----:B------:R-:W4:Y:S03]  /*cec0*/  S2R R116, SR_TID.X ;  /* 0x0000000000747919 */ /* 0x000f260000002100 */
[----:B------:R-:W-:-:S04]  /*ced0*/  IMAD.WIDE R180, R7, 0x4, R198 ;  /* 0x0000000407b47825 */ /* 0x000fc800078e02c6 */
[----:B------:R-:W-:-:S04]  /*cee0*/  IMAD.WIDE R232, R7, 0x4, R232 ;  /* 0x0000000407e87825 */ /* 0x000fc800078e02e8 */
[----:B------:R-:W-:Y:S01]  /*cef0*/  VIADD R7, R123, 0xffffff80 ;  /* 0xffffff807b077836 */ /* 0x000fe20000000000 */
[----:B------:R-:W-:-:S04]  /*cf00*/  ISETP.GT.AND P0, PT, R252, 0xff, PT ;  /* 0x000000fffc00780c */ /* 0x000fc80003f04270 */
[CC--:B------:R-:W-:Y:S02]  /*cf10*/  ISETP.GE.AND P1, PT, R2.reuse, R7.reuse, PT ;  /* 0x000000070200720c */ /* 0x0c0fe40003f26270 */
[----:B------:R-:W-:Y:S02]  /*cf20*/  LOP3.LUT R84, R2, 0x2, RZ, 0xfc, !PT ;  /* 0x0000000202547812 */ /* 0x000fe400078efcff */
[----:B-1----:R-:W-:Y:S02]  /*cf30*/  SEL R8, RZ, 0x4, P1 ;  /* 0x00000004ff087807 */ /* 0x002fe40000800000 */
[----:B------:R-:W-:Y:S02]  /*cf40*/  ISETP.GE.AND P2, PT, R84, R7, PT ;  /* 0x000000075400720c */ /* 0x000fe40003f46270 */
[----:B------:R-:W-:-:S04]  /*cf50*/  SEL R8, R8, RZ, P0 ;  /* 0x000000ff08087207 */ /* 0x000fc80000000000 */
[----:B------:R-:W-:Y:S01]  /*cf60*/  ISETP.NE.U32.AND P1, PT, R8, RZ, PT ;  /* 0x000000ff0800720c */ /* 0x000fe20003f25070 */
[----:B------:R-:W-:Y:S01]  /*cf70*/  BAR.SYNC.DEFER_BLOCKING 0x0 ;  /* 0x0000000000007b1d */ /* 0x000fe20000010000 */
[----:B------:R-:W-:Y:S02]  /*cf80*/  SEL R8, RZ, 0x4, P2 ;  /* 0x00000004ff087807 */ /* 0x000fe40001000000 */
[----:B------:R-:W-:Y:S02]  /*cf90*/  ISETP.GE.AND P4, PT, R85, R7, PT ;  /* 0x000000075500720c */ /* 0x000fe40003f86270 */
[----:B------:R-:W-:Y:S01]  /*cfa0*/  SEL R8, R8, RZ, P0 ;  /* 0x000000ff08087207 */ /* 0x000fe20000000000 */
[----:B--2---:R-:W-:-:S04]  /*cfb0*/  IMAD.WIDE R50, R136, 0x4, R10 ;  /* 0x0000000488327825 */ /* 0x004fc800078e020a */
[C---:B------:R-:W-:Y:S01]  /*cfc0*/  IMAD.WIDE R74, R136.reuse, 0x4, R36 ;  /* 0x00000004884a7825 */ /* 0x040fe200078e0224 */
[----:B------:R-:W2:Y:S04]  /*cfd0*/  LDL.LU.64 R10, [R1+0xa0] ;  /* 0x0000a000010a7983 */ /* 0x000ea80000300a00 */
[----:B------:R-:W-:Y:S01]  /*cfe0*/  STL.64 [R1+0x6d0], R120 ;  /* 0x0006d07801007387 */ /* 0x000fe20000100a00 */
[----:B------:R-:W-:-:S03]  /*cff0*/  IMAD.WIDE R76, R136, 0x4, R26 ;  /* 0x00000004884c7825 */ /* 0x000fc600078e021a */
[----:B------:R-:W-:Y:S04]  /*d000*/  STL.64 [R1+0x6c8], R12 ;  /* 0x0006c80c01007387 */ /* 0x000fe80000100a00 */
[----:B------:R-:W-:Y:S04]  /*d010*/  STL.64 [R1+0x6d8], R50 ;  /* 0x0006d83201007387 */ /* 0x000fe80000100a00 */
[----:B------:R-:W2:Y:S04]  /*d020*/  LDL.LU.64 R36, [R1+0x98] ;  /* 0x0000980001247983 */ /* 0x000ea80000300a00 */
[----:B------:R-:W2:Y:S01]  /*d030*/  LDL.LU.64 R26, [R1+0x70] ;  /* 0x00007000011a7983 */ /* 0x000ea20000300a00 */
[----:B------:R-:W-:-:S02]  /*d040*/  ISETP.NE.U32.AND P2, PT, R8, RZ, PT ;  /* 0x000000ff0800720c */ /* 0x000fc40003f45070 */
[----:B------:R-:W-:Y:S01]  /*d050*/  SEL R8, RZ, 0x4, P4 ;  /* 0x00000004ff087807 */ /* 0x000fe20002000000 */
[----:B------:R-:W-:Y:S01]  /*d060*/  @!PT LDS RZ, [RZ] ;  /* 0x00000000fffff984 */ /* 0x000fe20000000800 */
[----:B------:R-:W-:Y:S01]  /*d070*/  @!PT LDS RZ, [RZ] ;  /* 0x00000000fffff984 */ /* 0x000fe20000000800 */
[----:B------:R-:W-:Y:S01]  /*d080*/  @!PT LDS RZ, [RZ] ;  /* 0x00000000fffff984 */ /* 0x000fe20000000800 */
[----:B------:R-:W-:Y:S01]  /*d090*/  LDGSTS.E [R120+0x38000], desc[UR28][R46.64], P1 ;  /* 0x380000002e787fae */ /* 0x000fe200089a101c */
[-C--:B------:R-:W-:Y:S02]  /*d0a0*/  ISETP.GE.AND P5, PT, R54, R7.reuse, PT ;  /* 0x000000073600720c */ /* 0x080fe40003fa6270 */
[----:B------:R-:W-:Y:S02]  /*d0b0*/  SEL R8, R8, RZ, P0 ;  /* 0x000000ff08087207 */ /* 0x000fe40000000000 */
[----:B----4-:R-:W-:Y:S02]  /*d0c0*/  LOP3.LUT R117, R116, 0x7f, RZ, 0xc0, !PT ;  /* 0x0000007f74757812 */ /* 0x010fe400078ec0ff */
[----:B------:R-:W-:Y:S02]  /*d0d0*/  ISETP.NE.U32.AND P4, PT, R8, RZ, PT ;  /* 0x000000ff0800720c */ /* 0x000fe40003f85070 */
[----:B------:R-:W-:Y:S01]  /*d0e0*/  SEL R8, RZ, 0x4, P5 ;  /* 0x00000004ff087807 */ /* 0x000fe20002800000 */
[----:B------:R-:W-:Y:S01]  /*d0f0*/  LDGSTS.E [R120+0x38008], desc[UR28][R48.64], P2 ;  /* 0x3800800030787fae */ /* 0x000fe200091a101c */
[----:B------:R-:W-:-:S02]  /*d100*/  ISETP.GE.AND P5, PT, R117, R7, PT ;  /* 0x000000077500720c */ /* 0x000fc40003fa6270 */
[----:B------:R-:W-:Y:S02]  /*d110*/  SEL R8, R8, RZ, P0 ;  /* 0x000000ff08087207 */ /* 0x000fe40000000000 */
[----:B------:R-:W-:Y:S02]  /*d120*/  SEL R53, RZ, 0x4, P5 ;  /* 0x00000004ff357807 */ /* 0x000fe40002800000 */
[-C--:B------:R-:W-:Y:S02]  /*d130*/  ISETP.GE.AND P5, PT, R55, R7.reuse, PT ;  /* 0x000000073700720c */ /* 0x080fe40003fa6270 */
[----:B------:R-:W-:Y:S01]  /*d140*/  ISETP.NE.U32.AND P6, PT, R8, RZ, PT ;  /* 0x000000ff0800720c */ /* 0x000fe20003fc5070 */
[----:B------:R-:W-:Y:S01]  /*d150*/  LDGSTS.E [R120+0x3a000], desc[UR28][R44.64], P4 ;  /* 0x3a0000002c787fae */ /* 0x000fe2000a1a101c */
[----:B------:R-:W-:Y:S02]  /*d160*/  SEL R8, RZ, 0x4, P5 ;  /* 0x00000004ff087807 */ /* 0x000fe40002800000 */
[----:B------:R-:W-:-:S02]  /*d170*/  ISETP.GE.AND P5, PT, R114, R7, PT ;  /* 0x000000077200720c */ /* 0x000fc40003fa6270 */
[----:B------:R-:W-:-:S04]  /*d180*/  SEL R8, R8, RZ, P0 ;  /* 0x000000ff08087207 */ /* 0x000fc80000000000 */
[----:B------:R-:W-:Y:S02]  /*d190*/  ISETP.NE.U32.AND P1, PT, R8, RZ, PT ;  /* 0x000000ff0800720c */ /* 0x000fe40003f25070 */
[----:B------:R-:W-:Y:S01]  /*d1a0*/  SEL R8, RZ, 0x4, P5 ;  /* 0x00000004ff087807 */ /* 0x000fe20002800000 */
[----:B------:R-:W-:Y:S01]  /*d1b0*/  LDGSTS.E [R120+0x3a008], desc[UR28][R20.64], P6 ;  /* 0x3a00800014787fae */ /* 0x000fe2000b1a101c */
[-C--:B------:R-:W-:Y:S02]  /*d1c0*/  ISETP.GE.AND P5, PT, R115, R7.reuse, PT ;  /* 0x000000077300720c */ /* 0x080fe40003fa6270 */
[----:B------:R-:W-:Y:S02]  /*d1d0*/  SEL R8, R8, RZ, P0 ;  /* 0x000000ff08087207 */ /* 0x000fe40000000000 */
[----:B------:R-:W-:Y:S02]  /*d1e0*/  ISETP.GE.AND P2, PT, R112, R7, PT ;  /* 0x000000077000720c */ /* 0x000fe40003f46270 */
[----:B------:R-:W-:-:S02]  /*d1f0*/  SEL R9, RZ, 0x4, P5 ;  /* 0x00000004ff097807 */ /* 0x000fc40002800000 */
[----:B------:R-:W-:Y:S01]  /*d200*/  ISETP.NE.U32.AND P5, PT, R8, RZ, PT ;  /* 0x000000ff0800720c */ /* 0x000fe20003fa5070 */
[----:B------:R-:W-:Y:S01]  /*d210*/  LDGSTS.E [R120+0x3c000], desc[UR28][R18.64], P1 ;  /* 0x3c00000012787fae */ /* 0x000fe200089a101c */
[----:B------:R-:W-:Y:S02]  /*d220*/  SEL R8, RZ, 0x4, P2 ;  /* 0x00000004ff087807 */ /* 0x000fe40001000000 */
[----:B------:R-:W-:Y:S02]  /*d230*/  SEL R9, R9, RZ, P0 ;  /* 0x000000ff09097207 */ /* 0x000fe40000000000 */
[-C--:B------:R-:W-:Y:S02]  /*d240*/  ISETP.GE.AND P2, PT, R113, R7.reuse, PT ;  /* 0x000000077100720c */ /* 0x080fe40003f46270 */
[----:B------:R-:W-:Y:S02]  /*d250*/  SEL R8, R8, RZ, P0 ;  /* 0x000000ff08087207 */ /* 0x000fe40000000000 */
[----:B------:R-:W-:-:S02]  /*d260*/  ISETP.GE.AND P6, PT, R82, R7, PT ;  /* 0x000000075200720c */ /* 0x000fc40003fc6270 */
[----:B------:R-:W-:Y:S01]  /*d270*/  ISETP.NE.U32.AND P4, PT, R9, RZ, PT ;  /* 0x000000ff0900720c */ /* 0x000fe20003f85070 */
[----:B------:R-:W-:Y:S01]  /*d280*/  LDGSTS.E [R120+0x3c008], desc[UR28][R16.64], P5 ;  /* 0x3c00800010787fae */ /* 0x000fe2000a9a101c */
[----:B------:R-:W-:Y:S02]  /*d290*/  SEL R9, RZ, 0x4, P2 ;  /* 0x00000004ff097807 */ /* 0x000fe40001000000 */
[----:B------:R-:W-:Y:S02]  /*d2a0*/  ISETP.NE.U32.AND P2, PT, R8, RZ, PT ;  /* 0x000000ff0800720c */ /* 0x000fe40003f45070 */
[----:B------:R-:W-:Y:S02]  /*d2b0*/  SEL R8, RZ, 0x4, P6 ;  /* 0x00000004ff087807 */ /* 0x000fe40003000000 */
[----:B------:R-:W-:Y:S02]  /*d2c0*/  SEL R9, R9, RZ, P0 ;  /* 0x000000ff09097207 */ /* 0x000fe40000000000 */
[----:B------:R-:W-:-:S02]  /*d2d0*/  ISETP.GE.AND P6, PT, R83, R7, PT ;  /* 0x000000075300720c */ /* 0x000fc40003fc6270 */
[----:B------:R-:W-:Y:S01]  /*d2e0*/  SEL R8, R8, RZ, P0 ;  /* 0x000000ff08087207 */ /* 0x000fe20000000000 */
[----:B------:R-:W-:Y:S01]  /*d2f0*/  LDGSTS.E [R120+0x3e000], desc[UR28][R14.64], P4 ;  /* 0x3e0000000e787fae */ /* 0x000fe2000a1a101c */
[----:B------:R-:W-:Y:S02]  /*d300*/  ISETP.GE.AND P5, PT, R80, R7, PT ;  /* 0x000000075000720c */ /* 0x000fe40003fa6270 */
[----:B------:R-:W-:Y:S01]  /*d310*/  ISETP.NE.U32.AND P1, PT, R9, RZ, PT ;  /* 0x000000ff0900720c */ /* 0x000fe20003f25070 */
[----:B------:R-:W-:Y:S01]  /*d320*/  LDGSTS.E [R120+0x3e008], desc[UR28][R12.64], P2 ;  /* 0x3e0080000c787fae */ /* 0x000fe200091a101c */
[----:B------:R-:W-:Y:S02]  /*d330*/  SEL R9, RZ, 0x4, P6 ;  /* 0x00000004ff097807 */ /* 0x000fe40003000000 */
[----:B------:R-:W-:Y:S02]  /*d340*/  ISETP.NE.U32.AND P6, PT, R8, RZ, PT ;  /* 0x000000ff0800720c */ /* 0x000fe40003fc5070 */
[----:B------:R-:W-:-:S02]  /*d350*/  SEL R8, RZ, 0x4, P5 ;  /* 0x00000004ff087807 */ /* 0x000fc40002800000 */
[----:B------:R-:W-:Y:S02]  /*d360*/  LOP3.LUT R41, R2, 0x46, RZ, 0xfc, !PT ;  /* 0x0000004602297812 */ /* 0x000fe400078efcff */
[----:B------:R-:W-:Y:S02]  /*d370*/  SEL R9, R9, RZ, P0 ;  /* 0x000000ff09097207 */ /* 0x000fe40000000000 */
[-C--:B------:R-:W-:Y:S01]  /*d380*/  ISETP.GE.AND P5, PT, R81, R7.reuse, PT ;  /* 0x000000075100720c */ /* 0x080fe20003fa6270 */
[----:B------:R-:W-:Y:S01]  /*d390*/  LDGSTS.E [R6+0x38000], desc[UR28][R50.64], P1 ;  /* 0x3800000032067fae */ /* 0x000fe200089a101c */
[----:B------:R-:W-:Y:S02]  /*d3a0*/  SEL R8, R8, RZ, P0 ;  /* 0x000000ff08087207 */ /* 0x000fe40000000000 */
[----:B------:R-:W-:Y:S01]  /*d3b0*/  ISETP.GE.AND P2, PT, R41, R7, PT ;  /* 0x000000072900720c */ /* 0x000fe20003f46270 */
[----:B------:R-:W-:Y:S01]  /*d3c0*/  LDGSTS.E [R6+0x38008], desc[UR28][R74.64], P6 ;  /* 0x380080004a067fae */ /* 0x000fe2000b1a101c */
[----:B------:R-:W-:-:S02]  /*d3d0*/  ISETP.NE.U32.AND P4, PT, R9, RZ, PT ;  /* 0x000000ff0900720c */ /* 0x000fc40003f85070 */
[----:B------:R-:W-:Y:S02]  /*d3e0*/  LOP3.LUT R41, R2, 0x64, RZ, 0xfc, !PT ;  /* 0x0000006402297812 */ /* 0x000fe400078efcff */
[----:B------:R-:W-:Y:S02]  /*d3f0*/  SEL R9, RZ, 0x4, P5 ;  /* 0x00000004ff097807 */ /* 0x000fe40002800000 */
[----:B------:R-:W-:Y:S02]  /*d400*/  ISETP.NE.U32.AND P5, PT, R8, RZ, PT ;  /* 0x000000ff0800720c */ /* 0x000fe40003fa5070 */
[----:B------:R-:W-:Y:S02]  /*d410*/  SEL R8, RZ, 0x4, P2 ;  /* 0x00000004ff087807 */ /* 0x000fe40001000000 */
[----:B------:R-:W-:Y:S02]  /*d420*/  ISETP.GE.AND P2, PT, R41, R7, PT ;  /* 0x000000072900720c */ /* 0x000fe40003f46270 */
[----:B------:R-:W-:Y:S01]  /*d430*/  LOP3.LUT R41, R2, 0x66, RZ, 0xfc, !PT ;  /* 0x0000006602297812 */ /* 0x000fe200078efcff */
[----:B---3--:R-:W-:Y:S01]  /*d440*/  IMAD.WIDE R78, R136, 0x4, R38 ;  /* 0x00000004884e7825 */ /* 0x008fe200078e0226 */
[----:B------:R-:W-:Y:S01]  /*d450*/  SEL R9, R9, RZ, P0 ;  /* 0x000000ff09097207 */ /* 0x000fe20000000000 */
[----:B------:R1:W-:Y:S01]  /*d460*/  STL.64 [R1+0x6e0], R74 ;  /* 0x0006e04a01007387 */ /* 0x0003e20000100a00 */
[----:B------:R-:W-:-:S02]  /*d470*/  SEL R8, R8, RZ, P0 ;  /* 0x000000ff08087207 */ /* 0x000fc40000000000 */
[----:B------:R-:W-:Y:S01]  /*d480*/  ISETP.GE.AND P6, PT, R41, R7, PT ;  /* 0x000000072900720c */ /* 0x000fe20003fc6270 */
[----:B------:R-:W-:Y:S01]  /*d490*/  LDGSTS.E [R6+0x3a000], desc[UR28][R76.64], P4 ;  /* 0x3a0000004c067fae */ /* 0x000fe2000a1a101c */
[----:B------:R-:W-:Y:S02]  /*d4a0*/  ISETP.NE.U32.AND P1, PT, R9, RZ, PT ;  /* 0x000000ff0900720c */ /* 0x000fe40003f25070 */
[----:B------:R-:W-:Y:S01]  /*d4b0*/  SEL R9, RZ, 0x4, P2 ;  /* 0x00000004ff097807 */ /* 0x000fe20001000000 */
[----:B------:R-:W-:Y:S01]  /*d4c0*/  STL.64 [R1+0x6e8], R76 ;  /* 0x0006e84c01007387 */ /* 0x000fe20000100a00 */
[----:B------:R-:W-:Y:S02]  /*d4d0*/  ISETP.NE.U32.AND P2, PT, R8, RZ, PT ;  /* 0x000000ff0800720c */ /* 0x000fe40003f45070 */
[----:B------:R-:W-:Y:S01]  /*d4e0*/  LOP3.LUT R41, R2, 0x8, RZ, 0xfc, !PT ;  /* 0x0000000802297812 */ /* 0x000fe200078efcff */
[----:B------:R-:W-:Y:S01]  /*d4f0*/  LDGSTS.E [R6+0x3a008], desc[UR28][R78.64], P5 ;  /* 0x3a0080004e067fae */ /* 0x000fe2000a9a101c */
[----:B------:R-:W-:-:S02]  /*d500*/  SEL R8, RZ, 0x4, P6 ;  /* 0x00000004ff087807 */ /* 0x000fc40003000000 */
[----:B------:R-:W-:Y:S02]  /*d510*/  SEL R9, R9, RZ, P0 ;  /* 0x000000ff09097207 */ /* 0x000fe40000000000 */
[----:B------:R-:W-:Y:S02]  /*d520*/  ISETP.GE.AND P6, PT, R41, R7, PT ;  /* 0x000000072900720c */ /* 0x000fe40003fc6270 */
[----:B------:R-:W-:Y:S01]  /*d530*/  SEL R8, R8, RZ, P0 ;  /* 0x000000ff08087207 */ /* 0x000fe20000000000 */
[----:B------:R-:W3:Y:S01]  /*d540*/  LDL.LU.64 R40, [R1+0x68] ;  /* 0x0000680001287983 */ /* 0x000ee20000300a00 */
[----:B------:R-:W-:Y:S02]  /*d550*/  ISETP.NE.U32.AND P4, PT, R9, RZ, PT ;  /* 0x000000ff0900720c */ /* 0x000fe40003f85070 */
[----:B------:R-:W-:Y:S01]  /*d560*/  SEL R9, RZ, 0x4, P6 ;  /* 0x00000004ff097807 */ /* 0x000fe20003000000 */
[----:B------:R-:W4:Y:S01]  /*d570*/  LDL.LU.64 R42, [R1+0x108] ;  /* 0x00010800012a7983 */ /* 0x000f220000300a00 */
[----:B------:R-:W-:-:S02]  /*d580*/  ISETP.NE.U32.AND P6, PT, R8, RZ, PT ;  /* 0x000000ff0800720c */ /* 0x000fc40003fc5070 */
[----:B------:R-:W-:Y:S01]  /*d590*/  SEL R9, R9, RZ, P0 ;  /* 0x000000ff09097207 */ /* 0x000fe20000000000 */
[----:B------:R-:W-:Y:S01]  /*d5a0*/  STL.64 [R1+0x6f0], R78 ;  /* 0x0006f04e01007387 */ /* 0x000fe20000100a00 */
[----:B--2---:R-:W-:Y:S01]  /*d5b0*/  IMAD.WIDE R104, R136, 0x4, R10 ;  /* 0x0000000488687825 */ /* 0x004fe200078e020a */
[----:B------:R-:W-:-:S04]  /*d5c0*/  LOP3.LUT R11, R2, 0xa, RZ, 0xfc, !PT ;  /* 0x0000000a020b7812 */ /* 0x000fc800078efcff */
[-C--:B------:R-:W-:Y:S01]  /*d5d0*/  ISETP.GE.AND P5, PT, R11, R7.reuse, PT ;  /* 0x000000070b00720c */ /* 0x080fe20003fa6270 */
[----:B------:R-:W-:Y:S01]  /*d5e0*/  LDGSTS.E [R6+0x3c000], desc[UR28][R104.64], P1 ;  /* 0x3c00000068067fae */ /* 0x000fe200089a101c */
[----:B------:R-:W-:Y:S02]  /*d5f0*/  LOP3.LUT R11, R2, 0x28, RZ, 0xfc, !PT ;  /* 0x00000028020b7812 */ /* 0x000fe400078efcff */
[----:B------:R-:W-:Y:S01]  /*d600*/  SEL R8, RZ, 0x4, P5 ;  /* 0x00000004ff087807 */ /* 0x000fe20002800000 */
[----:B------:R-:W-:Y:S01]  /*d610*/  STL.64 [R1+0x6f8], R104 ;  /* 0x0006f86801007387 */ /* 0x000fe20000100a00 */
[----:B------:R-:W-:Y:S01]  /*d620*/  ISETP.GE.AND P5, PT, R11, R7, PT ;  /* 0x000000070b00720c */ /* 0x000fe20003fa6270 */
[C---:B------:R-:W-:Y:S02]  /*d630*/  IMAD.WIDE R106, R136.reuse, 0x4, R36 ;  /* 0x00000004886a7825 */ /* 0x040fe400078e0224 */
[----:B------:R-:W2:Y:S02]  /*d640*/  LDL.LU.64 R38, [R1+0x100] ;  /* 0x0001000001267983 */ /* 0x000ea40000300a00 */
[----:B------:R-:W-:Y:S01]  /*d650*/  IMAD.WIDE R108, R136, 0x4, R26 ;  /* 0x00000004886c7825 */ /* 0x000fe200078e021a */
[----:B------:R-:W-:Y:S01]  /*d660*/  LOP3.LUT R27, R2, 0x2a, RZ, 0xfc, !PT ;  /* 0x0000002a021b7812 */ /* 0x000fe200078efcff */
[----:B------:R-:W-:Y:S01]  /*d670*/  LDGSTS.E [R6+0x3c008], desc[UR28][R106.64], P2 ;  /* 0x3c0080006a067fae */ /* 0x000fe200091a101c */
[----:B------:R-:W-:-:S02]  /*d680*/  SEL R8, R8, RZ, P0 ;  /* 0x000000ff08087207 */ /* 0x000fc40000000000 */
[----:B------:R-:W-:Y:S01]  /*d690*/  ISETP.GE.AND P2, PT, R27, R7, PT ;  /* 0x000000071b00720c */ /* 0x000fe20003f46270 */
[----:B------:R-:W2:Y:S01]  /*d6a0*/  LDL.LU.64 R10, [R1+0xc8] ;  /* 0x0000c800010a7983 */ /* 0x000ea20000300a00 */
[----:B------:R-:W-:Y:S02]  /*d6b0*/  LOP3.LUT R27, R2, 0x48, RZ, 0xfc, !PT ;  /* 0x00000048021b7812 */ /* 0x000fe400078efcff */
[----:B------:R-:W-:Y:S01]  /*d6c0*/  ISETP.NE.U32.AND P1, PT, R9, RZ, PT ;  /* 0x000000ff0900720c */ /* 0x000fe20003f25070 */
[----:B------:R-:W-:Y:S01]  /*d6d0*/  LDGSTS.E [R6+0x3e000], desc[UR28][R108.64], P4 ;  /* 0x3e0000006c067fae */ /* 0x000fe2000a1a101c */
[----:B------:R-:W-:Y:S02]  /*d6e0*/  SEL R9, RZ, 0x4, P5 ;  /* 0x00000004ff097807 */ /* 0x000fe40002800000 */
[----:B------:R-:W-:Y:S01]  /*d6f0*/  ISETP.NE.U32.AND P5, PT, R8, RZ, PT ;  /* 0x000000ff0800720c */ /* 0x000fe20003fa5070 */
[----:B------:R1:W-:Y:S01]  /*d700*/  STL.64 [R1+0x700], R106 ;  /* 0x0007006a01007387 */ /* 0x0003e20000100a00 */
[----:B------:R-:W-:-:S02]  /*d710*/  SEL R8, RZ, 0x4, P2 ;  /* 0x00000004ff087807 */ /* 0x000fc40001000000 */
[----:B------:R-:W-:Y:S01]  /*d720*/  ISETP.GE.AND P2, PT, R27, R7, PT ;  /* 0x000000071b00720c */ /* 0x000fe20003f46270 */
[----:B------:R-:W2:Y:S04]  /*d730*/  LDL.LU.64 R36, [R1+0xc0] ;  /* 0x0000c00001247983 */ /* 0x000ea80000300a00 */
[----:B------:R-:W2:Y:S01]  /*d740*/  LDL.LU.64 R26, [R1+0x90] ;  /* 0x00009000011a7983 */ /* 0x000ea20000300a00 */
[----:B------:R-:W-:Y:S02]  /*d750*/  SEL R9, R9, RZ, P0 ;  /* 0x000000ff09097207 */ /* 0x000fe40000000000 */
[----:B------:R-:W-:Y:S02]  /*d760*/  SEL R8, R8, RZ, P0 ;  /* 0x000000ff08087207 */ /* 0x000fe40000000000 */
[----:B------:R-:W-:-:S02]  /*d770*/  ISETP.NE.U32.AND P4, PT, R9, RZ, PT ;  /* 0x000000ff0900720c */ /* 0x000fc40003f85070 */
[----:B------:R-:W-:Y:S02]  /*d780*/  SEL R9, RZ, 0x4, P2 ;  /* 0x00000004ff097807 */ /* 0x000fe40001000000 */
[----:B------:R-:W-:Y:S02]  /*d790*/  ISETP.NE.U32.AND P2, PT, R8, RZ, PT ;  /* 0x000000ff0800720c */ /* 0x000fe40003f45070 */
[----:B------:R-:W-:Y:S01]  /*d7a0*/  SEL R9, R9, RZ, P0 ;  /* 0x000000ff09097207 */ /* 0x000fe20000000000 */
[----:B---3--:R-:W-:Y:S01]  /*d7b0*/  IMAD.WIDE R110, R136, 0x4, R40 ;  /* 0x00000004886e7825 */ /* 0x008fe200078e0228 */
[----:B------:R-:W-:-:S04]  /*d7c0*/  LOP3.LUT R41, R2, 0x4a, RZ, 0xfc, !PT ;  /* 0x0000004a02297812 */ /* 0x000fc800078efcff */
[----:B------:R-:W-:Y:S01]  /*d7d0*/  LDGSTS.E [R6+0x3e008], desc[UR28][R110.64], P6 ;  /* 0x3e0080006e067fae */ /* 0x000fe2000b1a101c */
[-C--:B------:R-:W-:Y:S02]  /*d7e0*/  ISETP.GE.AND P6, PT, R41, R7.reuse, PT ;  /* 0x000000072900720c */ /* 0x080fe40003fc6270 */
[----:B------:R-:W-:Y:S01]  /*d7f0*/  LOP3.LUT R41, R2, 0x68, RZ, 0xfc, !PT ;  /* 0x0000006802297812 */ /* 0x000fe200078efcff */
[----:B----4-:R-:W-:Y:S01]  /*d800*/  IMAD.WIDE R150, R136, 0x4, R42 ;  /* 0x0000000488967825 */ /* 0x010fe200078e022a */
[----:B------:R-:W-:Y:S01]  /*d810*/  SEL R8, RZ, 0x4, P6 ;  /* 0x00000004ff087807 */ /* 0x000fe20003000000 */
[----:B------:R-:W3:Y:S01]  /*d820*/  LDL.LU.64 R42, [R1+0x88] ;  /* 0x00008800012a7983 */ /* 0x000ee20000300a00 */
[----:B------:R-:W-:-:S03]  /*d830*/  ISETP.GE.AND P6, PT, R41, R7, PT ;  /* 0x000000072900720c */ /* 0x000fc60003fc6270 */
[----:B------:R-:W4:Y:S01]  /*d840*/  LDL.LU.64 R40, [R1+0x60] ;  /* 0x0000600001287983 */ /* 0x000f220000300a00 */
[----:B------:R-:W-:-:S03]  /*d850*/  SEL R8, R8, RZ, P0 ;  /* 0x000000ff08087207 */ /* 0x000fc60000000000 */
[----:B------:R-:W-:Y:S01]  /*d860*/  LDGSTS.E [R5+0x38000], desc[UR28][R150.64], P1 ;  /* 0x3800000096057fae */ /* 0x000fe200089a101c */
[----:B------:R-:W-:Y:S02]  /*d870*/  ISETP.NE.U32.AND P1, PT, R9, RZ, PT ;  /* 0x000000ff0900720c */ /* 0x000fe40003f25070 */
[----:B------:R-:W-:Y:S02]  /*d880*/  SEL R9, RZ, 0x4, P6 ;  /* 0x00000004ff097807 */ /* 0x000fe40003000000 */
[----:B------:R-:W-:Y:S02]  /*d890*/  ISETP.NE.U32.AND P6, PT, R8, RZ, PT ;  /* 0x000000ff0800720c */ /* 0x000fe40003fc5070 */
[----:B------:R-:W-:Y:S01]  /*d8a0*/  SEL R9, R9, RZ, P0 ;  /* 0x000000ff09097207 */ /* 0x000fe20000000000 */
[C---:B--2---:R-:W-:Y:S02]  /*d8b0*/  IMAD.WIDE R154, R136.reuse, 0x4, R10 ;  /* 0x00000004889a7825 */ /* 0x044fe400078e020a */
[----:B------:R-:W2:Y:S02]  /*d8c0*/  S2R R11, SR_TID.X ;  /* 0x00000000000b7919 */ /* 0x000ea40000002100 */
[----:B------:R-:W-:-:S02]  /*d8d0*/  IMAD.WIDE R158, R136, 0x4, R26 ;  /* 0x00000004889e7825 */ /* 0x000fc400078e021a */
[----:B------:R-:W1:Y:S02]  /*d8e0*/  S2R R27, SR_TID.X ;  /* 0x00000000001b7919 */ /* 0x000e640000002100 */
[----:B------:R-:W-:Y:S01]  /*d8f0*/  IMAD.WIDE R152, R136, 0x4, R38 ;  /* 0x0000000488987825 */ /* 0x000fe200078e0226 */
[----:B------:R-:W-:-:S04]  /*d900*/  LOP3.LUT R10, R2, 0x6a, RZ, 0xfc, !PT ;  /* 0x0000006a020a7812 */ /* 0x000fc800078efcff */
[----:B------:R-:W-:Y:S01]  /*d910*/  LDGSTS.E [R5+0x38008], desc[UR28][R152.64], P5 ;  /* 0x3800800098057fae */ /* 0x000fe2000a9a101c */
[----:B------:R-:W-:Y:S01]  /*d920*/  ISETP.GE.AND P5, PT, R10, R7, PT ;  /* 0x000000070a00720c */ /* 0x000fe20003fa6270 */
[----:B------:R-:W-:Y:S01]  /*d930*/  IMAD.WIDE R156, R136, 0x4, R36 ;  /* 0x00000004889c7825 */ /* 0x000fe200078e0224 */
[----:B------:R-:W-:Y:S01]  /*d940*/  LOP3.LUT R26, R2, 0xc, RZ, 0xfc, !PT ;  /* 0x0000000c021a7812 */ /* 0x000fe200078efcff */
[----:B------:R-:W-:Y:S01]  /*d950*/  LDGSTS.E [R5+0x3a000], desc[UR28][R154.64], P4 ;  /* 0x3a0000009a057fae */ /* 0x000fe2000a1a101c */
[----:B------:R-:W-:-:S03]  /*d960*/  SEL R8, RZ, 0x4, P5 ;  /* 0x00000004ff087807 */ /* 0x000fc60002800000 */
[----:B------:R-:W-:Y:S01]  /*d970*/  LDGSTS.E [R5+0x3a008], desc[UR28][R156.64], P2 ;  /* 0x3a0080009c057fae */ /* 0x000fe200091a101c */
[----:B--2---:R-:W-:Y:S02]  /*d980*/  LEA.HI R11, R11, 0xe, RZ, 0x1a ;  /* 0x0000000e0b0b7811 */ /* 0x004fe400078fd0ff */
[----:B------:R-:W-:Y:S01]  /*d990*/  SEL R8, R8, RZ, P0 ;  /* 0x000000ff08087207 */ /* 0x000fe20000000000 */
[----:B------:R-:W-:Y:S01]  /*d9a0*/  LDGSTS.E [R5+0x3c000], desc[UR28][R158.64], P1 ;  /* 0x3c0000009e057fae */ /* 0x000fe200089a101c */
[-C--:B------:R-:W-:Y:S02]  /*d9b0*/  ISETP.GE.AND P5, PT, R11, R7.reuse, PT ;  /* 0x000000070b00720c */ /* 0x080fe40003fa6270 */
[----:B------:R-:W-:Y:S01]  /*d9c0*/  ISETP.GE.AND P2, PT, R26, R7, PT ;  /* 0x000000071a00720c */ /* 0x000fe20003f46270 */
[----:B------:R-:W2:Y:S01]  /*d9d0*/  LDL.LU.64 R10, [R1+0x58] ;  /* 0x00005800010a7983 */ /* 0x000ea20000300a00 */
[----:B------:R-:W-:Y:S02]  /*d9e0*/  ISETP.NE.U32.AND P4, PT, R9, RZ, PT ;  /* 0x000000ff0900720c */ /* 0x000fe40003f85070 */
[----:B------:R-:W-:Y:S01]  /*d9f0*/  SEL R9, RZ, 0x4, P5 ;  /* 0x00000004ff097807 */ /* 0x000fe20002800000 */
[----:B------:R-:W2:Y:S01]  /*da00*/  LDL.LU.64 R38, [R1+0xf8] ;  /* 0x0000f80001267983 */ /* 0x000ea20000300a00 */
[----:B------:R-:W-:-:S02]  /*da10*/  ISETP.NE.U32.AND P5, PT, R8, RZ, PT ;  /* 0x000000ff0800720c */ /* 0x000fc40003fa5070 */
[----:B-1----:R-:W-:Y:S01]  /*da20*/  LEA.HI R27, R27, 0x2e, RZ, 0x1a ;  /* 0x0000002e1b1b7811 */ /* 0x002fe200078fd0ff */
[----:B------:R-:W2:Y:S01]  /*da30*/  LDL.LU.64 R36, [R1+0xf0] ;  /* 0x0000f00001247983 */ /* 0x000ea20000300a00 */
[----:B------:R-:W-:Y:S02]  /*da40*/  SEL R8, RZ, 0x4, P2 ;  /* 0x00000004ff087807 */ /* 0x000fe40001000000 */
[----:B------:R-:W-:Y:S02]  /*da50*/  ISETP.GE.AND P2, PT, R27, R7, PT ;  /* 0x000000071b00720c */ /* 0x000fe40003f46270 */
[----:B------:R-:W2:Y:S01]  /*da60*/  LDL.LU.64 R26, [R1+0xb8] ;  /* 0x0000b800011a7983 */ /* 0x000ea20000300a00 */
[----:B------:R-:W-:Y:S02]  /*da70*/  SEL R9, R9, RZ, P0 ;  /* 0x000000ff09097207 */ /* 0x000fe40000000000 */
[----:B------:R-:W-:Y:S02]  /*da80*/  SEL R8, R8, RZ, P0 ;  /* 0x000000ff08087207 */ /* 0x000fe40000000000 */
[----:B------:R-:W-:-:S02]  /*da90*/  ISETP.NE.U32.AND P1, PT, R9, RZ, PT ;  /* 0x000000ff0900720c */ /* 0x000fc40003f25070 */
[----:B------:R-:W-:Y:S02]  /*daa0*/  SEL R9, RZ, 0x4, P2 ;  /* 0x00000004ff097807 */ /* 0x000fe40001000000 */
[----:B------:R-:W-:Y:S01]  /*dab0*/  ISETP.NE.U32.AND P2, PT, R8, RZ, PT ;  /* 0x000000ff0800720c */ /* 0x000fe20003f45070 */
[C---:B----4-:R-:W-:Y:S02]  /*dac0*/  IMAD.WIDE R162, R136.reuse, 0x4, R40 ;  /* 0x0000000488a27825 */ /* 0x050fe400078e0228 */
[----:B------:R-:W1:Y:S02]  /*dad0*/  S2R R41, SR_TID.X ;  /* 0x0000000000297919 */ /* 0x000e640000002100 */
[----:B---3--:R-:W-:Y:S01]  /*dae0*/  IMAD.WIDE R160, R136, 0x4, R42 ;  /* 0x0000000488a07825 */ /* 0x008fe200078e022a */
[----:B------:R-:W-:Y:S01]  /*daf0*/  LOP3.LUT R40, R2, 0x2c, RZ, 0xfc, !PT ;  /* 0x0000002c02287812 */ /* 0x000fe200078efcff */
[----:B------:R-:W3:Y:S04]  /*db00*/  LDL.LU.64 R42, [R1+0x130] ;  /* 0x00013000012a7983 */ /* 0x000ee80000300a00 */
[----:B------:R-:W-:Y:S01]  /*db10*/  LDGSTS.E [R5+0x3c008], desc[UR28][R160.64], P6 ;  /* 0x3c008000a0057fae */ /* 0x000fe2000b1a101c */
[----:B------:R-:W-:-:S03]  /*db20*/  ISETP.GE.AND P6, PT, R40, R7, PT ;  /* 0x000000072800720c */ /* 0x000fc60003fc6270 */
[----:B------:R-:W-:Y:S01]  /*db30*/  LDGSTS.E [R5+0x3e000], desc[UR28][R162.64], P4 ;  /* 0x3e000000a2057fae */ /* 0x000fe2000a1a101c */
[----:B------:R-:W-:Y:S02]  /*db40*/  SEL R8, RZ, 0x4, P6 ;  /* 0x00000004ff087807 */ /* 0x000fe40003000000 */
[----:B-1----:R-:W-:-:S04]  /*db50*/  LEA.HI R41, R41, 0x4e, RZ, 0x1a ;  /* 0x0000004e29297811 */ /* 0x002fc800078fd0ff */
[----:B------:R-:W-:Y:S02]  /*db60*/  ISETP.GE.AND P6, PT, R41, R7, PT ;  /* 0x000000072900720c */ /* 0x000fe40003fc6270 */
[----:B------:R-:W4:Y:S01]  /*db70*/  LDL.LU.64 R40, [R1+0x138] ;  /* 0x0001380001287983 */ /* 0x000f220000300a00 */
[----:B--2---:R-:W-:Y:S01]  /*db80*/  IMAD.WIDE R164, R136, 0x4, R10 ;  /* 0x0000000488a47825 */ /* 0x004fe200078e020a */
[----:B------:R-:W-:-:S03]  /*db90*/  LOP3.LUT R11, R2, 0x4c, RZ, 0xfc, !PT ;  /* 0x0000004c020b7812 */ /* 0x000fc600078efcff */
[----:B------:R-:W-:Y:S01]  /*dba0*/  IMAD.WIDE R166, R136, 0x4, R38 ;  /* 0x0000000488a67825 */ /* 0x000fe200078e0226 */
[----:B------:R-:W-:Y:S01]  /*dbb0*/  LDGSTS.E [R5+0x3e008], desc[UR28][R164.64], P5 ;  /* 0x3e008000a4057fae */ /* 0x000fe2000a9a101c */
[----:B------:R-:W-:-:S03]  /*dbc0*/  ISETP.GE.AND P5, PT, R11, R7, PT ;  /* 0x000000070b00720c */ /* 0x000fc60003fa6270 */
[----:B------:R-:W2:Y:S01]  /*dbd0*/  LDL.LU.64 R38, [R1+0x140] ;  /* 0x0001400001267983 */ /* 0x000ea20000300a00 */
[----:B------:R-:W-:-:S03]  /*dbe0*/  IMAD.WIDE R168, R136, 0x4, R36 ;  /* 0x0000000488a87825 */ /* 0x000fc600078e0224 */
[----:B------:R-:W2:Y:S01]  /*dbf0*/  LDL.LU.64 R10, [R1+0x148] ;  /* 0x00014800010a7983 */ /* 0x000ea20000300a00 */
[----:B------:R-:W-:-:S03]  /*dc00*/  IMAD.WIDE R170, R136, 0x4, R26 ;  /* 0x0000000488aa7825 */ /* 0x000fc600078e021a */
[----:B------:R-:W2:Y:S04]  /*dc10*/  LDL.LU.64 R26, [R1+0x150] ;  /* 0x00015000011a7983 */ /* 0x000ea80000300a00 */
[----:B------:R-:W2:Y:S04]  /*dc20*/  LDL.LU.64 R36, [R1+0x158] ;  /* 0x0001580001247983 */ /* 0x000ea80000300a00 */
[----:B------:R-:W2:Y:S04]  /*dc30*/  LDL.LU.64 R62, [R1+0x160] ;  /* 0x00016000013e7983 */ /* 0x000ea80000300a00 */
[----:B------:R-:W2:Y:S04]  /*dc40*/  LDL.LU.64 R60, [R1+0x168] ;  /* 0x00016800013c7983 */ /* 0x000ea80000300a00 */
[----:B------:R-:W2:Y:S01]  /*dc50*/  LDL.LU.64 R58, [R1+0x170] ;  /* 0x00017000013a7983 */ /* 0x000ea20000300a00 */
[----:B---3--:R-:W-:Y:S01]  /*dc60*/  IMAD.WIDE R72, R136, 0x4, R42 ;  /* 0x0000000488487825 */ /* 0x008fe200078e022a */
[----:B------:R-:W-:-:S02]  /*dc70*/  SEL R9, R9, RZ, P0 ;  /* 0x000000ff09097207 */ /* 0x000fc40000000000 */
[----:B------:R-:W-:Y:S01]  /*dc80*/  LDGSTS.E [R4+0x38000], desc[UR28][R166.64], P2 ;  /* 0x38000000a6047fae */ /* 0x000fe200091a101c */
[----:B----4-:R-:W-:-:S04]  /*dc90*/  IMAD.WIDE R42, R136, 0x4, R40 ;  /* 0x00000004882a7825 */ /* 0x010fc800078e0228 */
[----:B--2---:R-:W-:-:S04]  /*dca0*/  IMAD.WIDE R102, R136, 0x4, R36 ;  /* 0x0000000488667825 */ /* 0x004fc800078e0224 */
[----:B------:R-:W-:-:S04]  /*dcb0*/  IMAD.WIDE R100, R136, 0x4, R62 ;  /* 0x0000000488647825 */ /* 0x000fc800078e023e */
[----:B------:R-:W-:-:S04]  /*dcc0*/  IMAD.WIDE R70, R136, 0x4, R60 ;  /* 0x0000000488467825 */ /* 0x000fc800078e023c */
[----:B------:R-:W-:Y:S01]  /*dcd0*/  IMAD.WIDE R68, R136, 0x4, R58 ;  /* 0x0000000488447825 */ /* 0x000fe200078e023a */
[----:B------:R-:W-:Y:S01]  /*dce0*/  SEL R8, R8, RZ, P0 ;  /* 0x000000ff08087207 */ /* 0x000fe20000000000 */
[----:B------:R-:W-:Y:S02]  /*dcf0*/  LDGSTS.E [R4+0x38008], desc[UR28][R168.64], P1 ;  /* 0x38008000a8047fae */ /* 0x000fe400089a101c */
[C---:B------:R-:W-:Y:S02]  /*dd00*/  IMAD.WIDE R40, R136.reuse, 0x4, R38 ;  /* 0x0000000488287825 */ /* 0x040fe400078e0226 */
[----:B------:R-:W2:Y:S04]  /*dd10*/  LDL.LU.64 R38, [R1+0x178] ;  /* 0x0001780001267983 */ /* 0x000ea80000300a00 */
[----:B------:R-:W3:Y:S04]  /*dd20*/  LDL.LU.64 R36, [R1+0x180] ;  /* 0x0001800001247983 */ /* 0x000ee80000300a00 */
[----:B------:R-:W4:Y:S04]  /*dd30*/  LDL.LU.64 R56, [R1+0x188] ;  /* 0x0001880001387983 */ /* 0x000f280000300a00 */
[----:B------:R-:W2:Y:S04]  /*dd40*/  LDL.LU.64 R66, [R1+0x190] ;  /* 0x0001900001427983 */ /* 0x000ea80000300a00 */
[----:B------:R-:W3:Y:S04]  /*dd50*/  LDL.LU.64 R64, [R1+0x198] ;  /* 0x0001980001407983 */ /* 0x000ee80000300a00 */
[----:B------:R-:W3:Y:S04]  /*dd60*/  LDL.LU.64 R62, [R1+0x1a0] ;  /* 0x0001a000013e7983 */ /* 0x000ee80000300a00 */
[----:B------:R-:W3:Y:S04]  /*dd70*/  LDL.LU.64 R60, [R1+0x1a8] ;  /* 0x0001a800013c7983 */ /* 0x000ee80000300a00 */
[----:B------:R-:W3:Y:S01]  /*dd80*/  LDL.LU.64 R58, [R1+0x1b0] ;  /* 0x0001b000013a7983 */ /* 0x000ee20000300a00 */
[----:B----4-:R-:W-:-:S03]  /*dd90*/  IMAD.WIDE R148, R136, 0x4, R56 ;  /* 0x0000000488947825 */ /* 0x010fc600078e0238 */
[----:B------:R-:W4:Y:S01]  /*dda0*/  LDL.LU.64 R56, [R1+0x1b8] ;  /* 0x0001b80001387983 */ /* 0x000f220000300a00 */
[----:B--2---:R-:W-:-:S03]  /*ddb0*/  IMAD.WIDE R146, R136, 0x4, R66 ;  /* 0x0000000488927825 */ /* 0x004fc600078e0242 */
[----:B------:R-:W2:Y:S04]  /*ddc0*/  LDL.LU.64 R90, [R1+0x1c0] ;  /* 0x0001c000015a7983 */ /* 0x000ea80000300a00 */
[----:B------:R-:W2:Y:S01]  /*ddd0*/  LDL.LU.64 R88, [R1+0x1c8] ;  /* 0x0001c80001587983 */ /* 0x000ea20000300a00 */
[----:B---3--:R-:W-:-:S03]  /*dde0*/  IMAD.WIDE R66, R136, 0x4, R60 ;  /* 0x0000000488427825 */ /* 0x008fc600078e023c */
[----:B------:R-:W3:Y:S01]  /*ddf0*/  LDL.LU.64 R60, [R1+0x1d0] ;  /* 0x0001d000013c7983 */ /* 0x000ee20000300a00 */
[----:B------:R-:W-:-:S04]  /*de00*/  IMAD.WIDE R98, R136, 0x4, R64 ;  /* 0x0000000488627825 */ /* 0x000fc800078e0240 */
[C---:B------:R-:W-:Y:S02]  /*de10*/  IMAD.WIDE R96, R136.reuse, 0x4, R62 ;  /* 0x0000000488607825 */ /* 0x040fe400078e023e */
[----:B------:R-:W2:Y:S02]  /*de20*/  LDL.LU.64 R62, [R1+0x1d8] ;  /* 0x0001d800013e7983 */ /* 0x000ea40000300a00 */
[C---:B------:R-:W-:Y:S02]  /*de30*/  IMAD.WIDE R64, R136.reuse, 0x4, R58 ;  /* 0x0000000488407825 */ /* 0x040fe400078e023a */
[----:B------:R-:W2:Y:S02]  /*de40*/  LDL.LU.64 R58, [R1+0x1e0] ;  /* 0x0001e000013a7983 */ /* 0x000ea40000300a00 */
[C---:B----4-:R-:W-:Y:S02]  /*de50*/  IMAD.WIDE R144, R136.reuse, 0x4, R56 ;  /* 0x0000000488907825 */ /* 0x050fe400078e0238 */
[----:B------:R-:W4:Y:S02]  /*de60*/  LDL.LU.64 R56, [R1+0x1e8] ;  /* 0x0001e80001387983 */ /* 0x000f240000300a00 */
[----:B---3--:R-:W-:-:S02]  /*de70*/  IMAD.WIDE R124, R136, 0x4, R60 ;  /* 0x00000004887c7825 */ /* 0x008fc400078e023c */
[----:B------:R-:W3:Y:S04]  /*de80*/  LDL.LU.64 R60, [R1+0x1f0] ;  /* 0x0001f000013c7983 */ /* 0x000ee80000300a00 */
[----:B------:R-:W3:Y:S01]  /*de90*/  LDL.LU.64 R130, [R1+0x1f8] ;  /* 0x0001f80001827983 */ /* 0x000ee20000300a00 */
[----:B--2---:R-:W-:-:S03]  /*dea0*/  IMAD.WIDE R128, R136, 0x4, R88 ;  /* 0x0000000488807825 */ /* 0x004fc600078e0258 */
[----:B------:R-:W2:Y:S04]  /*deb0*/  LDL.LU.64 R88, [R1+0x200] ;  /* 0x0002000001587983 */ /* 0x000ea80000300a00 */
[----:B------:R-:W2:Y:S01]  /*dec0*/  LDL.LU.64 R126, [R1+0x208] ;  /* 0x00020800017e7983 */ /* 0x000ea20000300a00 */
[----:B------:R-:W-:-:S03]  /*ded0*/  IMAD.WIDE R142, R136, 0x4, R90 ;  /* 0x00000004888e7825 */ /* 0x000fc600078e025a */
[----:B------:R-:W2:Y:S01]  /*dee0*/  LDL.LU.64 R132, [R1+0x210] ;  /* 0x0002100001847983 */ /* 0x000ea20000300a00 */
[----:B------:R-:W-:-:S03]  /*def0*/  IMAD.WIDE R94, R136, 0x4, R62 ;  /* 0x00000004885e7825 */ /* 0x000fc600078e023e */
[----:B------:R-:W2:Y:S01]  /*df00*/  LDL.LU.64 R90, [R1+0x218] ;  /* 0x00021800015a7983 */ /* 0x000ea20000300a00 */
[----:B------:R-:W-:Y:S02]  /*df10*/  ISETP.NE.U32.AND P4, PT, R9, RZ, PT ;  /* 0x000000ff0900720c */ /* 0x000fe40003f85070 */
[----:B------:R-:W-:Y:S02]  /*df20*/  LEA.HI R25, R25, 0x6e, RZ, 0x1a ;  /* 0x0000006e19197811 */ /* 0x000fe400078fd0ff */
[----:B------:R-:W-:Y:S02]  /*df30*/  SEL R9, RZ, 0x4, P6 ;  /* 0x00000004ff097807 */ /* 0x000fe40003000000 */
[----:B------:R-:W-:Y:S02]  /*df40*/  ISETP.NE.U32.AND P6, PT, R8, RZ, PT ;  /* 0x000000ff0800720c */ /* 0x000fe40003fc5070 */
[----:B------:R-:W-:Y:S02]  /*df50*/  SEL R8, RZ, 0x4, P5 ;  /* 0x00000004ff087807 */ /* 0x000fe40002800000 */
[----:B------:R-:W-:-:S02]  /*df60*/  ISETP.GE.AND P5, PT, R25, R7, PT ;  /* 0x000000071900720c */ /* 0x000fc40003fa6270 */
[----:B------:R-:W-:Y:S02]  /*df70*/  LOP3.LUT R25, R2, 0x6c, RZ, 0xfc, !PT ;  /* 0x0000006c02197812 */ /* 0x000fe400078efcff */
[----:B------:R-:W-:Y:S02]  /*df80*/  SEL R9, R9, RZ, P0 ;  /* 0x000000ff09097207 */ /* 0x000fe40000000000 */
[----:B------:R-:W-:Y:S02]  /*df90*/  SEL R8, R8, RZ, P0 ;  /* 0x000000ff08087207 */ /* 0x000fe40000000000 */
[----:B------:R-:W-:Y:S01]  /*dfa0*/  ISETP.GE.AND P1, PT, R25, R7, PT ;  /* 0x000000071900720c */ /* 0x000fe20003f26270 */
[----:B------:R-:W-:Y:S01]  /*dfb0*/  LDGSTS.E [R4+0x3a000], desc[UR28][R170.64], P6 ;  /* 0x3a000000aa047fae */ /* 0x000fe2000b1a101c */
[----:B------:R-:W-:Y:S02]  /*dfc0*/  ISETP.NE.U32.AND P2, PT, R9, RZ, PT ;  /* 0x000000ff0900720c */ /* 0x000fe40003f45070 */
[----:B------:R-:W-:Y:S01]  /*dfd0*/  LOP3.LUT R25, R2, 0x10, RZ, 0xfc, !PT ;  /* 0x0000001002197812 */ /* 0x000fe200078efcff */
[----:B------:R-:W-:Y:S01]  /*dfe0*/  LDGSTS.E [R4+0x3a008], desc[UR28][R72.64], P4 ;  /* 0x3a00800048047fae */ /* 0x000fe2000a1a101c */
[----:B------:R-:W-:-:S02]  /*dff0*/  SEL R9, RZ, 0x4, P5 ;  /* 0x00000004ff097807 */ /* 0x000fc40002800000 */
[----:B------:R-:W-:Y:S02]  /*e000*/  ISETP.NE.U32.AND P5, PT, R8, RZ, PT ;  /* 0x000000ff0800720c */ /* 0x000fe40003fa5070 */
[----:B------:R-:W-:Y:S02]  /*e010*/  SEL R8, RZ, 0x4, P1 ;  /* 0x00000004ff087807 */ /* 0x000fe40000800000 */
[----:B------:R-:W-:Y:S02]  /*e020*/  ISETP.GE.AND P1, PT, R25, R7, PT ;  /* 0x000000071900720c */ /* 0x000fe40003f26270 */
[----:B------:R-:W-:Y:S02]  /*e030*/  LOP3.LUT R25, R2, 0x12, RZ, 0xfc, !PT ;  /* 0x0000001202197812 */ /* 0x000fe400078efcff */
[----:B------:R-:W-:Y:S02]  /*e040*/  SEL R9, R9, RZ, P0 ;  /* 0x000000ff09097207 */ /* 0x000fe40000000000 */
[----:B------:R-:W-:-:S02]  /*e050*/  SEL R8, R8, RZ, P0 ;  /* 0x000000ff08087207 */ /* 0x000fc40000000000 */
[----:B------:R-:W-:Y:S01]  /*e060*/  ISETP.GE.AND P4, PT, R25, R7, PT ;  /* 0x000000071900720c */ /* 0x000fe20003f86270 */
[----:B------:R-:W-:Y:S01]  /*e070*/  LDGSTS.E [R4+0x3c000], desc[UR28][R42.64], P5 ;  /* 0x3c0000002a047fae */ /* 0x000fe2000a9a101c */
[----:B------:R-:W-:Y:S02]  /*e080*/  ISETP.NE.U32.AND P6, PT, R9, RZ, PT ;  /* 0x000000ff0900720c */ /* 0x000fe40003fc5070 */
[----:B------:R-:W-:Y:S01]  /*e090*/  LOP3.LUT R25, R2, 0x30, RZ, 0xfc, !PT ;  /* 0x0000003002197812 */ /* 0x000fe200078efcff */
[----:B------:R-:W-:Y:S01]  /*e0a0*/  LDGSTS.E [R4+0x3c008], desc[UR28][R40.64], P2 ;  /* 0x3c00800028047fae */ /* 0x000fe200091a101c */
[----:B------:R-:W-:Y:S02]  /*e0b0*/  SEL R9, RZ, 0x4, P1 ;  /* 0x00000004ff097807 */ /* 0x000fe40000800000 */
[----:B------:R-:W-:Y:S02]  /*e0c0*/  ISETP.NE.U32.AND P1, PT, R8, RZ, PT ;  /* 0x000000ff0800720c */ /* 0x000fe40003f25070 */
[----:B------:R-:W-:-:S02]  /*e0d0*/  SEL R8, RZ, 0x4, P4 ;  /* 0x00000004ff087807 */ /* 0x000fc40002000000 */
[-C--:B------:R-:W-:Y:S02]  /*e0e0*/  ISETP.GE.AND P4, PT, R25, R7.reuse, PT ;  /* 0x000000071900720c */ /* 0x080fe40003f86270 */
[----:B------:R-:W-:Y:S02]  /*e0f0*/  LOP3.LUT R25, R2, 0x32, RZ, 0xfc, !PT ;  /* 0x0000003202197812 */ /* 0x000fe400078efcff */
[----:B------:R-:W-:Y:S02]  /*e100*/  SEL R9, R9, RZ, P0 ;  /* 0x000000ff09097207 */ /* 0x000fe40000000000 */
[----:B------:R-:W-:Y:S02]  /*e110*/  SEL R8, R8, RZ, P0 ;  /* 0x000000ff08087207 */ /* 0x000fe40000000000 */
[----:B------:R-:W-:Y:S02]  /*e120*/  ISETP.GE.AND P2, PT, R25, R7, PT ;  /* 0x000000071900720c */ /* 0x000fe40003f46270 */
[----:B------:R-:W-:-:S02]  /*e130*/  ISETP.NE.U32.AND P5, PT, R9, RZ, PT ;  /* 0x000000ff0900720c */ /* 0x000fc40003fa5070 */
[----:B------:R-:W-:Y:S02]  /*e140*/  SEL R9, RZ, 0x4, P4 ;  /* 0x00000004ff097807 */ /* 0x000fe40002000000 */
[----:B------:R-:W-:Y:S02]  /*e150*/  ISETP.NE.U32.AND P4, PT, R8, RZ, PT ;  /* 0x000000ff0800720c */ /* 0x000fe40003f85070 */
[----:B------:R-:W-:Y:S02]  /*e160*/  LOP3.LUT R25, R2, 0x50, RZ, 0xfc, !PT ;  /* 0x0000005002197812 */ /* 0x000fe400078efcff */
[----:B------:R-:W-:Y:S01]  /*e170*/  SEL R8, RZ, 0x4, P2 ;  /* 0x00000004ff087807 */ /* 0x000fe20001000000 */
[----:B------:R-:W-:Y:S01]  /*e180*/  IMAD.WIDE R10, R136, 0x4, R10 ;  /* 0x00000004880a7825 */ /* 0x000fe200078e020a */
[----:B------:R-:W-:Y:S02]  /*e190*/  ISETP.GE.AND P2, PT, R25, R7, PT ;  /* 0x000000071900720c */ /* 0x000fe40003f46270 */
[----:B------:R-:W-:-:S02]  /*e1a0*/  SEL R9, R9, RZ, P0 ;  /* 0x000000ff09097207 */ /* 0x000fc40000000000 */
[----:B------:R-:W-:Y:S01]  /*e1b0*/  SEL R8, R8, RZ, P0 ;  /* 0x000000ff08087207 */ /* 0x000fe20000000000 */
[----:B------:R-:W-:Y:S01]  /*e1c0*/  LDGSTS.E [R4+0x3e000], desc[UR28][R10.64], P1 ;  /* 0x3e0000000a047fae */ /* 0x000fe200089a101c */
[----:B------:R-:W-:Y:S02]  /*e1d0*/  SEL R25, RZ, 0x4, P2 ;  /* 0x00000004ff197807 */ /* 0x000fe40001000000 */
[----:B------:R-:W-:Y:S02]  /*e1e0*/  ISETP.NE.U32.AND P1, PT, R9, RZ, PT ;  /* 0x000000ff0900720c */ /* 0x000fe40003f25070 */
[----:B------:R-:W-:Y:S01]  /*e1f0*/  ISETP.NE.U32.AND P2, PT, R8, RZ, PT ;  /* 0x000000ff0800720c */ /* 0x000fe20003f45070 */
[----:B------:R-:W-:Y:S01]  /*e200*/  IMAD.WIDE R8, R136, 0x4, R26 ;  /* 0x0000000488087825 */ /* 0x000fe200078e021a */
[----:B------:R-:W-:Y:S02]  /*e210*/  LOP3.LUT R27, R2, 0x52, RZ, 0xfc, !PT ;  /* 0x00000052021b7812 */ /* 0x000fe400078efcff */
[----:B------:R-:W-:-:S02]  /*e220*/  SEL R25, R25, RZ, P0 ;  /* 0x000000ff19197207 */ /* 0x000fc40000000000 */
[----:B------:R-:W-:Y:S01]  /*e230*/  LDGSTS.E [R4+0x3e008], desc[UR28][R8.64], P6 ;  /* 0x3e00800008047fae */ /* 0x000fe2000b1a101c */
[-C--:B------:R-:W-:Y:S02]  /*e240*/  ISETP.GE.AND P6, PT, R27, R7.reuse, PT ;  /* 0x000000071b00720c */ /* 0x080fe40003fc6270 */
[C---:B------:R-:W-:Y:S01]  /*e250*/  LOP3.LUT R27, R2.reuse, 0x70, RZ, 0xfc, !PT ;  /* 0x00000070021b7812 */ /* 0x040fe200078efcff */
[----:B------:R-:W-:Y:S01]  /*e260*/  LDGSTS.E [R24+0x38000], desc[UR28][R102.64], P5 ;  /* 0x3800000066187fae */ /* 0x000fe2000a9a101c */
[----:B------:R-:W-:Y:S02]  /*e270*/  ISETP.NE.U32.AND P5, PT, R25, RZ, PT ;  /* 0x000000ff1900720c */ /* 0x000fe40003fa5070 */
[----:B------:R-:W-:Y:S01]  /*e280*/  SEL R25, RZ, 0x4, P6 ;  /* 0x00000004ff197807 */ /* 0x000fe20003000000 */
[----:B------:R-:W-:Y:S01]  /*e290*/  LDGSTS.E [R24+0x38008], desc[UR28][R100.64], P4 ;  /* 0x3800800064187fae */ /* 0x000fe2000a1a101c */
[----:B------:R-:W-:Y:S02]  /*e2a0*/  ISETP.GE.AND P6, PT, R27, R7, PT ;  /* 0x000000071b00720c */ /* 0x000fe40003fc6270 */
[----:B------:R-:W-:Y:S01]  /*e2b0*/  LOP3.LUT R27, R2, 0x72, RZ, 0xfc, !PT ;  /* 0x00000072021b7812 */ /* 0x000fe200078efcff */
[----:B------:R-:W-:Y:S01]  /*e2c0*/  LDGSTS.E [R24+0x3a000], desc[UR28][R70.64], P1 ;  /* 0x3a00000046187fae */ /* 0x000fe200089a101c */
[----:B------:R-:W-:-:S02]  /*e2d0*/  SEL R25, R25, RZ, P0 ;  /* 0x000000ff19197207 */ /* 0x000fc40000000000 */
[-C--:B------:R-:W-:Y:S01]  /*e2e0*/  ISETP.GE.AND P4, PT, R27, R7.reuse, PT ;  /* 0x000000071b00720c */ /* 0x080fe20003f86270 */
[----:B------:R-:W-:Y:S01]  /*e2f0*/  LDGSTS.E [R24+0x3a008], desc[UR28][R68.64], P2 ;  /* 0x3a00800044187fae */ /* 0x000fe200091a101c */
[----:B------:R-:W-:Y:S02]  /*e300*/  LOP3.LUT R27, R2, 0x14, RZ, 0xfc, !PT ;  /* 0x00000014021b7812 */ /* 0x000fe400078efcff */
        /* <DEDUP_REMOVED lines=8> */
[----:B----4-:R-:W-:Y:S02]  /*e390*/  IMAD.WIDE R62, R136, 0x4, R56 ;  /* 0x00000004883e7825 */ /* 0x010fe400078e0238 */
[----:B------:R-:W4:Y:S01]  /*e3a0*/  LDL.LU.64 R56, [R1+0x220] ;  /* 0x0002200001387983 */ /* 0x000f220000300a00 */
[----:B------:R-:W-:-:S02]  /*e3b0*/  ISETP.NE.U32.AND P1, PT, R26, RZ, PT ;  /* 0x000000ff1a00720c */ /* 0x000fc40003f25070 */
[----:B------:R-:W-:Y:S01]  /*e3c0*/  LOP3.LUT R27, R2, 0x34, RZ, 0xfc, !PT ;  /* 0x00000034021b7812 */ /* 0x000fe200078efcff */
[C---:B------:R-:W-:Y:S01]  /*e3d0*/  IMAD.WIDE R38, R136.reuse, 0x4, R38 ;  /* 0x0000000488267825 */ /* 0x040fe200078e0226 */
[----:B------:R-:W-:Y:S02]  /*e3e0*/  SEL R26, RZ, 0x4, P4 ;  /* 0x00000004ff1a7807 */ /* 0x000fe40002000000 */
[----:B------:R-:W-:Y:S01]  /*e3f0*/  ISETP.NE.U32.AND P4, PT, R25, RZ, PT ;  /* 0x000000ff1900720c */ /* 0x000fe20003f85070 */
[----:B------:R-:W-:Y:S01]  /*e400*/  IMAD.WIDE R36, R136, 0x4, R36 ;  /* 0x0000000488247825 */ /* 0x000fe200078e0224 */
[----:B------:R-:W-:Y:S01]  /*e410*/  SEL R25, RZ, 0x4, P2 ;  /* 0x00000004ff197807 */ /* 0x000fe20001000000 */
[----:B------:R-:W-:Y:S01]  /*e420*/  LDGSTS.E [R24+0x3c000], desc[UR28][R38.64], P5 ;  /* 0x3c00000026187fae */ /* 0x000fe2000a9a101c */
[----:B------:R-:W-:Y:S02]  /*e430*/  ISETP.GE.AND P2, PT, R27, R7, PT ;  /* 0x000000071b00720c */ /* 0x000fe40003f46270 */
[----:B------:R-:W-:Y:S01]  /*e440*/  LOP3.LUT R27, R2, 0x36, RZ, 0xfc, !PT ;  /* 0x00000036021b7812 */ /* 0x000fe200078efcff */
[----:B------:R-:W-:Y:S01]  /*e450*/  LDGSTS.E [R24+0x3c008], desc[UR28][R36.64], P6 ;  /* 0x3c00800024187fae */ /* 0x000fe2000b1a101c */
[----:B------:R-:W-:-:S02]  /*e460*/  SEL R26, R26, RZ, P0 ;  /* 0x000000ff1a1a7207 */ /* 0x000fc40000000000 */
[----:B------:R-:W-:Y:S01]  /*e470*/  SEL R25, R25, RZ, P0 ;  /* 0x000000ff19197207 */ /* 0x000fe20000000000 */
[----:B------:R-:W-:Y:S01]  /*e480*/  LDGSTS.E [R24+0x3e000], desc[UR28][R148.64], P1 ;  /* 0x3e00000094187fae */ /* 0x000fe200089a101c */
[----:B------:R-:W-:Y:S02]  /*e490*/  ISETP.GE.AND P6, PT, R27, R7, PT ;  /* 0x000000071b00720c */ /* 0x000fe40003fc6270 */
[----:B------:R-:W-:Y:S01]  /*e4a0*/  ISETP.NE.U32.AND P5, PT, R26, RZ, PT ;  /* 0x000000ff1a00720c */ /* 0x000fe20003fa5070 */
[----:B------:R-:W-:Y:S01]  /*e4b0*/  LDGSTS.E [R24+0x3e008], desc[UR28][R146.64], P4 ;  /* 0x3e00800092187fae */ /* 0x000fe2000a1a101c */
[----:B------:R-:W-:Y:S02]  /*e4c0*/  LOP3.LUT R27, R2, 0x54, RZ, 0xfc, !PT ;  /* 0x00000054021b7812 */ /* 0x000fe400078efcff */
[----:B------:R-:W-:Y:S02]  /*e4d0*/  SEL R26, RZ, 0x4, P2 ;  /* 0x00000004ff1a7807 */ /* 0x000fe40001000000 */
[----:B------:R-:W-:-:S02]  /*e4e0*/  ISETP.NE.U32.AND P2, PT, R25, RZ, PT ;  /* 0x000000ff1900720c */ /* 0x000fc40003f45070 */
[----:B------:R-:W-:Y:S02]  /*e4f0*/  SEL R25, RZ, 0x4, P6 ;  /* 0x00000004ff197807 */ /* 0x000fe40003000000 */
[-C--:B------:R-:W-:Y:S02]  /*e500*/  ISETP.GE.AND P6, PT, R27, R7.reuse, PT ;  /* 0x000000071b00720c */ /* 0x080fe40003fc6270 */
[----:B------:R-:W-:Y:S01]  /*e510*/  LOP3.LUT R27, R2, 0x56, RZ, 0xfc, !PT ;  /* 0x00000056021b7812 */ /* 0x000fe200078efcff */
[----:B------:R-:W-:Y:S01]  /*e520*/  LDGSTS.E [R23+0x38000], desc[UR28][R98.64], P5 ;  /* 0x3800000062177fae */ /* 0x000fe2000a9a101c */
[----:B------:R-:W-:Y:S02]  /*e530*/  SEL R26, R26, RZ, P0 ;  /* 0x000000ff1a1a7207 */ /* 0x000fe40000000000 */
[----:B------:R-:W-:Y:S02]  /*e540*/  SEL R25, R25, RZ, P0 ;  /* 0x000000ff19197207 */ /* 0x000fe40000000000 */
[----:B------:R-:W-:Y:S01]  /*e550*/  ISETP.GE.AND P4, PT, R27, R7, PT ;  /* 0x000000071b00720c */ /* 0x000fe20003f86270 */
[----:B------:R-:W-:Y:S01]  /*e560*/  LDGSTS.E [R23+0x38008], desc[UR28][R96.64], P2 ;  /* 0x3800800060177fae */ /* 0x000fe200091a101c */
[----:B------:R-:W-:-:S02]  /*e570*/  ISETP.NE.U32.AND P1, PT, R26, RZ, PT ;  /* 0x000000ff1a00720c */ /* 0x000fc40003f25070 */
[C---:B------:R-:W-:Y:S02]  /*e580*/  LOP3.LUT R27, R2.reuse, 0x74, RZ, 0xfc, !PT ;  /* 0x00000074021b7812 */ /* 0x040fe400078efcff */
[----:B------:R-:W-:Y:S02]  /*e590*/  SEL R26, RZ, 0x4, P6 ;  /* 0x00000004ff1a7807 */ /* 0x000fe40003000000 */
[----:B------:R-:W-:Y:S02]  /*e5a0*/  ISETP.NE.U32.AND P6, PT, R25, RZ, PT ;  /* 0x000000ff1900720c */ /* 0x000fe40003fc5070 */
[----:B------:R-:W-:Y:S02]  /*e5b0*/  SEL R25, RZ, 0x4, P4 ;  /* 0x00000004ff197807 */ /* 0x000fe40002000000 */
[----:B------:R-:W-:Y:S02]  /*e5c0*/  ISETP.GE.AND P4, PT, R27, R7, PT ;  /* 0x000000071b00720c */ /* 0x000fe40003f86270 */
[----:B------:R-:W-:Y:S01]  /*e5d0*/  LOP3.LUT R27, R2, 0x76, RZ, 0xfc, !PT ;  /* 0x00000076021b7812 */ /* 0x000fe200078efcff */
[----:B------:R-:W-:Y:S01]  /*e5e0*/  LDGSTS.E [R23+0x3a000], desc[UR28][R66.64], P1 ;  /* 0x3a00000042177fae */ /* 0x000fe200089a101c */
[----:B------:R-:W-:-:S02]  /*e5f0*/  SEL R26, R26, RZ, P0 ;  /* 0x000000ff1a1a7207 */ /* 0x000fc40000000000 */
[----:B------:R-:W-:Y:S02]  /*e600*/  SEL R25, R25, RZ, P0 ;  /* 0x000000ff19197207 */ /* 0x000fe40000000000 */
[----:B------:R-:W-:Y:S01]  /*e610*/  ISETP.GE.AND P2, PT, R27, R7, PT ;  /* 0x000000071b00720c */ /* 0x000fe20003f46270 */
[----:B------:R-:W-:Y:S01]  /*e620*/  LDGSTS.E [R23+0x3a008], desc[UR28][R64.64], P6 ;  /* 0x3a00800040177fae */ /* 0x000fe2000b1a101c */
[----:B------:R-:W-:Y:S02]  /*e630*/  ISETP.NE.U32.AND P5, PT, R26, RZ, PT ;  /* 0x000000ff1a00720c */ /* 0x000fe40003fa5070 */
        /* <DEDUP_REMOVED lines=30> */
[----:B------:R-:W-:Y:S01]  /*e820*/  IMAD.WIDE R92, R136, 0x4, R58 ;  /* 0x00000004885c7825 */ /* 0x000fe200078e023a */
[----:B------:R-:W-:Y:S01]  /*e830*/  SEL R26, R26, RZ, P0 ;  /* 0x000000ff1a1a7207 */ /* 0x000fe20000000000 */
[----:B------:R-:W-:Y:S01]  /*e840*/  LDGSTS.E [R22+0x38000], desc[UR28][R94.64], P5 ;  /* 0x380000005e167fae */ /* 0x000fe2000a9a101c */
[----:B------:R-:W-:Y:S02]  /*e850*/  SEL R25, R25, RZ, P0 ;  /* 0x000000ff19197207 */ /* 0x000fe40000000000 */
[----:B------:R-:W-:Y:S01]  /*e860*/  ISETP.GE.AND P2, PT, R27, R7, PT ;  /* 0x000000071b00720c */ /* 0x000fe20003f46270 */
[----:B------:R-:W-:Y:S01]  /*e870*/  LDGSTS.E [R22+0x38008], desc[UR28][R92.64], P6 ;  /* 0x380080005c167fae */ /* 0x000fe2000b1a101c */
[----:B------:R-:W-:-:S02]  /*e880*/  ISETP.NE.U32.AND P1, PT, R26, RZ, PT ;  /* 0x000000ff1a00720c */ /* 0x000fc40003f25070 */
[----:B------:R-:W-:Y:S01]  /*e890*/  LOP3.LUT R27, R2, 0x78, RZ, 0xfc, !PT ;  /* 0x00000078021b7812 */ /* 0x000fe200078efcff */
[----:B---3--:R-:W-:Y:S01]  /*e8a0*/  IMAD.WIDE R60, R136, 0x4, R60 ;  /* 0x00000004883c7825 */ /* 0x008fe200078e023c */
[----:B------:R-:W-:Y:S01]  /*e8b0*/  SEL R26, RZ, 0x4, P4 ;  /* 0x00000004ff1a7807 */ /* 0x000fe20002000000 */
[----:B------:R-:W3:Y:S01]  /*e8c0*/  LDL.LU.64 R58, [R1+0x228] ;  /* 0x00022800013a7983 */ /* 0x000ee20000300a00 */
[----:B------:R-:W-:Y:S02]  /*e8d0*/  ISETP.NE.U32.AND P4, PT, R25, RZ, PT ;  /* 0x000000ff1900720c */ /* 0x000fe40003f85070 */
[----:B------:R-:W-:Y:S02]  /*e8e0*/  SEL R25, RZ, 0x4, P2 ;  /* 0x00000004ff197807 */ /* 0x000fe40001000000 */
[-C--:B------:R-:W-:Y:S02]  /*e8f0*/  ISETP.GE.AND P2, PT, R27, R7.reuse, PT ;  /* 0x000000071b00720c */ /* 0x080fe40003f46270 */
[----:B------:R-:W-:Y:S01]  /*e900*/  LOP3.LUT R27, R2, 0x7a, RZ, 0xfc, !PT ;  /* 0x0000007a021b7812 */ /* 0x000fe200078efcff */
[----:B------:R-:W-:Y:S03]  /*e910*/  LDGSTS.E [R22+0x3a000], desc[UR28][R62.64], P1 ;  /* 0x3a0000003e167fae */ /* 0x000fe600089a101c */
[----:B------:R-:W-:-:S02]  /*e920*/  ISETP.GE.AND P6, PT, R27, R7, PT ;  /* 0x000000071b00720c */ /* 0x000fc40003fc6270 */
[----:B------:R-:W1:Y:S01]  /*e930*/  S2R R27, SR_TID.X ;  /* 0x00000000001b7919 */ /* 0x000e620000002100 */
[----:B------:R-:W-:Y:S02]  /*e940*/  SEL R26, R26, RZ, P0 ;  /* 0x000000ff1a1a7207 */ /* 0x000fe40000000000 */
[----:B------:R-:W-:Y:S01]  /*e950*/  SEL R25, R25, RZ, P0 ;  /* 0x000000ff19197207 */ /* 0x000fe20000000000 */
[----:B------:R-:W-:Y:S01]  /*e960*/  IMAD.WIDE R130, R136, 0x4, R130 ;  /* 0x0000000488827825 */ /* 0x000fe200078e0282 */
[----:B------:R-:W-:Y:S01]  /*e970*/  ISETP.NE.U32.AND P5, PT, R26, RZ, PT ;  /* 0x000000ff1a00720c */ /* 0x000fe20003fa5070 */
[----:B------:R-:W-:Y:S01]  /*e980*/  LDGSTS.E [R22+0x3a008], desc[UR28][R60.64], P4 ;  /* 0x3a0080003c167fae */ /* 0x000fe2000a1a101c */
[----:B------:R-:W-:Y:S02]  /*e990*/  SEL R26, RZ, 0x4, P2 ;  /* 0x00000004ff1a7807 */ /* 0x000fe40001000000 */
[----:B------:R-:W-:Y:S02]  /*e9a0*/  ISETP.NE.U32.AND P2, PT, R25, RZ, PT ;  /* 0x000000ff1900720c */ /* 0x000fe40003f45070 */
[----:B------:R-:W-:-:S02]  /*e9b0*/  SEL R26, R26, RZ, P0 ;  /* 0x000000ff1a1a7207 */ /* 0x000fc40000000000 */
[----:B------:R-:W-:Y:S02]  /*e9c0*/  SEL R25, RZ, 0x4, P6 ;  /* 0x00000004ff197807 */ /* 0x000fe40003000000 */
[----:B------:R-:W-:Y:S02]  /*e9d0*/  ISETP.NE.U32.AND P1, PT, R26, RZ, PT ;  /* 0x000000ff1a00720c */ /* 0x000fe40003f25070 */
[----:B------:R-:W-:Y:S01]  /*e9e0*/  SEL R25, R25, RZ, P0 ;  /* 0x000000ff19197207 */ /* 0x000fe20000000000 */
[----:B------:R-:W-:Y:S01]  /*e9f0*/  LDGSTS.E [R22+0x3c000], desc[UR28][R130.64], P5 ;  /* 0x3c00000082167fae */ /* 0x000fe2000a9a101c */
[----:B-1----:R-:W-:-:S04]  /*ea00*/  LEA.HI R27, R27, 0x1e, RZ, 0x1a ;  /* 0x0000001e1b1b7811 */ /* 0x002fc800078fd0ff */
[-C--:B------:R-:W-:Y:S02]  /*ea10*/  ISETP.GE.AND P6, PT, R27, R7.reuse, PT ;  /* 0x000000071b00720c */ /* 0x080fe40003fc6270 */
[----:B------:R-:W-:Y:S02]  /*ea20*/  LOP3.LUT R27, R2, 0x1c, RZ, 0xfc, !PT ;  /* 0x0000001c021b7812 */ /* 0x000fe400078efcff */
[----:B------:R-:W-:Y:S02]  /*ea30*/  SEL R26, RZ, 0x4, P6 ;  /* 0x00000004ff1a7807 */ /* 0x000fe40003000000 */
[----:B------:R-:W-:Y:S02]  /*ea40*/  ISETP.GE.AND P4, PT, R27, R7, PT ;  /* 0x000000071b00720c */ /* 0x000fe40003f86270 */
[----:B------:R-:W-:Y:S02]  /*ea50*/  SEL R26, R26, RZ, P0 ;  /* 0x000000ff1a1a7207 */ /* 0x000fe40000000000 */
[----:B------:R-:W-:-:S02]  /*ea60*/  LOP3.LUT R27, R2, 0x3c, RZ, 0xfc, !PT ;  /* 0x0000003c021b7812 */ /* 0x000fc400078efcff */
[----:B------:R-:W-:Y:S02]  /*ea70*/  ISETP.NE.U32.AND P6, PT, R25, RZ, PT ;  /* 0x000000ff1900720c */ /* 0x000fe40003fc5070 */
[----:B------:R-:W-:Y:S02]  /*ea80*/  SEL R25, RZ, 0x4, P4 ;  /* 0x00000004ff197807 */ /* 0x000fe40002000000 */
[----:B------:R-:W-:Y:S02]  /*ea90*/  ISETP.NE.U32.AND P5, PT, R26, RZ, PT ;  /* 0x000000ff1a00720c */ /* 0x000fe40003fa5070 */
[----:B------:R-:W-:Y:S01]  /*eaa0*/  ISETP.GE.AND P4, PT, R27, R7, PT ;  /* 0x000000071b00720c */ /* 0x000fe20003f86270 */
[C---:B--2---:R-:W-:Y:S02]  /*eab0*/  IMAD.WIDE R26, R136.reuse, 0x4, R88 ;  /* 0x00000004881a7825 */ /* 0x044fe400078e0258 */
[----:B------:R-:W1:Y:S02]  /*eac0*/  S2R R89, SR_TID.X ;  /* 0x0000000000597919 */ /* 0x000e640000002100 */
[----:B------:R-:W-:Y:S01]  /*ead0*/  IMAD.WIDE R126, R136, 0x4, R126 ;  /* 0x00000004887e7825 */ /* 0x000fe200078e027e */
[----:B------:R-:W-:Y:S01]  /*eae0*/  SEL R25, R25, RZ, P0 ;  /* 0x000000ff19197207 */ /* 0x000fe20000000000 */
[----:B------:R-:W-:Y:S01]  /*eaf0*/  LDGSTS.E [R22+0x3c008], desc[UR28][R26.64], P2 ;  /* 0x3c0080001a167fae */ /* 0x000fe200091a101c */
[----:B------:R-:W-:-:S02]  /*eb00*/  SEL R52, RZ, 0x4, P4 ;  /* 0x00000004ff347807 */ /* 0x000fc40002000000 */
[----:B------:R-:W-:Y:S01]  /*eb10*/  ISETP.NE.U32.AND P4, PT, R25, RZ, PT ;  /* 0x000000ff1900720c */ /* 0x000fe20003f85070 */
[----:B------:R-:W-:Y:S01]  /*eb20*/  LDGSTS.E [R22+0x3e000], desc[UR28][R126.64], P1 ;  /* 0x3e0000007e167fae */ /* 0x000fe200089a101c */
[----:B------:R-:W-:-:S04]  /*eb30*/  IMAD.WIDE R132, R136, 0x4, R132 ;  /* 0x0000000488847825 */ /* 0x000fc800078e0284 */
[----:B------:R-:W-:Y:S01]  /*eb40*/  IMAD.WIDE R90, R136, 0x4, R90 ;  /* 0x00000004885a7825 */ /* 0x000fe200078e025a */
[----:B------:R-:W-:Y:S06]  /*eb50*/  LDGSTS.E [R22+0x3e008], desc[UR28][R132.64], P6 ;  /* 0x3e00800084167fae */ /* 0x000fec000b1a101c */
[----:B------:R-:W-:Y:S01]  /*eb60*/  LDGSTS.E [R35+0x38000], desc[UR28][R90.64], P4 ;  /* 0x380000005a237fae */ /* 0x000fe2000a1a101c */
[C---:B-1----:R-:W-:Y:S02]  /*eb70*/  LEA.HI R88, R89.reuse, 0x3e, RZ, 0x1a ;  /* 0x0000003e59587811 */ /* 0x042fe400078fd0ff */
[----:B------:R-:W-:-:S02]  /*eb80*/  LEA.HI R135, R89, 0x5e, RZ, 0x1a ;  /* 0x0000005e59877811 */ /* 0x000fc400078fd0ff */
[-C--:B------:R-:W-:Y:S02]  /*eb90*/  ISETP.GE.AND P1, PT, R88, R7.reuse, PT ;  /* 0x000000075800720c */ /* 0x080fe40003f26270 */
[-C--:B------:R-:W-:Y:S02]  /*eba0*/  ISETP.GE.AND P6, PT, R135, R7.reuse, PT ;  /* 0x000000078700720c */ /* 0x080fe40003fc6270 */
[----:B------:R-:W-:Y:S01]  /*ebb0*/  LOP3.LUT R135, R2, 0x5c, RZ, 0xfc, !PT ;  /* 0x0000005c02877812 */ /* 0x000fe200078efcff */
[----:B----4-:R-:W-:Y:S02]  /*ebc0*/  IMAD.WIDE R88, R136, 0x4, R56 ;  /* 0x0000000488587825 */ /* 0x010fe400078e0238 */
[----:B------:R-:W2:Y:S04]  /*ebd0*/  LDL.LU.64 R56, [R1+0x230] ;  /* 0x0002300001387983 */ /* 0x000ea80000300a00 */
[----:B------:R-:W4:Y:S04]  /*ebe0*/  LDL.64 R188, [R1+0x2c0] ;  /* 0x0002c00001bc7983 */ /* 0x000f280000100a00 */
[----:B------:R-:W4:Y:S04]  /*ebf0*/  LDL.64 R218, [R1+0x298] ;  /* 0x0002980001da7983 */ /* 0x000f280000100a00 */
[----:B------:R-:W4:Y:S04]  /*ec00*/  LDL.LU.64 R140, [R1+0x238] ;  /* 0x00023800018c7983 */ /* 0x000f280000300a00 */
[----:B------:R-:W-:Y:S01]  /*ec10*/  LDGSTS.E [R35+0x38008], desc[UR28][R88.64], P5 ;  /* 0x3800800058237fae */ /* 0x000fe2000a9a101c */
[----:B------:R-:W-:-:S03]  /*ec20*/  ISETP.GE.AND P5, PT, R135, R7, PT ;  /* 0x000000078700720c */ /* 0x000fc60003fa6270 */
[----:B------:R-:W4:Y:S04]  /*ec30*/  LDL.LU.64 R138, [R1+0x240] ;  /* 0x00024000018a7983 */ /* 0x000f280000300a00 */
[----:B------:R-:W4:Y:S04]  /*ec40*/  LDL.LU.64 R134, [R1+0x248] ;  /* 0x0002480001867983 */ /* 0x000f280000300a00 */
[----:B------:R-:W4:Y:S04]  /*ec50*/  LDL.LU.64 R198, [R1+0x250] ;  /* 0x0002500001c67983 */ /* 0x000f280000300a00 */
[----:B------:R-:W4:Y:S01]  /*ec60*/  LDL.64 R86, [R1+0x300] ;  /* 0x0003000001567983 */ /* 0x000f220000100a00 */
[----:B------:R-:W-:-:S02]  /*ec70*/  SEL R25, R52, RZ, P0 ;  /* 0x000000ff34197207 */ /* 0x000fc40000000000 */
[----:B------:R-:W-:Y:S01]  /*ec80*/  LEA.HI R116, R116, 0x7e, RZ, 0x1a ;  /* 0x0000007e74747811 */ /* 0x000fe200078fd0ff */
[----:B------:R-:W4:Y:S01]  /*ec90*/  LDL.64 R20, [R1+0x288] ;  /* 0x0002880001147983 */ /* 0x000f220000100a00 */
[----:B------:R-:W-:Y:S02]  /*eca0*/  ISETP.NE.U32.AND P2, PT, R25, RZ, PT ;  /* 0x000000ff1900720c */ /* 0x000fe40003f45070 */
[----:B------:R-:W-:Y:S01]  /*ecb0*/  ISETP.GE.AND P4, PT, R116, R7, PT ;  /* 0x000000077400720c */ /* 0x000fe20003f86270 */
[----:B------:R-:W4:Y:S01]  /*ecc0*/  LDL.64 R112, [R1+0x8] ;  /* 0x0000080001707983 */ /* 0x000f220000100a00 */
[----:B------:R-:W-:Y:S02]  /*ecd0*/  LOP3.LUT R116, R2, 0x7c, RZ, 0xfc, !PT ;  /* 0x0000007c02747812 */ /* 0x000fe400078efcff */
[----:B------:R-:W-:Y:S01]  /*ece0*/  SEL R25, RZ, 0x4, P1 ;  /* 0x00000004ff197807 */ /* 0x000fe20000800000 */
[----:B------:R-:W4:Y:S03]  /*ecf0*/  LDL.64 R44, [R1+0x48] ;  /* 0x00004800012c7983 */ /* 0x000f260000100a00 */
[----:B------:R-:W-:Y:S01]  /*ed00*/  SEL R25, R25, RZ, P0 ;  /* 0x000000ff19197207 */ /* 0x000fe20000000000 */
[----:B------:R-:W4:Y:S04]  /*ed10*/  LDL.64 R234, [R1+0x50] ;  /* 0x0000500001ea7983 */ /* 0x000f280000100a00 */
        /* <DEDUP_REMOVED lines=12> */
[----:B------:R-:W4:Y:S01]  /*ede0*/  LDL.64 R18, [R1+0x260] ;  /* 0x0002600001127983 */ /* 0x000f220000100a00 */
[----:B---3--:R-:W-:-:S05]  /*edf0*/  IMAD.WIDE R58, R136, 0x4, R58 ;  /* 0x00000004883a7825 */ /* 0x008fca00078e023a */
[----:B------:R-:W-:Y:S01]  /*ee00*/  LDGSTS.E [R35+0x3a000], desc[UR28][R58.64], P2 ;  /* 0x3a0000003a237fae */ /* 0x000fe200091a101c */
[----:B------:R-:W-:Y:S02]  /*ee10*/  ISETP.GE.AND P2, PT, R116, R7, PT ;  /* 0x000000077400720c */ /* 0x000fe40003f46270 */
[----:B------:R-:W-:-:S04]  /*ee20*/  SEL R7, R53, RZ, P0 ;  /* 0x000000ff35077207 */ /* 0x000fc80000000000 */
[----:B------:R-:W-:Y:S02]  /*ee30*/  ISETP.NE.U32.AND P1, PT, R7, RZ, PT ;  /* 0x000000ff0700720c */ /* 0x000fe40003f25070 */
[----:B------:R-:W-:Y:S02]  /*ee40*/  SEL R7, RZ, 0x4, P6 ;  /* 0x00000004ff077807 */ /* 0x000fe40003000000 */
[----:B------:R-:W-:Y:S02]  /*ee50*/  ISETP.NE.U32.AND P6, PT, R25, RZ, PT ;  /* 0x000000ff1900720c */ /* 0x000fe40003fc5070 */
[----:B------:R-:W-:Y:S02]  /*ee60*/  SEL R7, R7, RZ, P0 ;  /* 0x000000ff07077207 */ /* 0x000fe40000000000 */
[----:B------:R-:W-:Y:S02]  /*ee70*/  SEL R25, RZ, 0x4, P4 ;  /* 0x00000004ff197807 */ /* 0x000fe40002000000 */
[----:B------:R-:W-:-:S02]  /*ee80*/  ISETP.NE.U32.AND P4, PT, R7, RZ, PT ;  /* 0x000000ff0700720c */ /* 0x000fc40003f85070 */
[----:B------:R-:W-:Y:S02]  /*ee90*/  SEL R25, R25, RZ, P0 ;  /* 0x000000ff19197207 */ /* 0x000fe40000000000 */
[----:B------:R-:W-:Y:S02]  /*eea0*/  SEL R7, RZ, 0x4, P5 ;  /* 0x00000004ff077807 */ /* 0x000fe40002800000 */
[----:B------:R-:W-:Y:S02]  /*eeb0*/  ISETP.NE.U32.AND P5, PT, R25, RZ, PT ;  /* 0x000000ff1900720c */ /* 0x000fe40003fa5070 */
[----:B------:R-:W-:Y:S02]  /*eec0*/  SEL R25, R7, RZ, P0 ;  /* 0x000000ff07197207 */ /* 0x000fe40000000000 */
[----:B------:R-:W-:Y:S02]  /*eed0*/  SEL R7, RZ, 0x4, P2 ;  /* 0x00000004ff077807 */ /* 0x000fe40001000000 */
[----:B------:R-:W-:-:S02]  /*eee0*/  ISETP.NE.U32.AND P2, PT, R25, RZ, PT ;  /* 0x000000ff1900720c */ /* 0x000fc40003f45070 */
[----:B------:R-:W-:Y:S01]  /*eef0*/  SEL R7, R7, RZ, P0 ;  /* 0x000000ff07077207 */ /* 0x000fe20000000000 */
[----:B------:R-:W-:Y:S02]  /*ef00*/  VIADD R116, R123, 0xffffff00 ;  /* 0xffffff007b747836 */ /* 0x000fe40000000000 */
[----:B--2---:R-:W-:-:S05]  /*ef10*/  IMAD.WIDE R56, R136, 0x4, R56 ;  /* 0x0000000488387825 */ /* 0x004fca00078e0238 */
[----:B------:R-:W-:Y:S01]  /*ef20*/  LDGSTS.E [R35+0x3a008], desc[UR28][R56.64], P6 ;  /* 0x3a00800038237fae */ /* 0x000fe2000b1a101c */
[----:B------:R-:W-:Y:S01]  /*ef30*/  ISETP.NE.U32.AND P6, PT, R7, RZ, PT ;  /* 0x000000ff0700720c */ /* 0x000fe20003fc5070 */
[----:B----4-:R-:W-:-:S05]  /*ef40*/  IMAD.WIDE R140, R136, 0x4, R140 ;  /* 0x00000004888c7825 */ /* 0x010fca00078e028c */
[----:B------:R-:W-:Y:S01]  /*ef50*/  LDGSTS.E [R35+0x3c000], desc[UR28][R140.64], P2 ;  /* 0x3c0000008c237fae */ /* 0x000fe200091a101c */
[----:B------:R-:W-:-:S04]  /*ef60*/  IMAD.WIDE R138, R136, 0x4, R138 ;  /* 0x00000004888a7825 */ /* 0x000fc800078e028a */
[C---:B------:R-:W-:Y:S01]  /*ef70*/  IMAD.WIDE R134, R136.reuse, 0x4, R134 ;  /* 0x0000000488867825 */ /* 0x040fe200078e0286 */
[----:B------:R-:W-:Y:S03]  /*ef80*/  LDGSTS.E [R35+0x3c008], desc[UR28][R138.64], P4 ;  /* 0x3c0080008a237fae */ /* 0x000fe6000a1a101c */
[----:B------:R-:W-:Y:S01]  /*ef90*/  IMAD.WIDE R136, R136, 0x4, R198 ;  /* 0x0000000488887825 */ /* 0x000fe200078e02c6 */
[----:B------:R-:W-:Y:S04]  /*efa0*/  LDGSTS.E [R35+0x3e000], desc[UR28][R134.64], P6 ;  /* 0x3e00000086237fae */ /* 0x000fe8000b1a101c */
[----:B------:R-:W2:Y:S01]  /*efb0*/  LDL.64 R198, [R1+0x308] ;  /* 0x0003080001c67983 */ /* 0x000ea20000100a00 */
[----:B------:R-:W-:-:S03]  /*efc0*/  ISETP.GE.AND P4, PT, R84, R116, PT ;  /* 0x000000745400720c */ /* 0x000fc60003f86270 */
[----:B------:R-:W-:Y:S04]  /*efd0*/  LDGSTS.E [R35+0x3e008], desc[UR28][R136.64], P5 ;  /* 0x3e00800088237fae */ /* 0x000fe8000a9a101c */
[----:B------:R-:W0:Y:S04]  /*efe0*/  LDGDEPBAR ;  /* 0x00000000000079af */ /* 0x000e280000000000 */
[----:B------:R-:W-:Y:S04]  /*eff0*/  LDGSTS.E [R34+0x10000], desc[UR28][R86.64], P1 ;  /* 0x1000000056227fae */ /* 0x000fe800089a101c */
[----:B------:R-:W3:Y:S04]  /*f000*/  LDL.64 R84, [R1+0x268] ;  /* 0x0002680001547983 */ /* 0x000ee80000100a00 */
[----:B------:R-:W-:Y:S04]  /*f010*/  LDGSTS.E [R34+0x10400], desc[UR28][R188.64], P1 ;  /* 0x10400000bc227fae */ /* 0x000fe800089a101c */
[----:B------:R-:W4:Y:S04]  /*f020*/  LDL.64 R86, [R1+0x40] ;  /* 0x0000400001567983 */ /* 0x000f280000100a00 */
        /* <DEDUP_REMOVED lines=16> */
[----:B------:R-:W4:Y:S04]  /*f130*/  LDL.64 R234, [R1+0x3e0] ;  /* 0x0003e00001ea7983 */ /* 0x000f280000100a00 */
[----:B------:R-:W4:Y:S04]  /*f140*/  LDL.64 R118, [R1+0x380] ;  /* 0x0003800001767983 */ /* 0x000f280000100a00 */
[----:B------:R-:W4:Y:S04]  /*f150*/  LDL.64 R196, [R1+0x310] ;  /* 0x0003100001c47983 */ /* 0x000f280000100a00 */
[----:B------:R-:W4:Y:S04]  /*f160*/  LDL.64 R20, [R1+0x38] ;  /* 0x0000380001147983 */ /* 0x000f280000100a00 */
[----:B------:R-:W4:Y:S04]  /*f170*/  LDL.64 R112, [R1+0x10] ;  /* 0x0000100001707983 */ /* 0x000f280000100a00 */
[----:B--2---:R-:W-:Y:S04]  /*f180*/  LDGSTS.E [R33+0x10880], desc[UR28][R198.64], P1 ;  /* 0x10880000c6217fae */ /* 0x004fe800089a101c */
[----:B------:R-:W-:Y:S04]  /*f190*/  LDGSTS.E [R33+0x10c80], desc[UR28][R48.64], P1 ;  /* 0x10c8000030217fae */ /* 0x000fe800089a101c */
[----:B------:R-:W-:Y:S04]  /*f1a0*/  LDGSTS.E [R33+0x11080], desc[UR28][R114.64], P1 ;  /* 0x1108000072217fae */ /* 0x000fe800089a101c */
[----:B------:R-:W-:Y:S04]  /*f1b0*/  LDGSTS.E [R33+0x11480], desc[UR28][R46.64], P1 ;  /* 0x114800002e217fae */ /* 0x000fe800089a101c */
[----:B------:R-:W-:Y:S04]  /*f1c0*/  LDGSTS.E [R33+0x11880], desc[UR28][R54.64], P1 ;  /* 0x1188000036217fae */ /* 0x000fe800089a101c */
[----:B---3--:R-:W-:Y:S04]  /*f1d0*/  LDGSTS.E [R33+0x11c80], desc[UR28][R84.64], P1 ;  /* 0x11c8000054217fae */ /* 0x008fe800089a101c */
[----:B----4-:R-:W-:Y:S04]  /*f1e0*/  LDGSTS.E [R33+0x12080], desc[UR28][R86.64], P1 ;  /* 0x1208000056217fae */ /* 0x010fe800089a101c */
[----:B------:R-:W2:Y:S04]  /*f1f0*/  LDL.64 R198, [R1+0x2d0] ;  /* 0x0002d00001c67983 */ /* 0x000ea80000100a00 */
[----:B------:R-:W-:Y:S04]  /*f200*/  LDGSTS.E [R33+0x12480], desc[UR28][R28.64], P1 ;  /* 0x124800001c217fae */ /* 0x000fe800089a101c */
[----:B------:R-:W-:Y:S04]  /*f210*/  LDGSTS.E [R33+0x12880], desc[UR28][R248.64], P1 ;  /* 0x12880000f8217fae */ /* 0x000fe800089a101c */
[----:B------:R-:W-:Y:S04]  /*f220*/  LDGSTS.E [R33+0x12c80], desc[UR28][R240.64], P1 ;  /* 0x12c80000f0217fae */ /* 0x000fe800089a101c */
[----:B------:R-:W3:Y:S04]  /*f230*/  LDL.LU.64 R28, [R1+0x720] ;  /* 0x00072000011c7983 */ /* 0x000ee80000300a00 */
        /* <DEDUP_REMOVED lines=9> */
[----:B------:R-:W4:Y:S04]  /*f2d0*/  LDL.64 R84, [R1+0x350] ;  /* 0x0003500001547983 */ /* 0x000f280000100a00 */
[----:B------:R-:W4:Y:S04]  /*f2e0*/  LDL.64 R86, [R1+0x318] ;  /* 0x0003180001567983 */ /* 0x000f280000100a00 */
[----:B------:R-:W-:Y:S04]  /*f2f0*/  LDGSTS.E [R3+0x10100], desc[UR28][R234.64], P1 ;  /* 0x10100000ea037fae */ /* 0x000fe800089a101c */
[----:B------:R-:W-:Y:S04]  /*f300*/  LDGSTS.E [R3+0x10500], desc[UR28][R16.64], P1 ;  /* 0x1050000010037fae */ /* 0x000fe800089a101c */
[----:B------:R-:W-:Y:S04]  /*f310*/  LDGSTS.E [R3+0x10900], desc[UR28][R118.64], P1 ;  /* 0x1090000076037fae */ /* 0x000fe800089a101c */
[----:B------:R-:W-:Y:S04]  /*f320*/  LDGSTS.E [R3+0x10d00], desc[UR28][R220.64], P1 ;  /* 0x10d00000dc037fae */ /* 0x000fe800089a101c */
[----:B------:R-:W-:Y:S04]  /*f330*/  LDGSTS.E [R3+0x11100], desc[UR28][R196.64], P1 ;  /* 0x11100000c4037fae */ /* 0x000fe800089a101c */
[----:B------:R-:W4:Y:S04]  /*f340*/  LDL.64 R234, [R1+0x2d8] ;  /* 0x0002d80001ea7983 */ /* 0x000f280000100a00 */
[----:B--2---:R-:W-:Y:S04]  /*f350*/  LDGSTS.E [R3+0x11500], desc[UR28][R198.64], P1 ;  /* 0x11500000c6037fae */ /* 0x004fe800089a101c */
[----:B---3--:R-:W-:Y:S04]  /*f360*/  LDGSTS.E [R3+0x11900], desc[UR28][R28.64], P1 ;  /* 0x119000001c037fae */ /* 0x008fe800089a101c */
[----:B------:R-:W-:Y:S04]  /*f370*/  LDGSTS.E [R3+0x11d00], desc[UR28][R82.64], P1 ;  /* 0x11d0000052037fae */ /* 0x000fe800089a101c */
[----:B------:R-:W-:Y:S04]  /*f380*/  LDGSTS.E [R3+0x12100], desc[UR28][R18.64], P1 ;  /* 0x1210000012037fae */ /* 0x000fe800089a101c */
[----:B------:R-:W4:Y:S04]  /*f390*/  LDL.LU.64 R28, [R1+0x718] ;  /* 0x00071800011c7983 */ /* 0x000f280000300a00 */
[----:B------:R-:W2:Y:S04]  /*f3a0*/  LDL.64 R118, [R1+0x2a8] ;  /* 0x0002a80001767983 */ /* 0x000ea80000100a00 */
[----:B------:R-:W3:Y:S04]  /*f3b0*/  LDL.64 R196, [R1+0x258] ;  /* 0x0002580001c47983 */ /* 0x000ee80000100a00 */
[----:B------:R-:W2:Y:S04]  /*f3c0*/  LDL.64 R198, [R1+0x30] ;  /* 0x0000300001c67983 */ /* 0x000ea80000100a00 */
[----:B------:R-:W-:Y:S04]  /*f3d0*/  LDGSTS.E [R3+0x12500], desc[UR28][R20.64], P1 ;  /* 0x1250000014037fae */ /* 0x000fe800089a101c */
[----:B------:R-:W-:Y:S04]  /*f3e0*/  LDGSTS.E [R3+0x12900], desc[UR28][R112.64], P1 ;  /* 0x1290000070037fae */ /* 0x000fe800089a101c */
[----:B------:R-:W-:Y:S04]  /*f3f0*/  LDGSTS.E [R3+0x12d00], desc[UR28][R246.64], P1 ;  /* 0x12d00000f6037fae */ /* 0x000fe800089a101c */
[----:B------:R-:W-:Y:S04]  /*f400*/  LDGSTS.E [R3+0x13100], desc[UR28][R178.64], P1 ;  /* 0x13100000b2037fae */ /* 0x000fe800089a101c */
[----:B------:R-:W-:Y:S04]  /*f410*/  LDGSTS.E [R3+0x13500], desc[UR28][R194.64], P1 ;  /* 0x13500000c2037fae */ /* 0x000fe800089a101c */
[----:B------:R-:W-:Y:S04]  /*f420*/  LDGSTS.E [R3+0x13900], desc[UR28][R210.64], P1 ;  /* 0x13900000d2037fae */ /* 0x000fe800089a101c */
[----:B------:R-:W-:Y:S04]  /*f430*/  LDGSTS.E [R3+0x13d00], desc[UR28][R226.64], P1 ;  /* 0x13d00000e2037fae */ /* 0x000fe800089a101c */
[----:B------:R-:W3:Y:S04]  /*f440*/  LDL.64 R74, [R1+0x480] ;  /* 0x00048000014a7983 */ /* 0x000ee80000100a00 */
        /* <DEDUP_REMOVED lines=10> */
[----:B----4-:R-:W-:Y:S04]  /*f4f0*/  LDGSTS.E [R28+0x10180], desc[UR28][R44.64], P1 ;  /* 0x101800002c1c7fae */ /* 0x010fe800089a101c */
[----:B------:R-:W-:Y:S04]  /*f500*/  LDGSTS.E [R28+0x10580], desc[UR28][R48.64], P1 ;  /* 0x10580000301c7fae */ /* 0x000fe800089a101c */
[----:B------:R-:W-:Y:S04]  /*f510*/  LDGSTS.E [R28+0x10980], desc[UR28][R114.64], P1 ;  /* 0x10980000721c7fae */ /* 0x000fe800089a101c */
[----:B------:R-:W-:Y:S04]  /*f520*/  LDGSTS.E [R28+0x10d80], desc[UR28][R46.64], P1 ;  /* 0x10d800002e1c7fae */ /* 0x000fe800089a101c */
[----:B------:R-:W-:Y:S04]  /*f530*/  LDGSTS.E [R28+0x11180], desc[UR28][R54.64], P1 ;  /* 0x11180000361c7fae */ /* 0x000fe800089a101c */
[----:B------:R-:W-:Y:S04]  /*f540*/  LDGSTS.E [R28+0x11580], desc[UR28][R84.64], P1 ;  /* 0x11580000541c7fae */ /* 0x000fe800089a101c */
[----:B------:R-:W-:Y:S04]  /*f550*/  LDGSTS.E [R28+0x11980], desc[UR28][R86.64], P1 ;  /* 0x11980000561c7fae */ /* 0x000fe800089a101c */
[----:B------:R-:W-:Y:S04]  /*f560*/  LDGSTS.E [R28+0x11d80], desc[UR28][R234.64], P1 ;  /* 0x11d80000ea1c7fae */ /* 0x000fe800089a101c */
[----:B--2---:R-:W-:Y:S04]  /*f570*/  LDGSTS.E [R28+0x12180], desc[UR28][R118.64], P1 ;  /* 0x12180000761c7fae */ /* 0x004fe800089a101c */
[----:B---3--:R-:W-:Y:S04]  /*f580*/  LDGSTS.E [R28+0x12580], desc[UR28][R196.64], P1 ;  /* 0x12580000c41c7fae */ /* 0x008fe800089a101c */
[----:B------:R-:W-:Y:S04]  /*f590*/  LDGSTS.E [R28+0x12980], desc[UR28][R198.64], P1 ;  /* 0x12980000c61c7fae */ /* 0x000fe800089a101c */
[----:B------:R-:W-:Y:S04]  /*f5a0*/  LDGSTS.E [R28+0x12d80], desc[UR28][R30.64], P1 ;  /* 0x12d800001e1c7fae */ /* 0x000fe800089a101c */
[----:B------:R-:W-:Y:S04]  /*f5b0*/  LDGSTS.E [R28+0x13180], desc[UR28][R238.64], P1 ;  /* 0x13180000ee1c7fae */ /* 0x000fe800089a101c */
[----:B------:R-:W-:Y:S04]  /*f5c0*/  LDGSTS.E [R28+0x13580], desc[UR28][R172.64], P1 ;  /* 0x13580000ac1c7fae */ /* 0x000fe800089a101c */
[----:B------:R-:W2:Y:S04]  /*f5d0*/  LDL.LU.64 R30, [R1+0x710] ;  /* 0x00071000011e7983 */ /* 0x000ea80000300a00 */
        /* <DEDUP_REMOVED lines=8> */
[----:B------:R-:W4:Y:S04]  /*f660*/  LDL.64 R48, [R1+0x4a0] ;  /* 0x0004a00001307983 */ /* 0x000f280000100a00 */
        /* <DEDUP_REMOVED lines=9> */
[----:B--2---:R-:W-:Y:S04]  /*f700*/  LDGSTS.E [R29+0x11600], desc[UR28][R30.64], P1 ;  /* 0x116000001e1d7fae */ /* 0x004fe800089a101c */
[----:B------:R-:W-:Y:S04]  /*f710*/  LDGSTS.E [R29+0x11a00], desc[UR28][R14.64], P1 ;  /* 0x11a000000e1d7fae */ /* 0x000fe800089a101c */
[----:B------:R-:W-:Y:S04]  /*f720*/  LDGSTS.E [R29+0x11e00], desc[UR28][R16.64], P1 ;  /* 0x11e00000101d7fae */ /* 0x000fe800089a101c */
[----:B------:R-:W3:Y:S04]  /*f730*/  LDL.LU.64 R30, [R1+0x708] ;  /* 0x00070800011e7983 */ /* 0x000ee80000300a00 */
[----:B------:R-:W-:Y:S04]  /*f740*/  LDGSTS.E [R29+0x12200], desc[UR28][R82.64], P1 ;  /* 0x12200000521d7fae */ /* 0x000fe800089a101c */
[----:B------:R-:W-:Y:S04]  /*f750*/  LDGSTS.E [R29+0x12600], desc[UR28][R18.64], P1 ;  /* 0x12600000121d7fae */ /* 0x000fe800089a101c */
[----:B------:R-:W-:Y:S04]  /*f760*/  LDGSTS.E [R29+0x12a00], desc[UR28][R20.64], P1 ;  /* 0x12a00000141d7fae */ /* 0x000fe800089a101c */
[----:B------:R-:W-:Y:S04]  /*f770*/  LDGSTS.E [R29+0x12e00], desc[UR28][R112.64], P1 ;  /* 0x12e00000701d7fae */ /* 0x000fe800089a101c */
[----:B------:R-:W2:Y:S04]  /*f780*/  LDL.64 R106, [R1+0x4e0] ;  /* 0x0004e000016a7983 */ /* 0x000ea80000100a00 */
[----:B------:R-:W-:Y:S04]  /*f790*/  LDGSTS.E [R29+0x13200], desc[UR28][R182.64], P1 ;  /* 0x13200000b61d7fae */ /* 0x000fe800089a101c */
[----:B------:R-:W2:Y:S04]  /*f7a0*/  LDL.64 R104, [R1+0x4d0] ;  /* 0x0004d00001687983 */ /* 0x000ea80000100a00 */
[----:B------:R-:W-:Y:S04]  /*f7b0*/  LDGSTS.E [R29+0x13600], desc[UR28][R180.64], P1 ;  /* 0x13600000b41d7fae */ /* 0x000fe800089a101c */
[----:B------:R-:W-:Y:S04]  /*f7c0*/  LDGSTS.E [R29+0x13a00], desc[UR28][R214.64], P1 ;  /* 0x13a00000d61d7fae */ /* 0x000fe800089a101c */
[----:B------:R-:W2:Y:S04]  /*f7d0*/  LDL.64 R78, [R1+0x4a8] ;  /* 0x0004a800014e7983 */ /* 0x000ea80000100a00 */
[----:B------:R-:W-:Y:S04]  /*f7e0*/  LDGSTS.E [R29+0x13e00], desc[UR28][R230.64], P1 ;  /* 0x13e00000e61d7fae */ /* 0x000fe800089a101c */
[----:B------:R-:W2:Y:S04]  /*f7f0*/  LDL.64 R76, [R1+0x490] ;  /* 0x00049000014c7983 */ /* 0x000ea80000100a00 */
        /* <DEDUP_REMOVED lines=12> */
[----:B---3--:R-:W-:Y:S04]  /*f8c0*/  LDGSTS.E [R30+0x10280], desc[UR28][R44.64], P1 ;  /* 0x102800002c1e7fae */ /* 0x008fe800089a101c */
        /* <DEDUP_REMOVED lines=11> */
[----:B------:R-:W-:Y:S04]  /*f980*/  LDGSTS.E [R30+0x12e80], desc[UR28][R198.64], P1 ;  /* 0x12e80000c61e7fae */ /* 0x000fe800089a101c */
[----:B------:R-:W-:Y:S04]  /*f990*/  LDGSTS.E [R30+0x13280], desc[UR28][R184.64], P1 ;  /* 0x13280000b81e7fae */ /* 0x000fe800089a101c */
[----:B------:R-:W-:Y:S04]  /*f9a0*/  LDGSTS.E [R30+0x13680], desc[UR28][R200.64], P1 ;  /* 0x13680000c81e7fae */ /* 0x000fe800089a101c */
[----:B------:R-:W-:Y:S04]  /*f9b0*/  LDGSTS.E [R30+0x13a80], desc[UR28][R216.64], P1 ;  /* 0x13a80000d81e7fae */ /* 0x000fe800089a101c */
[----:B------:R-:W-:Y:S04]  /*f9c0*/  LDGSTS.E [R30+0x13e80], desc[UR28][R232.64], P1 ;  /* 0x13e80000e81e7fae */ /* 0x000fe800089a101c */
[----:B--2---:R-:W-:Y:S04]  /*f9d0*/  LDGSTS.E [R31+0x10300], desc[UR28][R106.64], P1 ;  /* 0x103000006a1f7fae */ /* 0x004fe800089a101c */
[----:B------:R-:W2:Y:S04]  /*f9e0*/  LDL.64 R44, [R1+0x4e8] ;  /* 0x0004e800012c7983 */ /* 0x000ea80000100a00 */
[----:B------:R-:W4:Y:S04]  /*f9f0*/  LDL.64 R48, [R1+0x4d8] ;  /* 0x0004d80001307983 */ /* 0x000f280000100a00 */
        /* <DEDUP_REMOVED lines=8> */
[----:B------:R-:W-:Y:S04]  /*fa80*/  LDGSTS.E [R31+0x10700], desc[UR28][R104.64], P1 ;  /* 0x10700000681f7fae */ /* 0x000fe800089a101c */
[----:B------:R-:W5:Y:S04]  /*fa90*/  LDL.LU.64 R106, [R1+0x700] ;  /* 0x00070000016a7983 */ /* 0x000f680000300a00 */
[----:B------:R-:W-:Y:S04]  /*faa0*/  LDGSTS.E [R31+0x10b00], desc[UR28][R202.64], P1 ;  /* 0x10b00000ca1f7fae */ /* 0x000fe800089a101c */
[----:B------:R-:W5:Y:S04]  /*fab0*/  LDL.LU.64 R104, [R1+0x6f8] ;  /* 0x0006f80001687983 */ /* 0x000f680000300a00 */
[----:B------:R-:W-:Y:S04]  /*fac0*/  LDGSTS.E [R31+0x10f00], desc[UR28][R78.64], P1 ;  /* 0x10f000004e1f7fae */ /* 0x000fe800089a101c */
[----:B------:R-:W-:Y:S04]  /*fad0*/  LDGSTS.E [R31+0x11300], desc[UR28][R76.64], P1 ;  /* 0x113000004c1f7fae */ /* 0x000fe800089a101c */
[----:B------:R-:W-:Y:S04]  /*fae0*/  LDGSTS.E [R31+0x11700], desc[UR28][R74.64], P1 ;  /* 0x117000004a1f7fae */ /* 0x000fe800089a101c */
[----:B------:R-:W5:Y:S04]  /*faf0*/  LDL.LU.64 R78, [R1+0x6f0] ;  /* 0x0006f000014e7983 */ /* 0x000f680000300a00 */
[----:B------:R-:W5:Y:S04]  /*fb00*/  LDL.LU.64 R76, [R1+0x6e8] ;  /* 0x0006e800014c7983 */ /* 0x000f680000300a00 */
        /* <DEDUP_REMOVED lines=15> */
[----:B------:R-:W5:Y:S04]  /*fc00*/  LDL.LU.64 R82, [R1+0x6a8] ;  /* 0x0006a80001527983 */ /* 0x000f680000300a00 */
[----:B------:R-:W5:Y:S04]  /*fc10*/  LDL.LU.64 R18, [R1+0x6a0] ;  /* 0x0006a00001127983 */ /* 0x000f680000300a00 */
[----:B---3--:R-:W-:Y:S04]  /*fc20*/  LDGSTS.E [R31+0x13b00], desc[UR28][R234.64], P1 ;  /* 0x13b00000ea1f7fae */ /* 0x008fe800089a101c */
[----:B------:R-:W3:Y:S04]  /*fc30*/  LDL.LU.64 R234, [R1+0x698] ;  /* 0x0006980001ea7983 */ /* 0x000ee80000300a00 */
[----:B---3--:R-:W-:Y:S04]  /*fc40*/  LDGSTS.E [R31+0x13f00], desc[UR28][R234.64], P1 ;  /* 0x13f00000ea1f7fae */ /* 0x008fe800089a101c */
[----:B------:R-:W-:Y:S04]  /*fc50*/  LDGSTS.E [R32+0x10380], desc[UR28][R20.64], P1 ;  /* 0x1038000014207fae */ /* 0x000fe800089a101c */
[----:B------:R-:W-:Y:S04]  /*fc60*/  LDGSTS.E [R32+0x10780], desc[UR28][R112.64], P1 ;  /* 0x1078000070207fae */ /* 0x000fe800089a101c */
[----:B--2---:R-:W-:Y:S04]  /*fc70*/  LDGSTS.E [R32+0x10b80], desc[UR28][R44.64], P1 ;  /* 0x10b800002c207fae */ /* 0x004fe800089a101c */
[----:B------:R-:W5:Y:S04]  /*fc80*/  LDL.LU.64 R20, [R1+0x690] ;  /* 0x0006900001147983 */ /* 0x000f680000300a00 */
[----:B------:R-:W5:Y:S04]  /*fc90*/  LDL.LU.64 R112, [R1+0x688] ;  /* 0x0006880001707983 */ /* 0x000f680000300a00 */
[----:B------:R-:W5:Y:S04]  /*fca0*/  LDL.LU.64 R44, [R1+0x680] ;  /* 0x00068000012c7983 */ /* 0x000f680000300a00 */
[----:B----4-:R-:W-:Y:S04]  /*fcb0*/  LDGSTS.E [R32+0x10f80], desc[UR28][R48.64], P1 ;  /* 0x10f8000030207fae */ /* 0x010fe800089a101c */
[----:B------:R-:W-:Y:S04]  /*fcc0*/  LDGSTS.E [R32+0x11380], desc[UR28][R114.64], P1 ;  /* 0x1138000072207fae */ /* 0x000fe800089a101c */
[----:B------:R-:W-:Y:S04]  /*fcd0*/  LDGSTS.E [R32+0x11780], desc[UR28][R46.64], P1 ;  /* 0x117800002e207fae */ /* 0x000fe800089a101c */
[----:B------:R-:W2:Y:S04]  /*fce0*/  LDL.LU.64 R48, [R1+0x678] ;  /* 0x0006780001307983 */ /* 0x000ea80000300a00 */
[----:B------:R-:W5:Y:S04]  /*fcf0*/  LDL.LU.64 R114, [R1+0x670] ;  /* 0x0006700001727983 */ /* 0x000f680000300a00 */
[----:B------:R-:W3:Y:S04]  /*fd00*/  LDL.LU.64 R46, [R1+0x668] ;  /* 0x00066800012e7983 */ /* 0x000ee80000300a00 */
[----:B------:R-:W-:Y:S04]  /*fd10*/  LDGSTS.E [R32+0x11b80], desc[UR28][R54.64], P1 ;  /* 0x11b8000036207fae */ /* 0x000fe800089a101c */
[----:B------:R-:W-:Y:S04]  /*fd20*/  LDGSTS.E [R32+0x11f80], desc[UR28][R84.64], P1 ;  /* 0x11f8000054207fae */ /* 0x000fe800089a101c */
[----:B------:R-:W-:Y:S04]  /*fd30*/  LDGSTS.E [R32+0x12380], desc[UR28][R86.64], P1 ;  /* 0x1238000056207fae */ /* 0x000fe800089a101c */
[----:B------:R-:W5:Y:S04]  /*fd40*/  LDL.LU.64 R54, [R1+0x660] ;  /* 0x0006600001367983 */ /* 0x000f680000300a00 */
[----:B------:R-:W5:Y:S04]  /*fd50*/  LDL.LU R85, [R1+0x658] ;  /* 0x0006580001557983 */ /* 0x000f680000300800 */
[----:B------:R-:W4:Y:S04]  /*fd60*/  LDL.LU.64 R86, [R1+0x650] ;  /* 0x0006500001567983 */ /* 0x000f280000300a00 */
[----:B------:R-:W-:Y:S04]  /*fd70*/  LDGSTS.E [R32+0x12780], desc[UR28][R118.64], P1 ;  /* 0x1278000076207fae */ /* 0x000fe800089a101c */
[----:B------:R-:W-:Y:S04]  /*fd80*/  LDGSTS.E [R32+0x12b80], desc[UR28][R196.64], P1 ;  /* 0x12b80000c4207fae */ /* 0x000fe800089a101c */
[----:B------:R-:W-:Y:S04]  /*fd90*/  LDGSTS.E [R32+0x12f80], desc[UR28][R52.64], P1 ;  /* 0x12f8000034207fae */ /* 0x000fe800089a101c */
[----:B------:R-:W2:Y:S04]  /*fda0*/  LDL.LU.64 R118, [R1+0x648] ;  /* 0x0006480001767983 */ /* 0x000ea80000300a00 */
[----:B------:R-:W2:Y:S04]  /*fdb0*/  LDL.LU.64 R196, [R1+0x640] ;  /* 0x0006400001c47983 */ /* 0x000ea80000300a00 */
[----:B------:R-:W-:Y:S01]  /*fdc0*/  LDGSTS.E [R32+0x13380], desc[UR28][R198.64], P1 ;  /* 0x13380000c6207fae */ /* 0x000fe200089a101c */
[----:B------:R-:W-:-:S02]  /*fdd0*/  USHF.R.S32.HI UR4, URZ, 0x1f, UR10 ;  /* 0x0000001fff047899 */ /* 0x000fc4000801140a */
[----:B------:R-:W-:Y:S01]  /*fde0*/  USHF.L.U32 UR9, UR10, 0x2, URZ ;  /* 0x000000020a097899 */ /* 0x000fe200080006ff */
[----:B------:R-:W-:Y:S01]  /*fdf0*/  ISETP.GE.AND P0, PT, R2, R116, PT ;  /* 0x000000740200720c */ /* 0x000fe20003f06270 */
[----:B------:R-:W-:-:S03]  /*fe00*/  USHF.L.U64.HI UR10, UR10, 0x2, UR4 ;  /* 0x000000020a0a7899 */ /* 0x000fc60008010204 */
[----:B------:R-:W-:Y:S02]  /*fe10*/  SEL R7, RZ, 0x4, P0 ;  /* 0x00000004ff077807 */ /* 0x000fe40000000000 */
[----:B------:R-:W-:-:S04]  /*fe20*/  ISETP.GT.AND P0, PT, R252, 0x17f, PT ;  /* 0x0000017ffc00780c */ /* 0x000fc80003f04270 */
[----:B------:R-:W-:-:S04]  /*fe30*/  SEL R7, R7, RZ, P0 ;  /* 0x000000ff07077207 */ /* 0x000fc80000000000 */
[----:B------:R-:W-:Y:S02]  /*fe40*/  ISETP.NE.U32.AND P2, PT, R7, RZ, PT ;  /* 0x000000ff0700720c */ /* 0x000fe40003f45070 */
[----:B------:R-:W-:-:S04]  /*fe50*/  SEL R7, RZ, 0x4, P4 ;  /* 0x00000004ff077807 */ /* 0x000fc80002000000 */
[----:B------:R-:W-:-:S04]  /*fe60*/  SEL R7, R7, RZ, P0 ;  /* 0x000000ff07077207 */ /* 0x000fc80000000000 */
[----:B------:R-:W-:Y:S01]  /*fe70*/  ISETP.NE.U32.AND P4, PT, R7, RZ, PT ;  /* 0x000000ff0700720c */ /* 0x000fe20003f85070 */
[----:B--2---:R-:W-:Y:S04]  /*fe80*/  LDGSTS.E [R32+0x13780], desc[UR28][R196.64], P1 ;  /* 0x13780000c4207fae */ /* 0x004fe800089a101c */
[----:B------:R3:W-:Y:S04]  /*fe90*/  LDGSTS.E [R32+0x13b80], desc[UR28][R118.64], P1 ;  /* 0x13b8000076207fae */ /* 0x0007e800089a101c */
[----:B----4-:R1:W-:Y:S04]  /*fea0*/  LDGSTS.E [R32+0x13f80], desc[UR28][R86.64], P1 ;  /* 0x13f8000056207fae */ /* 0x0103e800089a101c */
[----:B------:R-:W0:Y:S01]  /*feb0*/  LDGDEPBAR ;  /* 0x00000000000079af */ /* 0x000e220000000000 */
[----:B------:R-:W-:-:S02]  /*fec0*/  ISETP.NE.U32.AND P1, PT, RZ, UR14, PT ;  /* 0x0000000eff007c0c */ /* 0x000fc4000bf25070 */
[----:B---3--:R-:W-:-:S04]  /*fed0*/  IADD3 R118, P5, PT, R46, UR9, RZ ;  /* 0x000000092e767c10 */ /* 0x008fc8000ffbe0ff */
[----:B------:R-:W-:Y:S02]  /*fee0*/  IADD3.X R119, PT, PT, R47, UR10, RZ, P5, !PT ;  /* 0x0000000a2f777c10 */ /* 0x000fe4000affe4ff */
[----:B------:R-:W-:Y:S02]  /*fef0*/  ISETP.LT.OR P5, PT, R252, 0x80, P1 ;  /* 0x00000080fc00780c */ /* 0x000fe40000fa1670 */
[----:B------:R-:W-:-:S04]  /*ff00*/  IADD3 R196, P6, PT, R48, UR9, RZ ;  /* 0x0000000930c47c10 */ /* 0x000fc8000ffde0ff */
[----:B------:R-:W-:Y:S01]  /*ff10*/  IADD3.X R197, PT, PT, R49, UR10, RZ, P6, !PT ;  /* 0x0000000a31c57c10 */ /* 0x000fe2000b7fe4ff */
[----:B------:R-:W-:-:S04]  /*ff20*/  DEPBAR.LE SB0, 0x2 ;  /* 0x000080800000791a */ /* 0x000fc80000000000 */
[----:B------:R-:W-:Y:S06]  /*ff30*/  BAR.SYNC.DEFER_BLOCKING 0x0 ;  /* 0x0000000000007b1d */ /* 0x000fec0000010000 */
[----:B-1----:R-:W-:Y:S05]  /*ff40*/  @P5 BRA `(.L_x_6) ;  /* 0x0000000400785947 */ /* 0x002fea0003800000 */
[----:B------:R-:W-:Y:S02]  /*ff50*/  USHF.R.U32.HI UR30, URZ, 0x4, UR6 ;  /* 0x00000004ff1e7899 */ /* 0x000fe40008011606 */
[----:B------:R-:W-:Y:S02]  /*ff60*/  UIADD3 UR5, UPT, UPT, UR6, 0x30000, URZ ;  /* 0x0003000006057890 */ /* 0x000fe4000fffe0ff */
[----:B------:R-:W-:Y:S02]  /*ff70*/  USGXT.U32 UR30, UR30, 0xe ;  /* 0x0000000e1e1e789a */ /* 0x000fe40008000000 */
[----:B------:R-:W-:Y:S02]  /*ff80*/  USHF.R.U32.HI UR5, URZ, 0x4, UR5 ;  /* 0x00000004ff057899 */ /* 0x000fe40008011605 */
[----:B------:R-:W-:Y:S02]  /*ff90*/  UIADD3 UR64, UP1, UPT, UR30, 0x2, URZ ;  /* 0x000000021e407890 */ /* 0x000fe4000ff3e0ff */
[----:B------:R-:W-:Y:S01]  /*ffa0*/  USGXT.U32 UR34, UR5, 0xe ;  /* 0x0000000e0522789a */ /* 0x000fe20008000000 */
[----:B------:R-:W-:Y:S01]  /*ffb0*/  UMOV UR4, URZ ;  /* 0x000000ff00047c82 */ /* 0x000fe20008000000 */
[----:B------:R-:W-:Y:S01]  /*ffc0*/  UMOV UR11, URZ ;  /* 0x000000ff000b7c82 */ /* 0x000fe20008000000 */
[----:B------:R-:W-:-:S02]  /*ffd0*/  UIADD3.X UR65, UPT, UPT, UR4, 0x40004040, URZ, UP1, !UPT ;  /* 0x4000404004417890 */ /* 0x000fc40008ffe4ff */
[----:B------:R-:W-:Y:S01]  /*ffe0*/  UIADD3 UR20, UP1, UPT, UR34, 0x2, URZ ;  /* 0x0000000222147890 */ /* 0x000fe2000ff3e0ff */
[----:B------:R-:W-:Y:S01]  /*fff0*/  UMOV UR14, 0x0 ;  /* 0x00000000000e7882 */ /* 0x000fe20000000000 */
[----:B------:R-:W-:Y:S02]  /*10000*/  UMOV UR15, 0x4200910 ;  /* 0x04200910000f7882 */ /* 0x000fe40000000000 */
[----:B------:R-:W-:Y:S01]  /*10010*/  UIADD3.X UR21, UPT, UPT, UR11, 0x40004040, URZ, UP1, !UPT ;  /* 0x400040400b157890 */ /* 0x000fe20008ffe4ff */
[----:B------:R-:W-:Y:S01]  /*10020*/  UMOV UR31, 0x40004040 ;  /* 0x40004040001f7882 */ /* 0x000fe20000000000 */
[----:B------:R-:W-:Y:S01]  /*10030*/  UMOV UR35, 0x40004040 ;  /* 0x4000404000237882 */ /* 0x000fe20000000000 */
[----:B------:R-:W-:Y:S01]  /*10040*/  UIADD3.64 UR68, UPT, UPT, UR64, 0x2, URZ ;  /* 0x0000000240447897 */ /* 0x000fe2000fffe0ff */
[----:B------:R1:W-:Y:S01]  /*10050*/  UTCHMMA gdesc[UR34], gdesc[UR30], tmem[UR7], tmem[UR14], idesc[UR15], !UPT ;  /* 0x00ff0e1e220075ea */ /* 0x0003e2000f800007 */
[----:B------:R-:W-:Y:S02]  /*10060*/  UIADD3.64 UR70, UPT, UPT, UR20, 0x2, URZ ;  /* 0x0000000214467897 */ /* 0x000fe4000fffe0ff */
[----:B------:R-:W-:-:S02]  /*10070*/  UIADD3.64 UR44, UPT, UPT, UR64, 0x4, URZ ;  /* 0x00000004402c7897 */ /* 0x000fc4000fffe0ff */
[----:B------:R-:W-:Y:S02]  /*10080*/  UIADD3.64 UR56, UPT, UPT, UR64, 0x3fe, URZ ;  /* 0x000003fe40387897 */ /* 0x000fe4000fffe0ff */
[----:B------:R-:W-:Y:S01]  /*10090*/  UIADD3.64 UR72, UPT, UPT, UR20, 0x1fe, URZ ;  /* 0x000001fe14487897 */ /* 0x000fe2000fffe0ff */
[----:B------:R-:W-:Y:S01]  /*100a0*/  UMOV UR22, 0x0 ;  /* 0x0000000000167882 */ /* 0x000fe20000000000 */
[----:B-1----:R-:W-:Y:S01]  /*100b0*/  UIADD3.64 UR14, UPT, UPT, UR20, 0x4, URZ ;  /* 0x00000004140e7897 */ /* 0x002fe2000fffe0ff */
[----:B------:R-:W-:Y:S01]  /*100c0*/  UMOV UR23, 0x4200910 ;  /* 0x0420091000177882 */ /* 0x000fe20000000000 */
[----:B------:R-:W-:Y:S01]  /*100d0*/  UMOV UR66, 0x0 ;  /* 0x0000000000427882 */ /* 0x000fe20000000000 */
[----:B------:R-:W-:Y:S01]  /*100e0*/  UMOV UR67, 0x4200910 ;  /* 0x0420091000437882 */ /* 0x000fe20000000000 */
[----:B------:R-:W-:Y:S02]  /*100f0*/  UIADD3.64 UR38, UPT, UPT, UR64, 0x400, URZ ;  /* 0x0000040040267897 */ /* 0x000fe4000fffe0ff */
[----:B------:R1:W-:Y:S01]  /*10100*/  UTCHMMA gdesc[UR20], gdesc[UR64], tmem[UR7], tmem[UR22], idesc[UR23], UPT ;  /* 0x00ff1640140075ea */ /* 0x0003e2000b800007 */
[----:B------:R-:W-:Y:S01]  /*10110*/  UIADD3.64 UR76, UPT, UPT, UR20, 0x200, URZ ;  /* 0x00000200144c7897 */ /* 0x000fe2000fffe0ff */
[----:B------:R-:W-:Y:S01]  /*10120*/  UTCHMMA gdesc[UR70], gdesc[UR68], tmem[UR7], tmem[UR66], idesc[UR67], UPT ;  /* 0x00ff4244460075ea */ /* 0x000fe2000b800007 */
[----:B------:R-:W-:Y:S01]  /*10130*/  UMOV UR62, 0x0 ;  /* 0x00000000003e7882 */ /* 0x000fe20000000000 */
[----:B------:R-:W-:Y:S01]  /*10140*/  UMOV UR63, 0x4200910 ;  /* 0x04200910003f7882 */ /* 0x000fe20000000000 */
[----:B------:R-:W-:Y:S01]  /*10150*/  UIADD3.64 UR26, UPT, UPT, UR64, 0x402, URZ ;  /* 0x00000402401a7897 */ /* 0x000fe2000fffe0ff */
[----:B------:R2:W-:Y:S01]  /*10160*/  UTCHMMA gdesc[UR14], gdesc[UR44], tmem[UR7], tmem[UR62], idesc[UR63], UPT ;  /* 0x00ff3e2c0e0075ea */ /* 0x0005e2000b800007 */
[----:B------:R-:W-:-:S02]  /*10170*/  UIADD3.64 UR60, UPT, UPT, UR64, 0x404, URZ ;  /* 0x00000404403c7897 */ /* 0x000fc4000fffe0ff */
[----:B------:R-:W-:Y:S02]  /*10180*/  UIADD3.64 UR58, UPT, UPT, UR64, 0x7fe, URZ ;  /* 0x000007fe403a7897 */ /* 0x000fe4000fffe0ff */
[----:B------:R-:W-:Y:S02]  /*10190*/  UIADD3.64 UR52, UPT, UPT, UR64, 0x800, URZ ;  /* 0x0000080040347897 */ /* 0x000fe4000fffe0ff */
[----:B------:R-:W-:Y:S02]  /*101a0*/  UIADD3.64 UR46, UPT, UPT, UR64, 0x802, URZ ;  /* 0x00000802402e7897 */ /* 0x000fe4000fffe0ff */
[----:B------:R-:W-:Y:S02]  /*101b0*/  UIADD3.64 UR40, UPT, UPT, UR64, 0x804, URZ ;  /* 0x0000080440287897 */ /* 0x000fe4000fffe0ff */
[----:B------:R-:W-:Y:S02]  /*101c0*/  UIADD3.64 UR34, UPT, UPT, UR64, 0xbfe, URZ ;  /* 0x00000bfe40227897 */ /* 0x000fe4000fffe0ff */
[----:B------:R-:W-:-:S02]  /*101d0*/  UIADD3.64 UR30, UPT, UPT, UR64, 0xc00, URZ ;  /* 0x00000c00401e7897 */ /* 0x000fc4000fffe0ff */
[----:B-1----:R-:W-:Y:S02]  /*101e0*/  UIADD3.64 UR22, UPT, UPT, UR64, 0xc02, URZ ;  /* 0x00000c0240167897 */ /* 0x002fe4000fffe0ff */
[----:B------:R-:W-:Y:S02]  /*101f0*/  UIADD3.64 UR74, UPT, UPT, UR64, 0xc04, URZ ;  /* 0x00000c04404a7897 */ /* 0x000fe4000fffe0ff */
[----:B------:R-:W-:Y:S01]  /*10200*/  UIADD3.64 UR64, UPT, UPT, UR20, 0x202, URZ ;  /* 0x0000020214407897 */ /* 0x000fe2000fffe0ff */
[----:B------:R-:W-:Y:S01]  /*10210*/  UMOV UR50, 0x0 ;  /* 0x0000000000327882 */ /* 0x000fe20000000000 */
[----:B------:R-:W-:Y:S01]  /*10220*/  UMOV UR51, 0x4200910 ;  /* 0x0420091000337882 */ /* 0x000fe20000000000 */
[----:B--2---:R-:W-:Y:S01]  /*10230*/  UIADD3.64 UR62, UPT, UPT, UR20, 0x204, URZ ;  /* 0x00000204143e7897 */ /* 0x004fe2000fffe0ff */
[----:B------:R1:W-:Y:S01]  /*10240*/  UTCHMMA gdesc[UR72], gdesc[UR56], tmem[UR7], tmem[UR50], idesc[UR51], UPT ;  /* 0x00ff3238480075ea */ /* 0x0003e2000b800007 */
[----:B------:R-:W-:Y:S02]  /*10250*/  UIADD3.64 UR44, UPT, UPT, UR20, 0x3fe, URZ ;  /* 0x000003fe142c7897 */ /* 0x000fe4000fffe0ff */
[----:B------:R-:W-:Y:S01]  /*10260*/  UIADD3.64 UR14, UPT, UPT, UR20, 0x400, URZ ;  /* 0x00000400140e7897 */ /* 0x000fe2000fffe0ff */
[----:B------:R-:W-:Y:S01]  /*10270*/  UMOV UR70, 0x0 ;  /* 0x0000000000467882 */ /* 0x000fe20000000000 */
[----:B------:R-:W-:Y:S01]  /*10280*/  UMOV UR71, 0x4200910 ;  /* 0x0420091000477882 */ /* 0x000fe20000000000 */
[----:B------:R-:W-:Y:S01]  /*10290*/  UIADD3.64 UR66, UPT, UPT, UR20, 0x404, URZ ;  /* 0x0000040414427897 */ /* 0x000fe2000fffe0ff */
[----:B------:R2:W-:Y:S01]  /*102a0*/  UTCHMMA gdesc[UR76], gdesc[UR38], tmem[UR7], tmem[UR70], idesc[UR71], UPT ;  /* 0x00ff46264c0075ea */ /* 0x0005e2000b800007 */
[----:B------:R-:W-:-:S02]  /*102b0*/  UIADD3.64 UR68, UPT, UPT, UR20, 0x5fe, URZ ;  /* 0x000005fe14447897 */ /* 0x000fc4000fffe0ff */
[----:B-1----:R-:W-:Y:S01]  /*102c0*/  UIADD3.64 UR50, UPT, UPT, UR20, 0x402, URZ ;  /* 0x0000040214327897 */ /* 0x002fe2000fffe0ff */
[----:B------:R-:W-:Y:S01]  /*102d0*/  UMOV UR72, 0x0 ;  /* 0x0000000000487882 */ /* 0x000fe20000000000 */
[----:B------:R-:W-:Y:S01]  /*102e0*/  UMOV UR73, 0x4200910 ;  /* 0x0420091000497882 */ /* 0x000fe20000000000 */
[----:B------:R-:W-:Y:S01]  /*102f0*/  UMOV UR56, 0x0 ;  /* 0x0000000000387882 */ /* 0x000fe20000000000 */
[----:B------:R-:W-:Y:S01]  /*10300*/  UMOV UR57, 0x4200910 ;  /* 0x0420091000397882 */ /* 0x000fe20000000000 */
[----:B------:R-:W-:Y:S01]  /*10310*/  UMOV UR54, 0x0 ;  /* 0x0000000000367882 */ /* 0x000fe20000000000 */
[----:B--2---:R-:W-:Y:S01]  /*10320*/  UIADD3.64 UR38, UPT, UPT, UR20, 0x600, URZ ;  /* 0x0000060014267897 */ /* 0x004fe2000fffe0ff */
[----:B------:R-:W-:Y:S01]  /*10330*/  UMOV UR76, 0x0 ;  /* 0x00000000004c7882 */ /* 0x000fe20000000000 */
[----:B------:R-:W-:Y:S01]  /*10340*/  UMOV UR77, 0x4200910 ;  /* 0x04200910004d7882 */ /* 0x000fe20000000000 */
[----:B------:R-:W-:Y:S01]  /*10350*/  UIADD3.64 UR70, UPT, UPT, UR20, 0x602, URZ ;  /* 0x0000060214467897 */ /* 0x000fe2000fffe0ff */
[----:B------:R1:W-:Y:S01]  /*10360*/  UTCHMMA gdesc[UR64], gdesc[UR26], tmem[UR7], tmem[UR76], idesc[UR77], UPT ;  /* 0x00ff4c1a400075ea */ /* 0x0003e2000b800007 */
[----:B------:R-:W-:Y:S01]  /*10370*/  UIADD3.64 UR20, UPT, UPT, UR20, 0x604, URZ ;  /* 0x0000060414147897 */ /* 0x000fe2000fffe0ff */
[----:B------:R1:W-:Y:S01]  /*10380*/  UTCHMMA gdesc[UR62], gdesc[UR60], tmem[UR7], tmem[UR72], idesc[UR73], UPT ;  /* 0x00ff483c3e0075ea */ /* 0x0003e2000b800007 */
[----:B------:R-:W-:Y:S01]  /*10390*/  UMOV UR55, 0x4200910 ;  /* 0x0420091000377882 */ /* 0x000fe20000000000 */
[----:B------:R-:W-:Y:S01]  /*103a0*/  UMOV UR48, 0x0 ;  /* 0x0000000000307882 */ /* 0x000fe20000000000 */
[----:B------:R-:W-:Y:S01]  /*103b0*/  UMOV UR49, 0x4200910 ;  /* 0x0420091000317882 */ /* 0x000fe20000000000 */
[----:B------:R1:W-:Y:S01]  /*103c0*/  UTCHMMA gdesc[UR44], gdesc[UR58], tmem[UR7], tmem[UR56], idesc[UR57], UPT ;  /* 0x00ff383a2c0075ea */ /* 0x0003e2000b800007 */
        /* <DEDUP_REMOVED lines=11> */
[----:B------:R-:W-:Y:S01]  /*10480*/  UMOV UR4, UR13 ;  /* 0x0000000d00047c82 */ /* 0x000fe20008000000 */
[----:B------:R-:W-:Y:S01]  /*10490*/  UMOV UR5, URZ ;  /* 0x000000ff00057c82 */ /* 0x000fe20008000000 */
[----:B------:R1:W-:Y:S01]  /*104a0*/  UTCHMMA gdesc[UR68], gdesc[UR34], tmem[UR7], tmem[UR36], idesc[UR37], UPT ;  /* 0x00ff2422440075ea */ /* 0x0003e2000b800007 */
[----:B------:R-:W-:Y:S01]  /*104b0*/  UMOV UR18, 0x0 ;  /* 0x0000000000127882 */ /* 0x000fe20000000000 */
[----:B------:R-:W-:Y:S01]  /*104c0*/  UMOV UR19, 0x4200910 ;  /* 0x0420091000137882 */ /* 0x000fe20000000000 */
[----:B------:R1:W-:Y:S01]  /*104d0*/  UTCHMMA gdesc[UR38], gdesc[UR30], tmem[UR7], tmem[UR32], idesc[UR33], UPT ;  /* 0x00ff201e260075ea */ /* 0x0003e2000b800007 */
[----:B------:R-:W-:Y:S01]  /*104e0*/  UMOV UR4, UR4 ;  /* 0x0000000400047c82 */ /* 0x000fe20008000000 */
[----:B------:R1:W-:Y:S01]  /*104f0*/  UTCHMMA gdesc[UR70], gdesc[UR22], tmem[UR7], tmem[UR24], idesc[UR25], UPT ;  /* 0x00ff1816460075ea */ /* 0x0003e2000b800007 */
[----:B------:R1:W-:Y:S01]  /*10500*/  UTCHMMA gdesc[UR20], gdesc[UR74], tmem[UR7], tmem[UR18], idesc[UR19], UPT ;  /* 0x00ff124a140075ea */ /* 0x0003e2000b800007 */
[----:B------:R1:W-:Y:S01]  /*10510*/  UTCBAR [UR4], URZ ;  /* 0x000000ff040073e9 */ /* 0x0003e200080000ff */
[----:B------:R-:W-:Y:S01]  /*10520*/  NOP ;  /* 0x0000000000007918 */ /* 0x000fe20000000000 */
.L_x_6:
[----:B------:R-:W-:Y:S01]  /*10530*/  BAR.SYNC.DEFER_BLOCKING 0x0 ;  /* 0x0000000000007b1d */ /* 0x000fe20000010000 */
[----:B-----5:R-:W-:Y:S02]  /*10540*/  ISETP.GE.AND P5, PT, R55, R116, PT ;  /* 0x000000743700720c */ /* 0x020fe40003fa6270 */
[----:B------:R-:W-:Y:S02]  /*10550*/  IADD3 R86, P6, PT, R44, UR9, RZ ;  /* 0x000000092c567c10 */ /* 0x000fe4000ffde0ff */
[----:B------:R-:W-:Y:S02]  /*10560*/  LOP3.LUT R46, R2, 0x46, RZ, 0xfc, !PT ;  /* 0x00000046022e7812 */ /* 0x000fe400078efcff */
[----:B------:R-:W-:Y:S01]  /*10570*/  IADD3.X R87, PT, PT, R45, UR10, RZ, P6, !PT ;  /* 0x0000000a2d577c10 */ /* 0x000fe2000b7fe4ff */
[----:B------:R2:W-:Y:S01]  /*10580*/  STL.64 [R1+0x640], R122 ;  /* 0x0006407a01007387 */ /* 0x0005e20000100a00 */
[----:B------:R-:W-:Y:S02]  /*10590*/  IADD3 R84, P6, PT, R20, UR9, RZ ;  /* 0x0000000914547c10 */ /* 0x000fe4000ffde0ff */
[C---:B------:R-:W-:Y:S01]  /*105a0*/  LOP3.LUT R47, R2.reuse, 0x64, RZ, 0xfc, !PT ;  /* 0x00000064022f7812 */ /* 0x040fe200078efcff */
[----:B------:R-:W-:Y:S04]  /*105b0*/  STL.64 [R1+0x648], R118 ;  /* 0x0006487601007387 */ /* 0x000fe80000100a00 */
[----:B------:R-:W-:Y:S01]  /*105c0*/  STL.64 [R1+0x650], R196 ;  /* 0x000650c401007387 */ /* 0x000fe20000100a00 */
[----:B--2---:R-:W-:-:S03]  /*105d0*/  LOP3.LUT R123, R2, 0x4a, RZ, 0xfc, !PT ;  /* 0x0000004a027b7812 */ /* 0x004fc600078efcff */
[----:B------:R-:W-:Y:S01]  /*105e0*/  STL.64 [R1+0x658], R86 ;  /* 0x0006585601007387 */ /* 0x000fe20000100a00 */
[----:B------:R-:W-:-:S03]  /*105f0*/  LOP3.LUT R122, R2, 0x68, RZ, 0xfc, !PT ;  /* 0x00000068027a7812 */ /* 0x000fc600078efcff */
[----:B------:R-:W-:Y:S01]  /*10600*/  @!PT LDS RZ, [RZ] ;  /* 0x00000000fffff984 */ /* 0x000fe20000000800 */
[----:B------:R-:W-:Y:S01]  /*10610*/  @!PT LDS RZ, [RZ] ;  /* 0x00000000fffff984 */ /* 0x000fe20000000800 */
[----:B------:R-:W-:Y:S01]  /*10620*/  @!PT LDS RZ, [RZ] ;  /* 0x00000000fffff984 */ /* 0x000fe20000000800 */
[----:B------:R-:W-:Y:S01]  /*10630*/  LDGSTS.E [R120+0x40000], desc[UR28][R118.64], P2 ;  /* 0x4000000076787fae */ /* 0x000fe200091a101c */
[-C--:B------:R-:W-:Y:S02]  /*10640*/  ISETP.GE.AND P2, PT, R85, R116.reuse, PT ;  /* 0x000000745500720c */ /* 0x080fe40003f46270 */
[----:B------:R-:W-:Y:S01]  /*10650*/  IADD3.X R85, PT, PT, R21, UR10, RZ, P6, !PT ;  /* 0x0000000a15557c10 */ /* 0x000fe2000b7fe4ff */
[----:B------:R-:W-:Y:S01]  /*10660*/  LDGSTS.E [R120+0x40008], desc[UR28][R196.64], P4 ;  /* 0x40008000c4787fae */ /* 0x000fe2000a1a101c */
[----:B------:R-:W-:Y:S02]  /*10670*/  SEL R7, RZ, 0x4, P2 ;  /* 0x00000004ff077807 */ /* 0x000fe40001000000 */
[----:B------:R-:W-:Y:S01]  /*10680*/  ISETP.GE.AND P4, PT, R54, R116, PT ;  /* 0x000000743600720c */ /* 0x000fe20003f86270 */
[----:B------:R-:W-:Y:S01]  /*10690*/  STL.64 [R1+0x660], R84 ;  /* 0x0006605401007387 */ /* 0x000fe20000100a00 */
[----:B------:R-:W-:Y:S02]  /*106a0*/  SEL R7, R7, RZ, P0 ;  /* 0x000000ff07077207 */ /* 0x000fe40000000000 */
[----:B------:R-:W-:-:S02]  /*106b0*/  SEL R25, RZ, 0x4, P4 ;  /* 0x00000004ff197807 */ /* 0x000fc40002000000 */
[----:B------:R-:W-:Y:S02]  /*106c0*/  ISETP.NE.U32.AND P2, PT, R7, RZ, PT ;  /* 0x000000ff0700720c */ /* 0x000fe40003f45070 */
[----:B------:R-:W-:Y:S02]  /*106d0*/  SEL R7, RZ, 0x4, P5 ;  /* 0x00000004ff077807 */ /* 0x000fe40002800000 */
[----:B------:R-:W-:Y:S02]  /*106e0*/  SEL R25, R25, RZ, P0 ;  /* 0x000000ff19197207 */ /* 0x000fe40000000000 */
[----:B------:R-:W-:Y:S02]  /*106f0*/  SEL R7, R7, RZ, P0 ;  /* 0x000000ff07077207 */ /* 0x000fe40000000000 */
[----:B------:R-:W-:Y:S02]  /*10700*/  ISETP.NE.U32.AND P5, PT, R25, RZ, PT ;  /* 0x000000ff1900720c */ /* 0x000fe40003fa5070 */
[----:B------:R-:W-:-:S02]  /*10710*/  ISETP.NE.U32.AND P4, PT, R7, RZ, PT ;  /* 0x000000ff0700720c */ /* 0x000fc40003f85070 */
[----:B------:R-:W-:Y:S01]  /*10720*/  IADD3 R54, P6, PT, R18, UR9, RZ ;  /* 0x0000000912367c10 */ /* 0x000fe2000ffde0ff */
[----:B------:R-:W-:Y:S01]  /*10730*/  LDGSTS.E [R120+0x42000], desc[UR28][R86.64], P2 ;  /* 0x4200000056787fae */ /* 0x000fe200091a101c */
[----:B------:R-:W-:Y:S02]  /*10740*/  ISETP.GE.AND P2, PT, R114, R116, PT ;  /* 0x000000747200720c */ /* 0x000fe40003f46270 */
[----:B------:R-:W-:Y:S02]  /*10750*/  IADD3.X R55, PT, PT, R19, UR10, RZ, P6, !PT ;  /* 0x0000000a13377c10 */ /* 0x000fe4000b7fe4ff */
[----:B------:R-:W-:Y:S02]  /*10760*/  SEL R7, RZ, 0x4, P2 ;  /* 0x00000004ff077807 */ /* 0x000fe40001000000 */
[----:B------:R-:W-:Y:S01]  /*10770*/  IADD3 R52, P6, PT, R16, UR9, RZ ;  /* 0x0000000910347c10 */ /* 0x000fe2000ffde0ff */
[----:B------:R-:W-:Y:S01]  /*10780*/  LDGSTS.E [R120+0x42008], desc[UR28][R84.64], P5 ;  /* 0x4200800054787fae */ /* 0x000fe2000a9a101c */
[----:B------:R-:W-:-:S02]  /*10790*/  SEL R7, R7, RZ, P0 ;  /* 0x000000ff07077207 */ /* 0x000fc40000000000 */
[-C--:B------:R-:W-:Y:S01]  /*107a0*/  ISETP.GE.AND P5, PT, R112, R116.reuse, PT ;  /* 0x000000747000720c */ /* 0x080fe20003fa6270 */
[----:B------:R-:W-:Y:S01]  /*107b0*/  LDGSTS.E [R120+0x44000], desc[UR28][R54.64], P4 ;  /* 0x4400000036787fae */ /* 0x000fe2000a1a101c */
[----:B------:R-:W-:Y:S02]  /*107c0*/  ISETP.GE.AND P4, PT, R115, R116, PT ;  /* 0x000000747300720c */ /* 0x000fe40003f86270 */
[----:B------:R-:W-:Y:S01]  /*107d0*/  ISETP.NE.U32.AND P2, PT, R7, RZ, PT ;  /* 0x000000ff0700720c */ /* 0x000fe20003f45070 */
[----:B------:R2:W-:Y:S01]  /*107e0*/  STL.64 [R1+0x668], R54 ;  /* 0x0006683601007387 */ /* 0x0005e20000100a00 */
[----:B------:R-:W-:Y:S02]  /*107f0*/  SEL R18, RZ, 0x4, P4 ;  /* 0x00000004ff127807 */ /* 0x000fe40002000000 */
[----:B------:R-:W-:Y:S02]  /*10800*/  SEL R7, RZ, 0x4, P5 ;  /* 0x00000004ff077807 */ /* 0x000fe40002800000 */
[----:B------:R-:W-:-:S02]  /*10810*/  SEL R18, R18, RZ, P0 ;  /* 0x000000ff12127207 */ /* 0x000fc40000000000 */
[----:B------:R-:W-:Y:S02]  /*10820*/  SEL R7, R7, RZ, P0 ;  /* 0x000000ff07077207 */ /* 0x000fe40000000000 */
[----:B------:R-:W-:Y:S02]  /*10830*/  IADD3.X R53, PT, PT, R17, UR10, RZ, P6, !PT ;  /* 0x0000000a11357c10 */ /* 0x000fe4000b7fe4ff */
[----:B------:R-:W-:Y:S02]  /*10840*/  ISETP.NE.U32.AND P5, PT, R18, RZ, PT ;  /* 0x000000ff1200720c */ /* 0x000fe40003fa5070 */
[----:B------:R-:W-:Y:S01]  /*10850*/  IADD3 R20, P6, PT, R14, UR9, RZ ;  /* 0x000000090e147c10 */ /* 0x000fe2000ffde0ff */
[----:B------:R-:W-:Y:S01]  /*10860*/  LDGSTS.E [R120+0x44008], desc[UR28][R52.64], P2 ;  /* 0x4400800034787fae */ /* 0x000fe200091a101c */
[----:B------:R-:W-:Y:S02]  /*10870*/  ISETP.NE.U32.AND P4, PT, R7, RZ, PT ;  /* 0x000000ff0700720c */ /* 0x000fe40003f85070 */
[----:B------:R-:W-:Y:S01]  /*10880*/  IADD3.X R21, PT, PT, R15, UR10, RZ, P6, !PT ;  /* 0x0000000a0f157c10 */ /* 0x000fe2000b7fe4ff */
[----:B------:R3:W-:Y:S01]  /*10890*/  STL.64 [R1+0x670], R52 ;  /* 0x0006703401007387 */ /* 0x0007e20000100a00 */
[----:B------:R-:W-:-:S02]  /*108a0*/  IADD3 R198, P6, PT, R12, UR9, RZ ;  /* 0x000000090cc67c10 */ /* 0x000fc4000ffde0ff */
[-C--:B------:R-:W-:Y:S01]  /*108b0*/  ISETP.GE.AND P2, PT, R113, R116.reuse, PT ;  /* 0x000000747100720c */ /* 0x080fe20003f46270 */
[----:B------:R4:W-:Y:S01]  /*108c0*/  STL.64 [R1+0x678], R20 ;  /* 0x0006781401007387 */ /* 0x0009e20000100a00 */
[----:B------:R-:W-:Y:S02]  /*108d0*/  IADD3.X R199, PT, PT, R13, UR10, RZ, P6, !PT ;  /* 0x0000000a0dc77c10 */ /* 0x000fe4000b7fe4ff */
[----:B------:R-:W-:Y:S01]  /*108e0*/  SEL R12, RZ, 0x4, P2 ;  /* 0x00000004ff0c7807 */ /* 0x000fe20001000000 */
[----:B------:R-:W-:Y:S01]  /*108f0*/  LDGSTS.E [R120+0x46000], desc[UR28][R20.64], P5 ;  /* 0x4600000014787fae */ /* 0x000fe2000a9a101c */
[----:B------:R-:W-:Y:S02]  /*10900*/  IADD3 R114, P5, PT, R50, UR9, RZ ;  /* 0x0000000932727c10 */ /* 0x000fe4000ffbe0ff */
[----:B------:R-:W-:Y:S01]  /*10910*/  SEL R12, R12, RZ, P0 ;  /* 0x000000ff0c0c7207 */ /* 0x000fe20000000000 */
[----:B------:R-:W-:Y:S01]  /*10920*/  LDGSTS.E [R120+0x46008], desc[UR28][R198.64], P4 ;  /* 0x46008000c6787fae */ /* 0x000fe2000a1a101c */
[----:B------:R-:W-:-:S02]  /*10930*/  ISETP.GE.AND P4, PT, R82, R116, PT ;  /* 0x000000745200720c */ /* 0x000fc40003f86270 */
[----:B------:R-:W-:Y:S01]  /*10940*/  ISETP.NE.U32.AND P2, PT, R12, RZ, PT ;  /* 0x000000ff0c00720c */ /* 0x000fe20003f45070 */
[----:B--2---:R-:W2:Y:S01]  /*10950*/  LDL.LU.64 R54, [R1+0x300] ;  /* 0x0003000001367983 */ /* 0x004ea20000300a00 */
[----:B------:R-:W-:Y:S02]  /*10960*/  SEL R7, RZ, 0x4, P4 ;  /* 0x00000004ff077807 */ /* 0x000fe40002000000 */
[----:B------:R-:W-:Y:S01]  /*10970*/  IADD3.X R115, PT, PT, R51, UR10, RZ, P5, !PT ;  /* 0x0000000a33737c10 */ /* 0x000fe2000affe4ff */
[----:B------:R-:W2:Y:S01]  /*10980*/  LDL.LU.64 R84, [R1+0x288] ;  /* 0x0002880001547983 */ /* 0x000ea20000300a00 */
[----:B------:R-:W-:Y:S02]  /*10990*/  SEL R7, R7, RZ, P0 ;  /* 0x000000ff07077207 */ /* 0x000fe40000000000 */
[----:B------:R-:W-:Y:S01]  /*109a0*/  IADD3 R112, P5, PT, R74, UR9, RZ ;  /* 0x000000094a707c10 */ /* 0x000fe2000ffbe0ff */
[----:B------:R-:W3:Y:S01]  /*109b0*/  LDL.LU.64 R86, [R1+0x8] ;  /* 0x0000080001567983 */ /* 0x000ee20000300a00 */
[----:B------:R-:W-:-:S02]  /*109c0*/  ISETP.NE.U32.AND P4, PT, R7, RZ, PT ;  /* 0x000000ff0700720c */ /* 0x000fc40003f85070 */
[----:B------:R-:W-:Y:S01]  /*109d0*/  IADD3.X R113, PT, PT, R75, UR10, RZ, P5, !PT ;  /* 0x0000000a4b717c10 */ /* 0x000fe2000affe4ff */
[----:B------:R-:W-:Y:S01]  /*109e0*/  LDGSTS.E [R6+0x40000], desc[UR28][R114.64], P2 ;  /* 0x4000000072067fae */ /* 0x000fe200091a101c */
[-C--:B------:R-:W-:Y:S02]  /*109f0*/  ISETP.GE.AND P2, PT, R83, R116.reuse, PT ;  /* 0x000000745300720c */ /* 0x080fe40003f46270 */
[----:B------:R-:W-:Y:S01]  /*10a00*/  ISETP.GE.AND P5, PT, R81, R116, PT ;  /* 0x000000745100720c */ /* 0x000fe20003fa6270 */
[----:B------:R-:W4:Y:S01]  /*10a10*/  LDL.LU.64 R196, [R1+0x48] ;  /* 0x0000480001c47983 */ /* 0x000f220000300a00 */
[----:B------:R-:W-:Y:S02]  /*10a20*/  SEL R7, RZ, 0x4, P2 ;  /* 0x00000004ff077807 */ /* 0x000fe40001000000 */
[----:B------:R-:W-:Y:S01]  /*10a30*/  IADD3 R82, P6, PT, R76, UR9, RZ ;  /* 0x000000094c527c10 */ /* 0x000fe2000ffde0ff */
[----:B------:R-:W2:Y:S01]  /*10a40*/  LDL.LU.64 R118, [R1+0x50] ;  /* 0x0000500001767983 */ /* 0x000ea20000300a00 */
[----:B------:R-:W-:-:S02]  /*10a50*/  SEL R7, R7, RZ, P0 ;  /* 0x000000ff07077207 */ /* 0x000fc40000000000 */
[----:B------:R-:W-:Y:S01]  /*10a60*/  IADD3.X R83, PT, PT, R77, UR10, RZ, P6, !PT ;  /* 0x0000000a4d537c10 */ /* 0x000fe2000b7fe4ff */
[----:B------:R-:W-:Y:S01]  /*10a70*/  LDGSTS.E [R6+0x40008], desc[UR28][R112.64], P4 ;  /* 0x4000800070067fae */ /* 0x000fe2000a1a101c */
[----:B------:R-:W-:Y:S02]  /*10a80*/  ISETP.GE.AND P4, PT, R80, R116, PT ;  /* 0x000000745000720c */ /* 0x000fe40003f86270 */
[----:B------:R-:W-:Y:S02]  /*10a90*/  ISETP.NE.U32.AND P2, PT, R7, RZ, PT ;  /* 0x000000ff0700720c */ /* 0x000fe40003f45070 */
[----:B------:R-:W-:Y:S02]  /*10aa0*/  SEL R12, RZ, 0x4, P4 ;  /* 0x00000004ff0c7807 */ /* 0x000fe40002000000 */
[----:B------:R-:W-:Y:S02]  /*10ab0*/  SEL R7, RZ, 0x4, P5 ;  /* 0x00000004ff077807 */ /* 0x000fe40002800000 */
[----:B------:R-:W-:-:S02]  /*10ac0*/  SEL R12, R12, RZ, P0 ;  /* 0x000000ff0c0c7207 */ /* 0x000fc40000000000 */
[----:B------:R-:W-:Y:S02]  /*10ad0*/  SEL R7, R7, RZ, P0 ;  /* 0x000000ff07077207 */ /* 0x000fe40000000000 */
[----:B------:R-:W-:Y:S02]  /*10ae0*/  ISETP.NE.U32.AND P5, PT, R12, RZ, PT ;  /* 0x000000ff0c00720c */ /* 0x000fe40003fa5070 */
[----:B------:R-:W-:Y:S01]  /*10af0*/  IADD3 R80, P6, PT, R78, UR9, RZ ;  /* 0x000000094e507c10 */ /* 0x000fe2000ffde0ff */
[----:B------:R-:W-:Y:S01]  /*10b00*/  LDGSTS.E [R6+0x42000], desc[UR28][R82.64], P2 ;  /* 0x4200000052067fae */ /* 0x000fe200091a101c */
[----:B------:R-:W-:Y:S02]  /*10b10*/  ISETP.NE.U32.AND P4, PT, R7, RZ, PT ;  /* 0x000000ff0700720c */ /* 0x000fe40003f85070 */
[----:B------:R-:W-:Y:S02]  /*10b20*/  IADD3.X R81, PT, PT, R79, UR10, RZ, P6, !PT ;  /* 0x0000000a4f517c10 */ /* 0x000fe4000b7fe4ff */
[----:B------:R-:W-:-:S02]  /*10b30*/  IADD3 R50, P6, PT, R104, UR9, RZ ;  /* 0x0000000968327c10 */ /* 0x000fc4000ffde0ff */
[-C--:B------:R-:W-:Y:S02]  /*10b40*/  ISETP.GE.AND P2, PT, R46, R116.reuse, PT ;  /* 0x000000742e00720c */ /* 0x080fe40003f46270 */
[----:B------:R-:W-:Y:S01]  /*10b50*/  IADD3.X R51, PT, PT, R105, UR10, RZ, P6, !PT ;  /* 0x0000000a69337c10 */ /* 0x000fe2000b7fe4ff */
[----:B------:R-:W-:Y:S01]  /*10b60*/  LDGSTS.E [R6+0x42008], desc[UR28][R80.64], P5 ;  /* 0x4200800050067fae */ /* 0x000fe2000a9a101c */
[----:B------:R-:W-:Y:S02]  /*10b70*/  SEL R7, RZ, 0x4, P2 ;  /* 0x00000004ff077807 */ /* 0x000fe40001000000 */
[----:B------:R-:W-:Y:S01]  /*10b80*/  LOP3.LUT R46, R2, 0x66, RZ, 0xfc, !PT ;  /* 0x00000066022e7812 */ /* 0x000fe200078efcff */
[----:B------:R-:W-:Y:S01]  /*10b90*/  LDGSTS.E [R6+0x44000], desc[UR28][R50.64], P4 ;  /* 0x4400000032067fae */ /* 0x000fe2000a1a101c */
[----:B------:R-:W-:Y:S02]  /*10ba0*/  SEL R7, R7, RZ, P0 ;  /* 0x000000ff07077207 */ /* 0x000fe40000000000 */
[----:B------:R-:W-:-:S02]  /*10bb0*/  ISETP.GE.AND P4, PT, R47, R116, PT ;  /* 0x000000742f00720c */ /* 0x000fc40003f86270 */
[----:B------:R-:W-:Y:S02]  /*10bc0*/  ISETP.GE.AND P5, PT, R46, R116, PT ;  /* 0x000000742e00720c */ /* 0x000fe40003fa6270 */
[----:B------:R-:W-:Y:S02]  /*10bd0*/  ISETP.NE.U32.AND P2, PT, R7, RZ, PT ;  /* 0x000000ff0700720c */ /* 0x000fe40003f45070 */
[----:B------:R-:W-:Y:S02]  /*10be0*/  SEL R12, RZ, 0x4, P4 ;  /* 0x00000004ff0c7807 */ /* 0x000fe40002000000 */
[----:B------:R-:W-:Y:S02]  /*10bf0*/  SEL R7, RZ, 0x4, P5 ;  /* 0x00000004ff077807 */ /* 0x000fe40002800000 */
[----:B------:R-:W-:Y:S02]  /*10c00*/  IADD3 R48, P6, PT, R106, UR9, RZ ;  /* 0x000000096a307c10 */ /* 0x000fe4000ffde0ff */
[----:B------:R-:W-:-:S02]  /*10c10*/  SEL R12, R12, RZ, P0 ;  /* 0x000000ff0c0c7207 */ /* 0x000fc40000000000 */
[----:B------:R-:W-:Y:S02]  /*10c20*/  SEL R7, R7, RZ, P0 ;  /* 0x000000ff07077207 */ /* 0x000fe40000000000 */
[----:B------:R-:W-:Y:S02]  /*10c30*/  IADD3.X R49, PT, PT, R107, UR10, RZ, P6, !PT ;  /* 0x0000000a6b317c10 */ /* 0x000fe4000b7fe4ff */
[----:B------:R-:W-:Y:S02]  /*10c40*/  ISETP.NE.U32.AND P5, PT, R12, RZ, PT ;  /* 0x000000ff0c00720c */ /* 0x000fe40003fa5070 */
[----:B------:R-:W-:Y:S01]  /*10c50*/  IADD3 R18, P6, PT, R108, UR9, RZ ;  /* 0x000000096c127c10 */ /* 0x000fe2000ffde0ff */
[----:B------:R-:W-:Y:S01]  /*10c60*/  LDGSTS.E [R6+0x44008], desc[UR28][R48.64], P2 ;  /* 0x4400800030067fae */ /* 0x000fe200091a101c */
[----:B------:R-:W-:Y:S02]  /*10c70*/  ISETP.NE.U32.AND P4, PT, R7, RZ, PT ;  /* 0x000000ff0700720c */ /* 0x000fe40003f85070 */
[----:B------:R-:W-:-:S02]  /*10c80*/  IADD3.X R19, PT, PT, R109, UR10, RZ, P6, !PT ;  /* 0x0000000a6d137c10 */ /* 0x000fc4000b7fe4ff */
[----:B------:R-:W-:Y:S02]  /*10c90*/  IADD3 R16, P6, PT, R110, UR9, RZ ;  /* 0x000000096e107c10 */ /* 0x000fe4000ffde0ff */
[C---:B------:R-:W-:Y:S02]  /*10ca0*/  LOP3.LUT R47, R2.reuse, 0x8, RZ, 0xfc, !PT ;  /* 0x00000008022f7812 */ /* 0x040fe400078efcff */
[----:B------:R-:W-:Y:S01]  /*10cb0*/  IADD3.X R17, PT, PT, R111, UR10, RZ, P6, !PT ;  /* 0x0000000a6f117c10 */ /* 0x000fe2000b7fe4ff */
[----:B------:R-:W-:Y:S01]  /*10cc0*/  LDGSTS.E [R6+0x46000], desc[UR28][R18.64], P5 ;  /* 0x4600000012067fae */ /* 0x000fe2000a9a101c */
[----:B------:R-:W-:Y:S02]  /*10cd0*/  ISETP.GE.AND P2, PT, R47, R116, PT ;  /* 0x000000742f00720c */ /* 0x000fe40003f46270 */
[----:B------:R-:W-:Y:S01]  /*10ce0*/  LOP3.LUT R46, R2, 0xa, RZ, 0xfc, !PT ;  /* 0x0000000a022e7812 */ /* 0x000fe200078efcff */
[----:B------:R1:W-:Y:S01]  /*10cf0*/  LDGSTS.E [R6+0x46008], desc[UR28][R16.64], P4 ;  /* 0x4600800010067fae */ /* 0x0003e2000a1a101c */
[----:B------:R-:W-:-:S02]  /*10d00*/  SEL R7, RZ, 0x4, P2 ;  /* 0x00000004ff077807 */ /* 0x000fc40001000000 */
[----:B------:R-:W-:Y:S02]  /*10d10*/  ISETP.GE.AND P4, PT, R46, R116, PT ;  /* 0x000000742e00720c */ /* 0x000fe40003f86270 */
[----:B------:R-:W-:Y:S02]  /*10d20*/  SEL R7, R7, RZ, P0 ;  /* 0x000000ff07077207 */ /* 0x000fe40000000000 */
[----:B------:R-:W-:Y:S02]  /*10d30*/  IADD3 R110, P5, PT, R150, UR9, RZ ;  /* 0x00000009966e7c10 */ /* 0x000fe4000ffbe0ff */
[----:B------:R-:W-:Y:S02]  /*10d40*/  ISETP.NE.U32.AND P2, PT, R7, RZ, PT ;  /* 0x000000ff0700720c */ /* 0x000fe40003f45070 */
[----:B------:R-:W-:Y:S02]  /*10d50*/  IADD3.X R111, PT, PT, R151, UR10, RZ, P5, !PT ;  /* 0x0000000a976f7c10 */ /* 0x000fe4000affe4ff */
[----:B-1----:R-:W-:-:S02]  /*10d60*/  SEL R6, RZ, 0x4, P4 ;  /* 0x00000004ff067807 */ /* 0x002fc40002000000 */
[----:B------:R-:W-:Y:S02]  /*10d70*/  IADD3 R108, P5, PT, R152, UR9, RZ ;  /* 0x00000009986c7c10 */ /* 0x000fe4000ffbe0ff */
[----:B------:R-:W-:Y:S02]  /*10d80*/  SEL R6, R6, RZ, P0 ;  /* 0x000000ff06067207 */ /* 0x000fe40000000000 */
[----:B------:R-:W-:Y:S02]  /*10d90*/  LOP3.LUT R46, R2, 0x28, RZ, 0xfc, !PT ;  /* 0x00000028022e7812 */ /* 0x000fe400078efcff */
[----:B------:R-:W-:Y:S01]  /*10da0*/  ISETP.NE.U32.AND P4, PT, R6, RZ, PT ;  /* 0x000000ff0600720c */ /* 0x000fe20003f85070 */
[----:B------:R-:W-:Y:S01]  /*10db0*/  LDGSTS.E [R5+0x40000], desc[UR28][R110.64], P2 ;  /* 0x400000006e057fae */ /* 0x000fe200091a101c */
[----:B------:R-:W-:Y:S02]  /*10dc0*/  IADD3.X R109, PT, PT, R153, UR10, RZ, P5, !PT ;  /* 0x0000000a996d7c10 */ /* 0x000fe4000affe4ff */
[----:B------:R-:W-:-:S02]  /*10dd0*/  ISETP.GE.AND P2, PT, R46, R116, PT ;  /* 0x000000742e00720c */ /* 0x000fc40003f46270 */
[C---:B------:R-:W-:Y:S02]  /*10de0*/  LOP3.LUT R47, R2.reuse, 0x2a, RZ, 0xfc, !PT ;  /* 0x0000002a022f7812 */ /* 0x040fe400078efcff */
[----:B------:R-:W-:Y:S02]  /*10df0*/  SEL R6, RZ, 0x4, P2 ;  /* 0x00000004ff067807 */ /* 0x000fe40001000000 */
[----:B------:R-:W-:Y:S02]  /*10e00*/  LOP3.LUT R46, R2, 0x48, RZ, 0xfc, !PT ;  /* 0x00000048022e7812 */ /* 0x000fe400078efcff */
[----:B------:R-:W-:Y:S01]  /*10e10*/  SEL R6, R6, RZ, P0 ;  /* 0x000000ff06067207 */ /* 0x000fe20000000000 */
[----:B------:R-:W-:Y:S01]  /*10e20*/  LDGSTS.E [R5+0x40008], desc[UR28][R108.64], P4 ;  /* 0x400080006c057fae */ /* 0x000fe2000a1a101c */
[----:B------:R-:W-:Y:S02]  /*10e30*/  ISETP.GE.AND P4, PT, R47, R116, PT ;  /* 0x000000742f00720c */ /* 0x000fe40003f86270 */
[----:B------:R-:W-:-:S02]  /*10e40*/  ISETP.NE.U32.AND P2, PT, R6, RZ, PT ;  /* 0x000000ff0600720c */ /* 0x000fc40003f45070 */
[----:B------:R-:W-:Y:S02]  /*10e50*/  SEL R7, RZ, 0x4, P4 ;  /* 0x00000004ff077807 */ /* 0x000fe40002000000 */
[----:B------:R-:W-:Y:S02]  /*10e60*/  ISETP.GE.AND P5, PT, R46, R116, PT ;  /* 0x000000742e00720c */ /* 0x000fe40003fa6270 */
[----:B------:R-:W-:Y:S02]  /*10e70*/  SEL R7, R7, RZ, P0 ;  /* 0x000000ff07077207 */ /* 0x000fe40000000000 */
[----:B------:R-:W-:Y:S02]  /*10e80*/  IADD3 R78, P6, PT, R154, UR9, RZ ;  /* 0x000000099a4e7c10 */ /* 0x000fe4000ffde0ff */
[----:B------:R-:W-:Y:S02]  /*10e90*/  SEL R6, RZ, 0x4, P5 ;  /* 0x00000004ff067807 */ /* 0x000fe40002800000 */
[----:B------:R-:W-:-:S02]  /*10ea0*/  ISETP.NE.U32.AND P5, PT, R7, RZ, PT ;  /* 0x000000ff0700720c */ /* 0x000fc40003fa5070 */
[----:B------:R-:W-:Y:S02]  /*10eb0*/  IADD3.X R79, PT, PT, R155, UR10, RZ, P6, !PT ;  /* 0x0000000a9b4f7c10 */ /* 0x000fe4000b7fe4ff */
[----:B------:R-:W-:Y:S02]  /*10ec0*/  IADD3 R76, P6, PT, R156, UR9, RZ ;  /* 0x000000099c4c7c10 */ /* 0x000fe4000ffde0ff */
[----:B------:R-:W-:Y:S01]  /*10ed0*/  SEL R6, R6, RZ, P0 ;  /* 0x000000ff06067207 */ /* 0x000fe20000000000 */
[----:B------:R-:W-:Y:S01]  /*10ee0*/  LDGSTS.E [R5+0x42000], desc[UR28][R78.64], P2 ;  /* 0x420000004e057fae */ /* 0x000fe200091a101c */
[----:B------:R-:W-:Y:S02]  /*10ef0*/  IADD3.X R77, PT, PT, R157, UR10, RZ, P6, !PT ;  /* 0x0000000a9d4d7c10 */ /* 0x000fe4000b7fe4ff */
[----:B------:R-:W-:Y:S02]  /*10f00*/  ISETP.GE.AND P2, PT, R123, R116, PT ;  /* 0x000000747b00720c */ /* 0x000fe40003f46270 */
[----:B------:R-:W-:Y:S01]  /*10f10*/  LOP3.LUT R123, R2, 0x6a, RZ, 0xfc, !PT ;  /* 0x0000006a027b7812 */ /* 0x000fe200078efcff */
[----:B------:R-:W-:Y:S01]  /*10f20*/  LDGSTS.E [R5+0x42008], desc[UR28][R76.64], P5 ;  /* 0x420080004c057fae */ /* 0x000fe2000a9a101c */
[----:B------:R-:W-:-:S02]  /*10f30*/  ISETP.NE.U32.AND P4, PT, R6, RZ, PT ;  /* 0x000000ff0600720c */ /* 0x000fc40003f85070 */
[----:B------:R-:W-:Y:S02]  /*10f40*/  ISETP.GE.AND P5, PT, R123, R116, PT ;  /* 0x000000747b00720c */ /* 0x000fe40003fa6270 */
[----:B------:R-:W1:Y:S01]  /*10f50*/  S2R R123, SR_TID.X ;  /* 0x00000000007b7919 */ /* 0x000e620000002100 */
[----:B------:R-:W-:Y:S02]  /*10f60*/  SEL R6, RZ, 0x4, P2 ;  /* 0x00000004ff067807 */ /* 0x000fe40001000000 */
[----:B------:R-:W-:Y:S02]  /*10f70*/  IADD3 R46, P6, PT, R158, UR9, RZ ;  /* 0x000000099e2e7c10 */ /* 0x000fe4000ffde0ff */
[----:B------:R-:W-:Y:S02]  /*10f80*/  SEL R6, R6, RZ, P0 ;  /* 0x000000ff06067207 */ /* 0x000fe40000000000 */
[----:B------:R-:W-:Y:S02]  /*10f90*/  IADD3.X R47, PT, PT, R159, UR10, RZ, P6, !PT ;  /* 0x0000000a9f2f7c10 */ /* 0x000fe4000b7fe4ff */
[----:B------:R-:W-:-:S02]  /*10fa0*/  ISETP.NE.U32.AND P2, PT, R6, RZ, PT ;  /* 0x000000ff0600720c */ /* 0x000fc40003f45070 */
[----:B------:R-:W-:Y:S01]  /*10fb0*/  IADD3 R44, P6, PT, R160, UR9, RZ ;  /* 0x00000009a02c7c10 */ /* 0x000fe2000ffde0ff */
[----:B------:R-:W-:Y:S01]  /*10fc0*/  LDGSTS.E [R5+0x44000], desc[UR28][R46.64], P4 ;  /* 0x440000002e057fae */ /* 0x000fe2000a1a101c */
[----:B------:R-:W-:Y:S02]  /*10fd0*/  ISETP.GE.AND P4, PT, R122, R116, PT ;  /* 0x000000747a00720c */ /* 0x000fe40003f86270 */
[----:B------:R-:W-:Y:S02]  /*10fe0*/  IADD3.X R45, PT, PT, R161, UR10, RZ, P6, !PT ;  /* 0x0000000aa12d7c10 */ /* 0x000fe4000b7fe4ff */
[----:B------:R-:W-:Y:S02]  /*10ff0*/  SEL R7, RZ, 0x4, P4 ;  /* 0x00000004ff077807 */ /* 0x000fe40002000000 */
[----:B------:R-:W-:Y:S02]  /*11000*/  SEL R6, RZ, 0x4, P5 ;  /* 0x00000004ff067807 */ /* 0x000fe40002800000 */
[----:B------:R-:W-:Y:S01]  /*11010*/  SEL R7, R7, RZ, P0 ;  /* 0x000000ff07077207 */ /* 0x000fe20000000000 */
[----:B------:R-:W-:Y:S01]  /*11020*/  LDGSTS.E [R5+0x44008], desc[UR28][R44.64], P2 ;  /* 0x440080002c057fae */ /* 0x000fe200091a101c */
[----:B------:R-:W-:-:S02]  /*11030*/  SEL R6, R6, RZ, P0 ;  /* 0x000000ff06067207 */ /* 0x000fc40000000000 */
[----:B------:R-:W-:Y:S02]  /*11040*/  ISETP.NE.U32.AND P5, PT, R7, RZ, PT ;  /* 0x000000ff0700720c */ /* 0x000fe40003fa5070 */
[----:B------:R-:W-:Y:S02]  /*11050*/  IADD3 R14, P6, PT, R162, UR9, RZ ;  /* 0x00000009a20e7c10 */ /* 0x000fe4000ffde0ff */
[----:B------:R-:W-:Y:S02]  /*11060*/  ISETP.NE.U32.AND P4, PT, R6, RZ, PT ;  /* 0x000000ff0600720c */ /* 0x000fe40003f85070 */
[----:B------:R-:W-:Y:S02]  /*11070*/  IADD3.X R15, PT, PT, R163, UR10, RZ, P6, !PT ;  /* 0x0000000aa30f7c10 */ /* 0x000fe4000b7fe4ff */
[----:B-1----:R-:W-:Y:S02]  /*11080*/  LEA.HI R122, R123, 0xe, RZ, 0x1a ;  /* 0x0000000e7b7a7811 */ /* 0x002fe400078fd0ff */
[----:B------:R-:W-:-:S02]  /*11090*/  LOP3.LUT R123, R2, 0xc, RZ, 0xfc, !PT ;  /* 0x0000000c027b7812 */ /* 0x000fc400078efcff */
[----:B------:R-:W-:Y:S01]  /*110a0*/  IADD3 R12, P6, PT, R164, UR9, RZ ;  /* 0x00000009a40c7c10 */ /* 0x000fe2000ffde0ff */
[----:B------:R-:W-:Y:S01]  /*110b0*/  LDGSTS.E [R5+0x46000], desc[UR28][R14.64], P5 ;  /* 0x460000000e057fae */ /* 0x000fe2000a9a101c */
[----:B------:R-:W-:Y:S02]  /*110c0*/  ISETP.GE.AND P2, PT, R123, R116, PT ;  /* 0x000000747b00720c */ /* 0x000fe40003f46270 */
[----:B------:R-:W-:Y:S01]  /*110d0*/  IADD3.X R13, PT, PT, R165, UR10, RZ, P6, !PT ;  /* 0x0000000aa50d7c10 */ /* 0x000fe2000b7fe4ff */
[----:B------:R-:W1:Y:S01]  /*110e0*/  S2R R123, SR_TID.X ;  /* 0x00000000007b7919 */ /* 0x000e620000002100 */
[----:B------:R-:W-:Y:S02]  /*110f0*/  SEL R6, RZ, 0x4, P2 ;  /* 0x00000004ff067807 */ /* 0x000fe40001000000 */
[----:B------:R-:W-:Y:S01]  /*11100*/  IADD3 R106, P5, PT, R166, UR9, RZ ;  /* 0x00000009a66a7c10 */ /* 0x000fe2000ffbe0ff */
[----:B------:R1:W-:Y:S01]  /*11110*/  LDGSTS.E [R5+0x46008], desc[UR28][R12.64], P4 ;  /* 0x460080000c057fae */ /* 0x0003e2000a1a101c */
[----:B------:R-:W-:-:S02]  /*11120*/  SEL R6, R6, RZ, P0 ;  /* 0x000000ff06067207 */ /* 0x000fc40000000000 */
[----:B------:R-:W-:Y:S02]  /*11130*/  ISETP.GE.AND P4, PT, R122, R116, PT ;  /* 0x000000747a00720c */ /* 0x000fe40003f86270 */
[----:B------:R-:W-:Y:S02]  /*11140*/  ISETP.NE.U32.AND P2, PT, R6, RZ, PT ;  /* 0x000000ff0600720c */ /* 0x000fe40003f45070 */
[----:B------:R-:W-:Y:S02]  /*11150*/  IADD3.X R107, PT, PT, R167, UR10, RZ, P5, !PT ;  /* 0x0000000aa76b7c10 */ /* 0x000fe4000affe4ff */
[----:B------:R-:W-:Y:S02]  /*11160*/  IADD3 R104, P5, PT, R168, UR9, RZ ;  /* 0x00000009a8687c10 */ /* 0x000fe4000ffbe0ff */
[----:B------:R-:W-:Y:S02]  /*11170*/  LOP3.LUT R122, R2, 0x2c, RZ, 0xfc, !PT ;  /* 0x0000002c027a7812 */ /* 0x000fe400078efcff */
[----:B-1----:R-:W-:-:S02]  /*11180*/  SEL R5, RZ, 0x4, P4 ;  /* 0x00000004ff057807 */ /* 0x002fc40002000000 */
[----:B------:R-:W-:Y:S02]  /*11190*/  IADD3.X R105, PT, PT, R169, UR10, RZ, P5, !PT ;  /* 0x0000000aa9697c10 */ /* 0x000fe4000affe4ff */
[----:B------:R-:W-:Y:S01]  /*111a0*/  SEL R5, R5, RZ, P0 ;  /* 0x000000ff05057207 */ /* 0x000fe20000000000 */
[----:B------:R-:W-:Y:S01]  /*111b0*/  LDGSTS.E [R4+0x40000], desc[UR28][R106.64], P2 ;  /* 0x400000006a047fae */ /* 0x000fe200091a101c */
[----:B------:R-:W-:Y:S02]  /*111c0*/  IADD3 R74, P6, PT, R170, UR9, RZ ;  /* 0x00000009aa4a7c10 */ /* 0x000fe4000ffde0ff */
[----:B------:R-:W-:Y:S02]  /*111d0*/  ISETP.NE.U32.AND P4, PT, R5, RZ, PT ;  /* 0x000000ff0500720c */ /* 0x000fe40003f85070 */
[----:B------:R-:W-:Y:S02]  /*111e0*/  IADD3.X R75, PT, PT, R171, UR10, RZ, P6, !PT ;  /* 0x0000000aab4b7c10 */ /* 0x000fe4000b7fe4ff */
[----:B------:R-:W-:-:S02]  /*111f0*/  IADD3 R72, P6, PT, R72, UR9, RZ ;  /* 0x0000000948487c10 */ /* 0x000fc4000ffde0ff */
[----:B------:R-:W-:Y:S02]  /*11200*/  LEA.HI R123, R123, 0x2e, RZ, 0x1a ;  /* 0x0000002e7b7b7811 */ /* 0x000fe400078fd0ff */
[----:B------:R-:W-:Y:S02]  /*11210*/  IADD3.X R73, PT, PT, R73, UR10, RZ, P6, !PT ;  /* 0x0000000a49497c10 */ /* 0x000fe4000b7fe4ff */
[-C--:B------:R-:W-:Y:S02]  /*11220*/  ISETP.GE.AND P2, PT, R123, R116.reuse, PT ;  /* 0x000000747b00720c */ /* 0x080fe40003f46270 */
[----:B------:R-:W-:Y:S01]  /*11230*/  LOP3.LUT R123, R2, 0x4c, RZ, 0xfc, !PT ;  /* 0x0000004c027b7812 */ /* 0x000fe200078efcff */
[----:B------:R-:W-:Y:S01]  /*11240*/  LDGSTS.E [R4+0x40008], desc[UR28][R104.64], P4 ;  /* 0x4000800068047fae */ /* 0x000fe2000a1a101c */
[----:B------:R-:W-:Y:S02]  /*11250*/  SEL R5, RZ, 0x4, P2 ;  /* 0x00000004ff057807 */ /* 0x000fe40001000000 */
[----:B------:R-:W-:-:S02]  /*11260*/  ISETP.GE.AND P5, PT, R123, R116, PT ;  /* 0x000000747b00720c */ /* 0x000fc40003fa6270 */
[----:B------:R-:W1:Y:S01]  /*11270*/  S2R R123, SR_TID.X ;  /* 0x00000000007b7919 */ /* 0x000e620000002100 */
[----:B------:R-:W-:Y:S02]  /*11280*/  SEL R5, R5, RZ, P0 ;  /* 0x000000ff05057207 */ /* 0x000fe40000000000 */
[----:B------:R-:W-:Y:S02]  /*11290*/  ISETP.GE.AND P4, PT, R122, R116, PT ;  /* 0x000000747a00720c */ /* 0x000fe40003f86270 */
[----:B------:R-:W-:Y:S02]  /*112a0*/  ISETP.NE.U32.AND P2, PT, R5, RZ, PT ;  /* 0x000000ff0500720c */ /* 0x000fe40003f45070 */
[----:B------:R-:W-:Y:S02]  /*112b0*/  SEL R5, RZ, 0x4, P4 ;  /* 0x00000004ff057807 */ /* 0x000fe40002000000 */
[----:B------:R-:W-:Y:S02]  /*112c0*/  SEL R6, RZ, 0x4, P5 ;  /* 0x00000004ff067807 */ /* 0x000fe40002800000 */
[----:B------:R-:W-:-:S02]  /*112d0*/  SEL R5, R5, RZ, P0 ;  /* 0x000000ff05057207 */ /* 0x000fc40000000000 */
[----:B------:R-:W-:Y:S02]  /*112e0*/  SEL R6, R6, RZ, P0 ;  /* 0x000000ff06067207 */ /* 0x000fe40000000000 */
[----:B------:R-:W-:Y:S02]  /*112f0*/  ISETP.NE.U32.AND P5, PT, R5, RZ, PT ;  /* 0x000000ff0500720c */ /* 0x000fe40003fa5070 */
[----:B------:R-:W-:Y:S02]  /*11300*/  ISETP.NE.U32.AND P4, PT, R6, RZ, PT ;  /* 0x000000ff0600720c */ /* 0x000fe40003f85070 */
[----:B------:R-:W-:-:S04]  /*11310*/  IADD3 R42, P6, PT, R42, UR9, RZ ;  /* 0x000000092a2a7c10 */ /* 0x000fc8000ffde0ff */
[----:B------:R-:W-:Y:S02]  /*11320*/  IADD3.X R43, PT, PT, R43, UR10, RZ, P6, !PT ;  /* 0x0000000a2b2b7c10 */ /* 0x000fe4000b7fe4ff */
[----:B------:R-:W-:-:S03]  /*11330*/  IADD3 R40, P6, PT, R40, UR9, RZ ;  /* 0x0000000928287c10 */ /* 0x000fc6000ffde0ff */
[----:B------:R-:W-:Y:S01]  /*11340*/  LDGSTS.E [R4+0x42000], desc[UR28][R74.64], P5 ;  /* 0x420000004a047fae */ /* 0x000fe2000a9a101c */
[----:B------:R-:W-:Y:S02]  /*11350*/  IADD3.X R41, PT, PT, R41, UR10, RZ, P6, !PT ;  /* 0x0000000a29297c10 */ /* 0x000fe4000b7fe4ff */
[----:B------:R-:W-:Y:S01]  /*11360*/  IADD3 R10, P6, PT, R10, UR9, RZ ;  /* 0x000000090a0a7c10 */ /* 0x000fe2000ffde0ff */
[----:B------:R-:W-:Y:S01]  /*11370*/  LDGSTS.E [R4+0x42008], desc[UR28][R72.64], P2 ;  /* 0x4200800048047fae */ /* 0x000fe200091a101c */
[----:B-1----:R-:W-:Y:S02]  /*11380*/  LEA.HI R122, R123, 0x4e, RZ, 0x1a ;  /* 0x0000004e7b7a7811 */ /* 0x002fe400078fd0ff */
[----:B------:R-:W-:Y:S01]  /*11390*/  IADD3.X R11, PT, PT, R11, UR10, RZ, P6, !PT ;  /* 0x0000000a0b0b7c10 */ /* 0x000fe2000b7fe4ff */
[----:B------:R-:W-:Y:S01]  /*113a0*/  LDGSTS.E [R4+0x44000], desc[UR28][R42.64], P4 ;  /* 0x440000002a047fae */ /* 0x000fe2000a1a101c */
[----:B------:R-:W-:Y:S02]  /*113b0*/  ISETP.GE.AND P2, PT, R122, R116, PT ;  /* 0x000000747a00720c */ /* 0x000fe40003f46270 */
[----:B------:R-:W-:-:S02]  /*113c0*/  LEA.HI R122, R123, 0x6e, RZ, 0x1a ;  /* 0x0000006e7b7a7811 */ /* 0x000fc400078fd0ff */
[----:B------:R-:W-:Y:S02]  /*113d0*/  SEL R5, RZ, 0x4, P2 ;  /* 0x00000004ff057807 */ /* 0x000fe40001000000 */
[----:B------:R-:W-:Y:S02]  /*113e0*/  LOP3.LUT R123, R2, 0x6c, RZ, 0xfc, !PT ;  /* 0x0000006c027b7812 */ /* 0x000fe400078efcff */
[----:B------:R-:W-:Y:S02]  /*113f0*/  SEL R5, R5, RZ, P0 ;  /* 0x000000ff05057207 */ /* 0x000fe40000000000 */
[-C--:B------:R-:W-:Y:S02]  /*11400*/  ISETP.GE.AND P4, PT, R123, R116.reuse, PT ;  /* 0x000000747b00720c */ /* 0x080fe40003f86270 */
[----:B------:R-:W-:Y:S02]  /*11410*/  ISETP.GE.AND P5, PT, R122, R116, PT ;  /* 0x000000747a00720c */ /* 0x000fe40003fa6270 */
[----:B------:R-:W-:-:S02]  /*11420*/  ISETP.NE.U32.AND P2, PT, R5, RZ, PT ;  /* 0x000000ff0500720c */ /* 0x000fc40003f45070 */
[----:B------:R-:W-:Y:S02]  /*11430*/  SEL R6, RZ, 0x4, P4 ;  /* 0x00000004ff067807 */ /* 0x000fe40002000000 */
[----:B------:R-:W-:Y:S02]  /*11440*/  SEL R5, RZ, 0x4, P5 ;  /* 0x00000004ff057807 */ /* 0x000fe40002800000 */
[----:B------:R-:W-:Y:S02]  /*11450*/  SEL R6, R6, RZ, P0 ;  /* 0x000000ff06067207 */ /* 0x000fe40000000000 */
[----:B------:R-:W-:Y:S02]  /*11460*/  SEL R5, R5, RZ, P0 ;  /* 0x000000ff05057207 */ /* 0x000fe40000000000 */
[----:B------:R-:W-:Y:S02]  /*11470*/  ISETP.NE.U32.AND P5, PT, R6, RZ, PT ;  /* 0x000000ff0600720c */ /* 0x000fe40003fa5070 */
[----:B------:R-:W-:Y:S01]  /*11480*/  ISETP.NE.U32.AND P4, PT, R5, RZ, PT ;  /* 0x000000ff0500720c */ /* 0x000fe20003f85070 */
[----:B------:R-:W-:Y:S01]  /*11490*/  LDGSTS.E [R4+0x44008], desc[UR28][R40.64], P2 ;  /* 0x4400800028047fae */ /* 0x000fe200091a101c */
[----:B------:R-:W-:-:S02]  /*114a0*/  LOP3.LUT R122, R2, 0x10, RZ, 0xfc, !PT ;  /* 0x00000010027a7812 */ /* 0x000fc400078efcff */
[----:B------:R-:W-:Y:S02]  /*114b0*/  IADD3 R8, P6, PT, R8, UR9, RZ ;  /* 0x0000000908087c10 */ /* 0x000fe4000ffde0ff */
[-C--:B------:R-:W-:Y:S02]  /*114c0*/  ISETP.GE.AND P2, PT, R122, R116.reuse, PT ;  /* 0x000000747a00720c */ /* 0x080fe40003f46270 */
[----:B------:R-:W-:Y:S02]  /*114d0*/  IADD3.X R9, PT, PT, R9, UR10, RZ, P6, !PT ;  /* 0x0000000a09097c10 */ /* 0x000fe4000b7fe4ff */
[----:B------:R-:W-:Y:S01]  /*114e0*/  LOP3.LUT R123, R2, 0x12, RZ, 0xfc, !PT ;  /* 0x00000012027b7812 */ /* 0x000fe200078efcff */
[----:B------:R-:W-:Y:S01]  /*114f0*/  LDGSTS.E [R4+0x46000], desc[UR28][R10.64], P5 ;  /* 0x460000000a047fae */ /* 0x000fe2000a9a101c */
[----:B------:R-:W-:Y:S02]  /*11500*/  SEL R5, RZ, 0x4, P2 ;  /* 0x00000004ff057807 */ /* 0x000fe40001000000 */
[----:B------:R-:W-:Y:S01]  /*11510*/  IADD3 R102, P5, PT, R102, UR9, RZ ;  /* 0x0000000966667c10 */ /* 0x000fe2000ffbe0ff */
[----:B------:R1:W-:Y:S01]  /*11520*/  LDGSTS.E [R4+0x46008], desc[UR28][R8.64], P4 ;  /* 0x4600800008047fae */ /* 0x0003e2000a1a101c */
[----:B------:R-:W-:-:S02]  /*11530*/  ISETP.GE.AND P4, PT, R123, R116, PT ;  /* 0x000000747b00720c */ /* 0x000fc40003f86270 */
[----:B------:R-:W-:Y:S02]  /*11540*/  SEL R5, R5, RZ, P0 ;  /* 0x000000ff05057207 */ /* 0x000fe40000000000 */
[----:B------:R-:W-:Y:S02]  /*11550*/  IADD3.X R103, PT, PT, R103, UR10, RZ, P5, !PT ;  /* 0x0000000a67677c10 */ /* 0x000fe4000affe4ff */
[----:B------:R-:W-:Y:S02]  /*11560*/  ISETP.NE.U32.AND P2, PT, R5, RZ, PT ;  /* 0x000000ff0500720c */ /* 0x000fe40003f45070 */
[----:B------:R-:W-:Y:S02]  /*11570*/  LOP3.LUT R123, R2, 0x30, RZ, 0xfc, !PT ;  /* 0x00000030027b7812 */ /* 0x000fe400078efcff */
[----:B------:R-:W-:Y:S02]  /*11580*/  IADD3 R100, P5, PT, R100, UR9, RZ ;  /* 0x0000000964647c10 */ /* 0x000fe4000ffbe0ff */
[----:B-1----:R-:W-:-:S02]  /*11590*/  SEL R4, RZ, 0x4, P4 ;  /* 0x00000004ff047807 */ /* 0x002fc40002000000 */
[----:B------:R-:W-:Y:S02]  /*115a0*/  IADD3.X R101, PT, PT, R101, UR10, RZ, P5, !PT ;  /* 0x0000000a65657c10 */ /* 0x000fe4000affe4ff */
[----:B------:R-:W-:Y:S02]  /*115b0*/  SEL R4, R4, RZ, P0 ;  /* 0x000000ff04047207 */ /* 0x000fe40000000000 */
[----:B------:R-:W-:Y:S01]  /*115c0*/  LOP3.LUT R122, R2, 0x32, RZ, 0xfc, !PT ;  /* 0x00000032027a7812 */ /* 0x000fe200078efcff */
[----:B------:R-:W-:Y:S01]  /*115d0*/  LDGSTS.E [R24+0x40000], desc[UR28][R102.64], P2 ;  /* 0x4000000066187fae */ /* 0x000fe200091a101c */
[----:B------:R-:W-:Y:S02]  /*115e0*/  ISETP.NE.U32.AND P4, PT, R4, RZ, PT ;  /* 0x000000ff0400720c */ /* 0x000fe40003f85070 */
[----:B------:R-:W-:Y:S02]  /*115f0*/  ISETP.GE.AND P2, PT, R123, R116, PT ;  /* 0x000000747b00720c */ /* 0x000fe40003f46270 */
[----:B------:R-:W-:-:S02]  /*11600*/  LOP3.LUT R123, R2, 0x50, RZ, 0xfc, !PT ;  /* 0x00000050027b7812 */ /* 0x000fc400078efcff */
[----:B------:R-:W-:Y:S02]  /*11610*/  SEL R4, RZ, 0x4, P2 ;  /* 0x00000004ff047807 */ /* 0x000fe40001000000 */
[-C--:B------:R-:W-:Y:S02]  /*11620*/  ISETP.GE.AND P5, PT, R123, R116.reuse, PT ;  /* 0x000000747b00720c */ /* 0x080fe40003fa6270 */
[----:B------:R-:W-:Y:S02]  /*11630*/  SEL R4, R4, RZ, P0 ;  /* 0x000000ff04047207 */ /* 0x000fe40000000000 */
[----:B------:R-:W-:Y:S01]  /*11640*/  IADD3 R70, P6, PT, R70, UR9, RZ ;  /* 0x0000000946467c10 */ /* 0x000fe2000ffde0ff */
[----:B------:R-:W-:Y:S01]  /*11650*/  LDGSTS.E [R24+0x40008], desc[UR28][R100.64], P4 ;  /* 0x4000800064187fae */ /* 0x000fe2000a1a101c */
[----:B------:R-:W-:Y:S02]  /*11660*/  ISETP.GE.AND P4, PT, R122, R116, PT ;  /* 0x000000747a00720c */ /* 0x000fe40003f86270 */
[----:B------:R-:W-:-:S02]  /*11670*/  ISETP.NE.U32.AND P2, PT, R4, RZ, PT ;  /* 0x000000ff0400720c */ /* 0x000fc40003f45070 */
[----:B------:R-:W-:Y:S02]  /*11680*/  SEL R5, RZ, 0x4, P4 ;  /* 0x00000004ff057807 */ /* 0x000fe40002000000 */
[----:B------:R-:W-:Y:S02]  /*11690*/  SEL R4, RZ, 0x4, P5 ;  /* 0x00000004ff047807 */ /* 0x000fe40002800000 */
[----:B------:R-:W-:Y:S02]  /*116a0*/  SEL R5, R5, RZ, P0 ;  /* 0x000000ff05057207 */ /* 0x000fe40000000000 */
[----:B------:R-:W-:Y:S02]  /*116b0*/  SEL R4, R4, RZ, P0 ;  /* 0x000000ff04047207 */ /* 0x000fe40000000000 */
[----:B------:R-:W-:Y:S02]  /*116c0*/  IADD3.X R71, PT, PT, R71, UR10, RZ, P6, !PT ;  /* 0x0000000a47477c10 */ /* 0x000fe4000b7fe4ff */
[----:B------:R-:W-:-:S02]  /*116d0*/  ISETP.NE.U32.AND P5, PT, R5, RZ, PT ;  /* 0x000000ff0500720c */ /* 0x000fc40003fa5070 */
[----:B------:R-:W-:Y:S01]  /*116e0*/  IADD3 R68, P6, PT, R68, UR9, RZ ;  /* 0x0000000944447c10 */ /* 0x000fe2000ffde0ff */
[----:B------:R-:W-:Y:S01]  /*116f0*/  LDGSTS.E [R24+0x42000], desc[UR28][R70.64], P2 ;  /* 0x4200000046187fae */ /* 0x000fe200091a101c */
[----:B------:R-:W-:Y:S02]  /*11700*/  ISETP.NE.U32.AND P4, PT, R4, RZ, PT ;  /* 0x000000ff0400720c */ /* 0x000fe40003f85070 */
[----:B------:R-:W-:Y:S02]  /*11710*/  LOP3.LUT R123, R2, 0x52, RZ, 0xfc, !PT ;  /* 0x00000052027b7812 */ /* 0x000fe400078efcff */
[----:B------:R-:W-:Y:S02]  /*11720*/  IADD3.X R69, PT, PT, R69, UR10, RZ, P6, !PT ;  /* 0x0000000a45457c10 */ /* 0x000fe4000b7fe4ff */
[----:B------:R-:W-:Y:S02]  /*11730*/  IADD3 R38, P6, PT, R38, UR9, RZ ;  /* 0x0000000926267c10 */ /* 0x000fe4000ffde0ff */
[----:B------:R-:W-:Y:S01]  /*11740*/  ISETP.GE.AND P2, PT, R123, R116, PT ;  /* 0x000000747b00720c */ /* 0x000fe20003f46270 */
[----:B------:R-:W-:Y:S01]  /*11750*/  LDGSTS.E [R24+0x42008], desc[UR28][R68.64], P5 ;  /* 0x4200800044187fae */ /* 0x000fe2000a9a101c */
[----:B------:R-:W-:-:S02]  /*11760*/  IADD3.X R39, PT, PT, R39, UR10, RZ, P6, !PT ;  /* 0x0000000a27277c10 */ /* 0x000fc4000b7fe4ff */
[----:B------:R-:W-:Y:S02]  /*11770*/  SEL R4, RZ, 0x4, P2 ;  /* 0x00000004ff047807 */ /* 0x000fe40001000000 */
[C---:B------:R-:W-:Y:S01]  /*11780*/  LOP3.LUT R122, R2.reuse, 0x70, RZ, 0xfc, !PT ;  /* 0x00000070027a7812 */ /* 0x040fe200078efcff */
[----:B------:R-:W-:Y:S01]  /*11790*/  LDGSTS.E [R24+0x44000], desc[UR28][R38.64], P4 ;  /* 0x4400000026187fae */ /* 0x000fe2000a1a101c */
[----:B------:R-:W-:Y:S02]  /*117a0*/  LOP3.LUT R123, R2, 0x72, RZ, 0xfc, !PT ;  /* 0x00000072027b7812 */ /* 0x000fe400078efcff */
[----:B------:R-:W-:Y:S02]  /*117b0*/  SEL R4, R4, RZ, P0 ;  /* 0x000000ff04047207 */ /* 0x000fe40000000000 */
[-C--:B------:R-:W-:Y:S02]  /*117c0*/  ISETP.GE.AND P4, PT, R122, R116.reuse, PT ;  /* 0x000000747a00720c */ /* 0x080fe40003f86270 */
[----:B------:R-:W-:-:S02]  /*117d0*/  ISETP.GE.AND P5, PT, R123, R116, PT ;  /* 0x000000747b00720c */ /* 0x000fc40003fa6270 */
[----:B------:R-:W-:Y:S02]  /*117e0*/  ISETP.NE.U32.AND P2, PT, R4, RZ, PT ;  /* 0x000000ff0400720c */ /* 0x000fe40003f45070 */
[----:B------:R-:W-:Y:S02]  /*117f0*/  SEL R5, RZ, 0x4, P4 ;  /* 0x00000004ff057807 */ /* 0x000fe40002000000 */
[----:B------:R-:W-:Y:S02]  /*11800*/  SEL R4, RZ, 0x4, P5 ;  /* 0x00000004ff047807 */ /* 0x000fe40002800000 */
[----:B------:R-:W-:Y:S02]  /*11810*/  IADD3 R36, P6, PT, R36, UR9, RZ ;  /* 0x0000000924247c10 */ /* 0x000fe4000ffde0ff */
[----:B------:R-:W-:Y:S02]  /*11820*/  SEL R5, R5, RZ, P0 ;  /* 0x000000ff05057207 */ /* 0x000fe40000000000 */
[----:B------:R-:W-:-:S02]  /*11830*/  SEL R4, R4, RZ, P0 ;  /* 0x000000ff04047207 */ /* 0x000fc40000000000 */
[----:B------:R-:W-:Y:S02]  /*11840*/  IADD3.X R37, PT, PT, R37, UR10, RZ, P6, !PT ;  /* 0x0000000a25257c10 */ /* 0x000fe4000b7fe4ff */
[----:B------:R-:W-:Y:S02]  /*11850*/  ISETP.NE.U32.AND P5, PT, R5, RZ, PT ;  /* 0x000000ff0500720c */ /* 0x000fe40003fa5070 */
[----:B------:R-:W-:Y:S01]  /*11860*/  IADD3 R6, P6, PT, R148, UR9, RZ ;  /* 0x0000000994067c10 */ /* 0x000fe2000ffde0ff */
[----:B------:R-:W-:Y:S01]  /*11870*/  LDGSTS.E [R24+0x44008], desc[UR28][R36.64], P2 ;  /* 0x4400800024187fae */ /* 0x000fe200091a101c */
[----:B------:R-:W-:Y:S02]  /*11880*/  ISETP.NE.U32.AND P4, PT, R4, RZ, PT ;  /* 0x000000ff0400720c */ /* 0x000fe40003f85070 */
[----:B------:R-:W-:Y:S02]  /*11890*/  IADD3.X R7, PT, PT, R149, UR10, RZ, P6, !PT ;  /* 0x0000000a95077c10 */ /* 0x000fe4000b7fe4ff */
[----:B------:R-:W-:-:S02]  /*118a0*/  IADD3 R4, P6, PT, R146, UR9, RZ ;  /* 0x0000000992047c10 */ /* 0x000fc4000ffde0ff */
[----:B------:R-:W-:Y:S02]  /*118b0*/  LOP3.LUT R122, R2, 0x14, RZ, 0xfc, !PT ;  /* 0x00000014027a7812 */ /* 0x000fe400078efcff */
[----:B------:R-:W-:Y:S01]  /*118c0*/  IADD3.X R5, PT, PT, R147, UR10, RZ, P6, !PT ;  /* 0x0000000a93057c10 */ /* 0x000fe2000b7fe4ff */
[----:B------:R-:W-:Y:S01]  /*118d0*/  LDGSTS.E [R24+0x46000], desc[UR28][R6.64], P5 ;  /* 0x4600000006187fae */ /* 0x000fe2000a9a101c */
[-C--:B------:R-:W-:Y:S02]  /*118e0*/  ISETP.GE.AND P2, PT, R122, R116.reuse, PT ;  /* 0x000000747a00720c */ /* 0x080fe40003f46270 */
[----:B------:R-:W-:Y:S01]  /*118f0*/  LOP3.LUT R123, R2, 0x16, RZ, 0xfc, !PT ;  /* 0x00000016027b7812 */ /* 0x000fe200078efcff */
[----:B------:R1:W-:Y:S01]  /*11900*/  LDGSTS.E [R24+0x46008], desc[UR28][R4.64], P4 ;  /* 0x4600800004187fae */ /* 0x0003e2000a1a101c */
[----:B------:R-:W-:Y:S02]  /*11910*/  IADD3 R98, P5, PT, R98, UR9, RZ ;  /* 0x0000000962627c10 */ /* 0x000fe4000ffbe0ff */
[----:B------:R-:W-:-:S02]  /*11920*/  ISETP.GE.AND P4, PT, R123, R116, PT ;  /* 0x000000747b00720c */ /* 0x000fc40003f86270 */
[----:B------:R-:W-:Y:S02]  /*11930*/  IADD3.X R99, PT, PT, R99, UR10, RZ, P5, !PT ;  /* 0x0000000a63637c10 */ /* 0x000fe4000affe4ff */
[----:B------:R-:W-:Y:S02]  /*11940*/  SEL R25, RZ, 0x4, P4 ;  /* 0x00000004ff197807 */ /* 0x000fe40002000000 */
[----:B------:R-:W-:Y:S02]  /*11950*/  LOP3.LUT R123, R2, 0x34, RZ, 0xfc, !PT ;  /* 0x00000034027b7812 */ /* 0x000fe400078efcff */
[----:B------:R-:W-:Y:S02]  /*11960*/  SEL R25, R25, RZ, P0 ;  /* 0x000000ff19197207 */ /* 0x000fe40000000000 */
[----:B-1----:R-:W-:Y:S02]  /*11970*/  SEL R24, RZ, 0x4, P2 ;  /* 0x00000004ff187807 */ /* 0x002fe40001000000 */
[----:B------:R-:W-:-:S02]  /*11980*/  ISETP.NE.U32.AND P4, PT, R25, RZ, PT ;  /* 0x000000ff1900720c */ /* 0x000fc40003f85070 */
[----:B------:R-:W-:Y:S02]  /*11990*/  SEL R24, R24, RZ, P0 ;  /* 0x000000ff18187207 */ /* 0x000fe40000000000 */
[----:B------:R-:W-:Y:S02]  /*119a0*/  IADD3 R96, P5, PT, R96, UR9, RZ ;  /* 0x0000000960607c10 */ /* 0x000fe4000ffbe0ff */
[----:B------:R-:W-:Y:S02]  /*119b0*/  ISETP.NE.U32.AND P2, PT, R24, RZ, PT ;  /* 0x000000ff1800720c */ /* 0x000fe40003f45070 */
[----:B------:R-:W-:Y:S02]  /*119c0*/  IADD3.X R97, PT, PT, R97, UR10, RZ, P5, !PT ;  /* 0x0000000a61617c10 */ /* 0x000fe4000affe4ff */
[----:B------:R-:W-:Y:S02]  /*119d0*/  LOP3.LUT R122, R2, 0x36, RZ, 0xfc, !PT ;  /* 0x00000036027a7812 */ /* 0x000fe400078efcff */
[----:B------:R-:W-:-:S04]  /*119e0*/  IADD3 R66, P6, PT, R66, UR9, RZ ;  /* 0x0000000942427c10 */ /* 0x000fc8000ffde0ff */
[----:B------:R-:W-:Y:S02]  /*119f0*/  IADD3.X R67, PT, PT, R67, UR10, RZ, P6, !PT ;  /* 0x0000000a43437c10 */ /* 0x000fe4000b7fe4ff */
[----:B------:R-:W-:Y:S01]  /*11a00*/  IADD3 R64, P6, PT, R64, UR9, RZ ;  /* 0x0000000940407c10 */ /* 0x000fe2000ffde0ff */
[----:B------:R-:W-:Y:S01]  /*11a10*/  LDGSTS.E [R23+0x40000], desc[UR28][R98.64], P2 ;  /* 0x4000000062177fae */ /* 0x000fe200091a101c */
[-C--:B------:R-:W-:Y:S02]  /*11a20*/  ISETP.GE.AND P2, PT, R123, R116.reuse, PT ;  /* 0x000000747b00720c */ /* 0x080fe40003f46270 */
[----:B------:R-:W-:Y:S01]  /*11a30*/  LOP3.LUT R123, R2, 0x54, RZ, 0xfc, !PT ;  /* 0x00000054027b7812 */ /* 0x000fe200078efcff */
[----:B------:R-:W-:Y:S01]  /*11a40*/  LDGSTS.E [R23+0x40008], desc[UR28][R96.64], P4 ;  /* 0x4000800060177fae */ /* 0x000fe2000a1a101c */
[----:B------:R-:W-:Y:S02]  /*11a50*/  SEL R24, RZ, 0x4, P2 ;  /* 0x00000004ff187807 */ /* 0x000fe40001000000 */
[----:B------:R-:W-:-:S02]  /*11a60*/  ISETP.GE.AND P4, PT, R122, R116, PT ;  /* 0x000000747a00720c */ /* 0x000fc40003f86270 */
        /* <DEDUP_REMOVED lines=8> */
[----:B------:R-:W-:Y:S01]  /*11af0*/  ISETP.NE.U32.AND P4, PT, R25, RZ, PT ;  /* 0x000000ff1900720c */ /* 0x000fe20003f85070 */
[----:B------:R-:W-:Y:S01]  /*11b00*/  LDGSTS.E [R23+0x42000], desc[UR28][R66.64], P2 ;  /* 0x4200000042177fae */ /* 0x000fe200091a101c */
[----:B------:R-:W-:Y:S02]  /*11b10*/  LOP3.LUT R123, R2, 0x56, RZ, 0xfc, !PT ;  /* 0x00000056027b7812 */ /* 0x000fe400078efcff */
[----:B------:R-:W-:Y:S02]  /*11b20*/  IADD3.X R65, PT, PT, R65, UR10, RZ, P6, !PT ;  /* 0x0000000a41417c10 */ /* 0x000fe4000b7fe4ff */
[----:B------:R-:W-:-:S02]  /*11b30*/  IADD3 R148, P6, PT, R144, UR9, RZ ;  /* 0x0000000990947c10 */ /* 0x000fc4000ffde0ff */
[----:B------:R-:W-:Y:S02]  /*11b40*/  ISETP.GE.AND P2, PT, R123, R116, PT ;  /* 0x000000747b00720c */ /* 0x000fe40003f46270 */
[----:B------:R-:W-:Y:S01]  /*11b50*/  IADD3.X R149, PT, PT, R145, UR10, RZ, P6, !PT ;  /* 0x0000000a91957c10 */ /* 0x000fe2000b7fe4ff */
[----:B------:R-:W-:Y:S01]  /*11b60*/  LDGSTS.E [R23+0x42008], desc[UR28][R64.64], P5 ;  /* 0x4200800040177fae */ /* 0x000fe2000a9a101c */
[----:B------:R-:W-:Y:S02]  /*11b70*/  SEL R24, RZ, 0x4, P2 ;  /* 0x00000004ff187807 */ /* 0x000fe40001000000 */
[C---:B------:R-:W-:Y:S01]  /*11b80*/  LOP3.LUT R122, R2.reuse, 0x74, RZ, 0xfc, !PT ;  /* 0x00000074027a7812 */ /* 0x040fe200078efcff */
[----:B------:R-:W-:Y:S01]  /*11b90*/  LDGSTS.E [R23+0x44000], desc[UR28][R148.64], P4 ;  /* 0x4400000094177fae */ /* 0x000fe2000a1a101c */
[----:B------:R-:W-:Y:S02]  /*11ba0*/  LOP3.LUT R123, R2, 0x76, RZ, 0xfc, !PT ;  /* 0x00000076027b7812 */ /* 0x000fe400078efcff */
[----:B------:R-:W-:-:S02]  /*11bb0*/  SEL R24, R24, RZ, P0 ;  /* 0x000000ff18187207 */ /* 0x000fc40000000000 */
[-C--:B------:R-:W-:Y:S02]  /*11bc0*/  ISETP.GE.AND P4, PT, R122, R116.reuse, PT ;  /* 0x000000747a00720c */ /* 0x080fe40003f86270 */
[----:B------:R-:W-:Y:S02]  /*11bd0*/  ISETP.GE.AND P5, PT, R123, R116, PT ;  /* 0x000000747b00720c */ /* 0x000fe40003fa6270 */
[----:B------:R-:W-:Y:S02]  /*11be0*/  ISETP.NE.U32.AND P2, PT, R24, RZ, PT ;  /* 0x000000ff1800720c */ /* 0x000fe40003f45070 */
[----:B------:R-:W-:Y:S02]  /*11bf0*/  SEL R24, RZ, 0x4, P4 ;  /* 0x00000004ff187807 */ /* 0x000fe40002000000 */
[----:B------:R-:W-:Y:S02]  /*11c00*/  SEL R25, RZ, 0x4, P5 ;  /* 0x00000004ff197807 */ /* 0x000fe40002800000 */
[----:B------:R-:W-:-:S02]  /*11c10*/  IADD3 R144, P6, PT, R142, UR9, RZ ;  /* 0x000000098e907c10 */ /* 0x000fc4000ffde0ff */
[----:B------:R-:W-:Y:S02]  /*11c20*/  SEL R24, R24, RZ, P0 ;  /* 0x000000ff18187207 */ /* 0x000fe40000000000 */
[----:B------:R-:W-:Y:S02]  /*11c30*/  SEL R25, R25, RZ, P0 ;  /* 0x000000ff19197207 */ /* 0x000fe40000000000 */
[----:B------:R-:W-:Y:S02]  /*11c40*/  IADD3.X R145, PT, PT, R143, UR10, RZ, P6, !PT ;  /* 0x0000000a8f917c10 */ /* 0x000fe4000b7fe4ff */
[----:B------:R-:W-:Y:S02]  /*11c50*/  ISETP.NE.U32.AND P5, PT, R24, RZ, PT ;  /* 0x000000ff1800720c */ /* 0x000fe40003fa5070 */
[----:B------:R-:W-:Y:S01]  /*11c60*/  IADD3 R128, P6, PT, R128, UR9, RZ ;  /* 0x0000000980807c10 */ /* 0x000fe2000ffde0ff */
[----:B------:R-:W-:Y:S01]  /*11c70*/  LDGSTS.E [R23+0x44008], desc[UR28][R144.64], P2 ;  /* 0x4400800090177fae */ /* 0x000fe200091a101c */
[----:B------:R-:W-:-:S02]  /*11c80*/  ISETP.NE.U32.AND P4, PT, R25, RZ, PT ;  /* 0x000000ff1900720c */ /* 0x000fc40003f85070 */
[----:B------:R-:W-:Y:S02]  /*11c90*/  IADD3.X R129, PT, PT, R129, UR10, RZ, P6, !PT ;  /* 0x0000000a81817c10 */ /* 0x000fe4000b7fe4ff */
[----:B------:R-:W-:Y:S02]  /*11ca0*/  IADD3 R124, P6, PT, R124, UR9, RZ ;  /* 0x000000097c7c7c10 */ /* 0x000fe4000ffde0ff */
[----:B------:R-:W-:Y:S02]  /*11cb0*/  LOP3.LUT R122, R2, 0x18, RZ, 0xfc, !PT ;  /* 0x00000018027a7812 */ /* 0x000fe400078efcff */
        /* <DEDUP_REMOVED lines=34> */
[C---:B------:R-:W-:Y:S01]  /*11ee0*/  LOP3.LUT R123, R2.reuse, 0x5a, RZ, 0xfc, !PT ;  /* 0x0000005a027b7812 */ /* 0x040fe200078efcff */
[----:B------:R-:W-:Y:S01]  /*11ef0*/  LDGSTS.E [R22+0x42000], desc[UR28][R62.64], P2 ;  /* 0x420000003e167fae */ /* 0x000fe200091a101c */
[----:B------:R-:W-:Y:S02]  /*11f00*/  IADD3.X R61, PT, PT, R61, UR10, RZ, P6, !PT ;  /* 0x0000000a3d3d7c10 */ /* 0x000fe4000b7fe4ff */
[----:B------:R-:W-:Y:S02]  /*11f10*/  ISETP.GE.AND P2, PT, R123, R116, PT ;  /* 0x000000747b00720c */ /* 0x000fe40003f46270 */
[----:B------:R-:W-:Y:S01]  /*11f20*/  LOP3.LUT R123, R2, 0x7a, RZ, 0xfc, !PT ;  /* 0x0000007a027b7812 */ /* 0x000fe200078efcff */
[----:B------:R-:W-:Y:S01]  /*11f30*/  LDGSTS.E [R22+0x42008], desc[UR28][R60.64], P5 ;  /* 0x420080003c167fae */ /* 0x000fe2000a9a101c */
[----:B------:R-:W-:-:S02]  /*11f40*/  SEL R23, R23, RZ, P0 ;  /* 0x000000ff17177207 */ /* 0x000fc40000000000 */
[----:B------:R-:W-:Y:S02]  /*11f50*/  ISETP.GE.AND P5, PT, R123, R116, PT ;  /* 0x000000747b00720c */ /* 0x000fe40003fa6270 */
[----:B------:R-:W1:Y:S01]  /*11f60*/  S2R R123, SR_TID.X ;  /* 0x00000000007b7919 */ /* 0x000e620000002100 */
[----:B------:R-:W-:Y:S02]  /*11f70*/  ISETP.NE.U32.AND P4, PT, R23, RZ, PT ;  /* 0x000000ff1700720c */ /* 0x000fe40003f85070 */
[----:B------:R-:W-:Y:S02]  /*11f80*/  SEL R23, RZ, 0x4, P2 ;  /* 0x00000004ff177807 */ /* 0x000fe40001000000 */
[----:B------:R-:W-:Y:S02]  /*11f90*/  IADD3 R130, P6, PT, R130, UR9, RZ ;  /* 0x0000000982827c10 */ /* 0x000fe4000ffde0ff */
[----:B------:R-:W-:Y:S02]  /*11fa0*/  SEL R23, R23, RZ, P0 ;  /* 0x000000ff17177207 */ /* 0x000fe40000000000 */
[----:B------:R-:W-:-:S02]  /*11fb0*/  IADD3.X R131, PT, PT, R131, UR10, RZ, P6, !PT ;  /* 0x0000000a83837c10 */ /* 0x000fc4000b7fe4ff */
[----:B------:R-:W-:Y:S02]  /*11fc0*/  ISETP.NE.U32.AND P2, PT, R23, RZ, PT ;  /* 0x000000ff1700720c */ /* 0x000fe40003f45070 */
[----:B------:R-:W-:Y:S01]  /*11fd0*/  LOP3.LUT R122, R2, 0x78, RZ, 0xfc, !PT ;  /* 0x00000078027a7812 */ /* 0x000fe200078efcff */
[----:B------:R-:W-:Y:S01]  /*11fe0*/  LDGSTS.E [R22+0x44000], desc[UR28][R130.64], P4 ;  /* 0x4400000082167fae */ /* 0x000fe2000a1a101c */
[----:B------:R-:W-:Y:S02]  /*11ff0*/  IADD3 R26, P6, PT, R26, UR9, RZ ;  /* 0x000000091a1a7c10 */ /* 0x000fe4000ffde0ff */
[----:B------:R-:W-:Y:S02]  /*12000*/  ISETP.GE.AND P4, PT, R122, R116, PT ;  /* 0x000000747a00720c */ /* 0x000fe40003f86270 */
[----:B------:R-:W-:Y:S02]  /*12010*/  IADD3.X R27, PT, PT, R27, UR10, RZ, P6, !PT ;  /* 0x0000000a1b1b7c10 */ /* 0x000fe4000b7fe4ff */
[----:B------:R-:W-:-:S02]  /*12020*/  SEL R24, RZ, 0x4, P4 ;  /* 0x00000004ff187807 */ /* 0x000fc40002000000 */
[----:B------:R-:W-:Y:S01]  /*12030*/  SEL R23, RZ, 0x4, P5 ;  /* 0x00000004ff177807 */ /* 0x000fe20002800000 */
[----:B------:R-:W-:Y:S01]  /*12040*/  LDGSTS.E [R22+0x44008], desc[UR28][R26.64], P2 ;  /* 0x440080001a167fae */ /* 0x000fe200091a101c */
[----:B------:R-:W-:Y:S02]  /*12050*/  SEL R24, R24, RZ, P0 ;  /* 0x000000ff18187207 */ /* 0x000fe40000000000 */
[----:B------:R-:W-:Y:S02]  /*12060*/  SEL R23, R23, RZ, P0 ;  /* 0x000000ff17177207 */ /* 0x000fe40000000000 */
[----:B------:R-:W-:Y:S02]  /*12070*/  ISETP.NE.U32.AND P5, PT, R24, RZ, PT ;  /* 0x000000ff1800720c */ /* 0x000fe40003fa5070 */
[----:B------:R-:W-:Y:S02]  /*12080*/  IADD3 R126, P6, PT, R126, UR9, RZ ;  /* 0x000000097e7e7c10 */ /* 0x000fe4000ffde0ff */
[----:B-1----:R-:W-:-:S02]  /*12090*/  LEA.HI R122, R123, 0x1e, RZ, 0x1a ;  /* 0x0000001e7b7a7811 */ /* 0x002fc400078fd0ff */
[----:B------:R-:W-:Y:S02]  /*120a0*/  LOP3.LUT R123, R2, 0x1c, RZ, 0xfc, !PT ;  /* 0x0000001c027b7812 */ /* 0x000fe400078efcff */
[----:B------:R-:W-:Y:S02]  /*120b0*/  ISETP.NE.U32.AND P4, PT, R23, RZ, PT ;  /* 0x000000ff1700720c */ /* 0x000fe40003f85070 */
[----:B------:R-:W-:Y:S02]  /*120c0*/  ISETP.GE.AND P2, PT, R123, R116, PT ;  /* 0x000000747b00720c */ /* 0x000fe40003f46270 */
[----:B------:R-:W1:Y:S01]  /*120d0*/  S2R R123, SR_TID.X ;  /* 0x00000000007b7919 */ /* 0x000e620000002100 */
[----:B------:R-:W-:Y:S02]  /*120e0*/  IADD3.X R127, PT, PT, R127, UR10, RZ, P6, !PT ;  /* 0x0000000a7f7f7c10 */ /* 0x000fe4000b7fe4ff */
[----:B------:R-:W-:Y:S02]  /*120f0*/  SEL R23, RZ, 0x4, P2 ;  /* 0x00000004ff177807 */ /* 0x000fe40001000000 */
[----:B------:R-:W-:Y:S01]  /*12100*/  IADD3 R132, P6, PT, R132, UR9, RZ ;  /* 0x0000000984847c10 */ /* 0x000fe2000ffde0ff */
[----:B------:R-:W-:Y:S01]  /*12110*/  LDGSTS.E [R22+0x46000], desc[UR28][R126.64], P5 ;  /* 0x460000007e167fae */ /* 0x000fe2000a9a101c */
[----:B------:R-:W-:-:S02]  /*12120*/  SEL R23, R23, RZ, P0 ;  /* 0x000000ff17177207 */ /* 0x000fc40000000000 */
[----:B------:R-:W-:Y:S02]  /*12130*/  IADD3.X R133, PT, PT, R133, UR10, RZ, P6, !PT ;  /* 0x0000000a85857c10 */ /* 0x000fe4000b7fe4ff */
[----:B------:R-:W-:Y:S02]  /*12140*/  ISETP.NE.U32.AND P2, PT, R23, RZ, PT ;  /* 0x000000ff1700720c */ /* 0x000fe40003f45070 */
[----:B------:R-:W-:Y:S01]  /*12150*/  IADD3 R90, P5, PT, R90, UR9, RZ ;  /* 0x000000095a5a7c10 */ /* 0x000fe2000ffbe0ff */
[----:B------:R2:W-:Y:S01]  /*12160*/  LDGSTS.E [R22+0x46008], desc[UR28][R132.64], P4 ;  /* 0x4600800084167fae */ /* 0x0005e2000a1a101c */
[----:B------:R-:W-:Y:S02]  /*12170*/  ISETP.GE.AND P4, PT, R122, R116, PT ;  /* 0x000000747a00720c */ /* 0x000fe40003f86270 */
[----:B------:R-:W-:Y:S02]  /*12180*/  IADD3.X R91, PT, PT, R91, UR10, RZ, P5, !PT ;  /* 0x0000000a5b5b7c10 */ /* 0x000fe4000affe4ff */
[----:B------:R-:W-:-:S02]  /*12190*/  IADD3 R88, P5, PT, R88, UR9, RZ ;  /* 0x0000000958587c10 */ /* 0x000fc4000ffbe0ff */
[----:B------:R-:W-:Y:S02]  /*121a0*/  LOP3.LUT R122, R2, 0x3c, RZ, 0xfc, !PT ;  /* 0x0000003c027a7812 */ /* 0x000fe400078efcff */
[----:B------:R-:W-:Y:S01]  /*121b0*/  IADD3.X R89, PT, PT, R89, UR10, RZ, P5, !PT ;  /* 0x0000000a59597c10 */ /* 0x000fe2000affe4ff */
[----:B------:R-:W-:Y:S01]  /*121c0*/  LDGSTS.E [R35+0x40000], desc[UR28][R90.64], P2 ;  /* 0x400000005a237fae */ /* 0x000fe200091a101c */
[----:B------:R-:W-:Y:S02]  /*121d0*/  IADD3 R58, P6, PT, R58, UR9, RZ ;  /* 0x000000093a3a7c10 */ /* 0x000fe4000ffde0ff */
[----:B--2---:R-:W-:Y:S02]  /*121e0*/  SEL R22, RZ, 0x4, P4 ;  /* 0x00000004ff167807 */ /* 0x004fe40002000000 */
[----:B------:R-:W-:Y:S02]  /*121f0*/  IADD3.X R59, PT, PT, R59, UR10, RZ, P6, !PT ;  /* 0x0000000a3b3b7c10 */ /* 0x000fe4000b7fe4ff */
[----:B------:R-:W-:-:S02]  /*12200*/  SEL R22, R22, RZ, P0 ;  /* 0x000000ff16167207 */ /* 0x000fc40000000000 */
[----:B-1----:R-:W-:Y:S02]  /*12210*/  LEA.HI R123, R123, 0x3e, RZ, 0x1a ;  /* 0x0000003e7b7b7811 */ /* 0x002fe400078fd0ff */
[----:B------:R-:W-:Y:S02]  /*12220*/  ISETP.NE.U32.AND P4, PT, R22, RZ, PT ;  /* 0x000000ff1600720c */ /* 0x000fe40003f85070 */
[-C--:B------:R-:W-:Y:S02]  /*12230*/  ISETP.GE.AND P2, PT, R123, R116.reuse, PT ;  /* 0x000000747b00720c */ /* 0x080fe40003f46270 */
[----:B------:R-:W-:Y:S02]  /*12240*/  LOP3.LUT R123, R2, 0x5c, RZ, 0xfc, !PT ;  /* 0x0000005c027b7812 */ /* 0x000fe400078efcff */
[----:B------:R-:W-:Y:S02]  /*12250*/  SEL R22, RZ, 0x4, P2 ;  /* 0x00000004ff167807 */ /* 0x000fe40001000000 */
[----:B------:R-:W-:-:S02]  /*12260*/  ISETP.GE.AND P5, PT, R123, R116, PT ;  /* 0x000000747b00720c */ /* 0x000fc40003fa6270 */
[----:B------:R-:W1:Y:S01]  /*12270*/  S2R R123, SR_TID.X ;  /* 0x00000000007b7919 */ /* 0x000e620000002100 */
[----:B------:R-:W-:Y:S02]  /*12280*/  SEL R22, R22, RZ, P0 ;  /* 0x000000ff16167207 */ /* 0x000fe40000000000 */
[----:B------:R-:W-:Y:S01]  /*12290*/  SEL R23, RZ, 0x4, P5 ;  /* 0x00000004ff177807 */ /* 0x000fe20002800000 */
[----:B------:R-:W-:Y:S01]  /*122a0*/  LDGSTS.E [R35+0x40008], desc[UR28][R88.64], P4 ;  /* 0x4000800058237fae */ /* 0x000fe2000a1a101c */
[----:B------:R-:W-:Y:S02]  /*122b0*/  ISETP.GE.AND P4, PT, R122, R116, PT ;  /* 0x000000747a00720c */ /* 0x000fe40003f86270 */
[----:B------:R-:W-:Y:S02]  /*122c0*/  ISETP.NE.U32.AND P2, PT, R22, RZ, PT ;  /* 0x000000ff1600720c */ /* 0x000fe40003f45070 */
[----:B------:R-:W-:Y:S02]  /*122d0*/  SEL R22, RZ, 0x4, P4 ;  /* 0x00000004ff167807 */ /* 0x000fe40002000000 */
[----:B------:R-:W-:-:S02]  /*122e0*/  SEL R23, R23, RZ, P0 ;  /* 0x000000ff17177207 */ /* 0x000fc40000000000 */
[----:B------:R-:W-:Y:S02]  /*122f0*/  SEL R22, R22, RZ, P0 ;  /* 0x000000ff16167207 */ /* 0x000fe40000000000 */
[----:B------:R-:W-:Y:S02]  /*12300*/  IADD3 R56, P6, PT, R56, UR9, RZ ;  /* 0x0000000938387c10 */ /* 0x000fe4000ffde0ff */
[----:B------:R-:W-:Y:S02]  /*12310*/  ISETP.NE.U32.AND P5, PT, R22, RZ, PT ;  /* 0x000000ff1600720c */ /* 0x000fe40003fa5070 */
[----:B------:R-:W-:Y:S02]  /*12320*/  ISETP.NE.U32.AND P4, PT, R23, RZ, PT ;  /* 0x000000ff1700720c */ /* 0x000fe40003f85070 */
[----:B------:R-:W-:Y:S02]  /*12330*/  IADD3.X R57, PT, PT, R57, UR10, RZ, P6, !PT ;  /* 0x0000000a39397c10 */ /* 0x000fe4000b7fe4ff */
[----:B------:R-:W-:-:S04]  /*12340*/  IADD3 R24, P6, PT, R140, UR9, RZ ;  /* 0x000000098c187c10 */ /* 0x000fc8000ffde0ff */
[----:B------:R-:W-:-:S03]  /*12350*/  IADD3.X R25, PT, PT, R141, UR10, RZ, P6, !PT ;  /* 0x0000000a8d197c10 */ /* 0x000fc6000b7fe4ff */
[----:B------:R-:W-:Y:S01]  /*12360*/  LDGSTS.E [R35+0x42000], desc[UR28][R58.64], P5 ;  /* 0x420000003a237fae */ /* 0x000fe2000a9a101c */
[----:B-1----:R-:W-:-:S03]  /*12370*/  LEA.HI R122, R123, 0x5e, RZ, 0x1a ;  /* 0x0000005e7b7a7811 */ /* 0x002fc600078fd0ff */
[----:B------:R-:W-:Y:S01]  /*12380*/  LDGSTS.E [R35+0x42008], desc[UR28][R56.64], P2 ;  /* 0x4200800038237fae */ /* 0x000fe200091a101c */
[-C--:B------:R-:W-:Y:S02]  /*12390*/  ISETP.GE.AND P2, PT, R122, R116.reuse, PT ;  /* 0x000000747a00720c */ /* 0x080fe40003f46270 */
[----:B------:R-:W-:Y:S01]  /*123a0*/  LEA.HI R122, R123, 0x7e, RZ, 0x1a ;  /* 0x0000007e7b7a7811 */ /* 0x000fe200078fd0ff */
[----:B------:R-:W-:Y:S01]  /*123b0*/  LDGSTS.E [R35+0x44000], desc[UR28][R24.64], P4 ;  /* 0x4400000018237fae */ /* 0x000fe2000a1a101c */
[----:B------:R-:W-:Y:S02]  /*123c0*/  LOP3.LUT R123, R2, 0x7c, RZ, 0xfc, !PT ;  /* 0x0000007c027b7812 */ /* 0x000fe400078efcff */
[-C--:B------:R-:W-:Y:S02]  /*123d0*/  ISETP.GE.AND P5, PT, R122, R116.reuse, PT ;  /* 0x000000747a00720c */ /* 0x080fe40003fa6270 */
[----:B------:R-:W-:Y:S02]  /*123e0*/  ISETP.GE.AND P4, PT, R123, R116, PT ;  /* 0x000000747b00720c */ /* 0x000fe40003f86270 */
[----:B------:R-:W2:Y:S01]  /*123f0*/  LDL.LU.64 R122, [R1+0x18] ;  /* 0x00001800017a7983 */ /* 0x000ea20000300a00 */
[----:B------:R-:W-:-:S04]  /*12400*/  SEL R22, RZ, 0x4, P2 ;  /* 0x00000004ff167807 */ /* 0x000fc80001000000 */
[----:B------:R-:W-:-:S04]  /*12410*/  SEL R22, R22, RZ, P0 ;  /* 0x000000ff16167207 */ /* 0x000fc80000000000 */
[----:B------:R-:W-:Y:S02]  /*12420*/  ISETP.NE.U32.AND P2, PT, R22, RZ, PT ;  /* 0x000000ff1600720c */ /* 0x000fe40003f45070 */
[----:B------:R-:W-:Y:S02]  /*12430*/  SEL R22, RZ, 0x4, P5 ;  /* 0x00000004ff167807 */ /* 0x000fe40002800000 */
[----:B------:R-:W-:Y:S02]  /*12440*/  SEL R23, RZ, 0x4, P4 ;  /* 0x00000004ff177807 */ /* 0x000fe40002000000 */
[----:B------:R-:W-:Y:S02]  /*12450*/  SEL R22, R22, RZ, P0 ;  /* 0x000000ff16167207 */ /* 0x000fe40000000000 */
[----:B------:R-:W-:Y:S02]  /*12460*/  SEL R23, R23, RZ, P0 ;  /* 0x000000ff17177207 */ /* 0x000fe40000000000 */
[----:B------:R-:W-:-:S02]  /*12470*/  ISETP.NE.U32.AND P4, PT, R22, RZ, PT ;  /* 0x000000ff1600720c */ /* 0x000fc40003f85070 */
[----:B------:R-:W-:Y:S02]  /*12480*/  IADD3 R22, P6, PT, R138, UR9, RZ ;  /* 0x000000098a167c10 */ /* 0x000fe4000ffde0ff */
[----:B------:R-:W-:Y:S02]  /*12490*/  ISETP.NE.U32.AND P5, PT, R23, RZ, PT ;  /* 0x000000ff1700720c */ /* 0x000fe40003fa5070 */
[----:B------:R-:W-:Y:S02]  /*124a0*/  IADD3.X R23, PT, PT, R139, UR10, RZ, P6, !PT ;  /* 0x0000000a8b177c10 */ /* 0x000fe4000b7fe4ff */
[----:B------:R-:W-:Y:S01]  /*124b0*/  IADD3 R134, P6, PT, R134, UR9, RZ ;  /* 0x0000000986867c10 */ /* 0x000fe2000ffde0ff */
[----:B------:R-:W-:Y:S02]  /*124c0*/  USHF.R.S32.HI UR4, URZ, 0x1f, UR12 ;  /* 0x0000001fff047899 */ /* 0x000fe4000801140c */
[----:B------:R-:W-:Y:S01]  /*124d0*/  LDGSTS.E [R35+0x44008], desc[UR28][R22.64], P2 ;  /* 0x4400800016237fae */ /* 0x000fe200091a101c */
[----:B------:R-:W-:-:S02]  /*124e0*/  IADD3.X R135, PT, PT, R135, UR10, RZ, P6, !PT ;  /* 0x0000000a87877c10 */ /* 0x000fc4000b7fe4ff */
[----:B------:R-:W-:Y:S01]  /*124f0*/  IADD3 R136, P6, PT, R136, UR9, RZ ;  /* 0x0000000988887c10 */ /* 0x000fe2000ffde0ff */
[----:B------:R-:W-:Y:S01]  /*12500*/  USHF.L.U32 UR11, UR12, 0x2, URZ ;  /* 0x000000020c0b7899 */ /* 0x000fe200080006ff */
[----:B------:R-:W-:Y:S01]  /*12510*/  ISETP.GE.AND P2, PT, R117, R116, PT ;  /* 0x000000747500720c */ /* 0x000fe20003f46270 */
[----:B------:R-:W-:Y:S01]  /*12520*/  LDGSTS.E [R35+0x46000], desc[UR28][R134.64], P5 ;  /* 0x4600000086237fae */ /* 0x000fe2000a9a101c */
[----:B------:R-:W-:Y:S01]  /*12530*/  IADD3.X R137, PT, PT, R137, UR10, RZ, P6, !PT ;  /* 0x0000000a89897c10 */ /* 0x000fe2000b7fe4ff */
[----:B------:R-:W-:-:S04]  /*12540*/  USHF.L.U64.HI UR12, UR12, 0x2, UR4 ;  /* 0x000000020c0c7899 */ /* 0x000fc80008010204 */
[----:B------:R1:W-:Y:S04]  /*12550*/  LDGSTS.E [R35+0x46008], desc[UR28][R136.64], P4 ;  /* 0x4600800088237fae */ /* 0x0003e8000a1a101c */
[----:B------:R-:W0:Y:S01]  /*12560*/  LDGDEPBAR ;  /* 0x00000000000079af */ /* 0x000e220000000000 */
[----:B-1----:R-:W-:Y:S02]  /*12570*/  SEL R35, RZ, 0x4, P2 ;  /* 0x00000004ff237807 */ /* 0x002fe40001000000 */
[----:B------:R-:W-:-:S04]  /*12580*/  IADD3 R138, P2, PT, R54, UR11, RZ ;  /* 0x0000000b368a7c10 */ /* 0x000fc8000ff5e0ff */
[----:B------:R-:W-:Y:S02]  /*12590*/  IADD3.X R139, PT, PT, R55, UR12, RZ, P2, !PT ;  /* 0x0000000c378b7c10 */ /* 0x000fe400097fe4ff */
[----:B------:R-:W-:-:S04]  /*125a0*/  IADD3 R158, P2, PT, R188, UR11, RZ ;  /* 0x0000000bbc9e7c10 */ /* 0x000fc8000ff5e0ff */
[----:B------:R-:W-:Y:S02]  /*125b0*/  IADD3.X R159, PT, PT, R189, UR12, RZ, P2, !PT ;  /* 0x0000000cbd9f7c10 */ /* 0x000fe400097fe4ff */
[----:B------:R-:W-:Y:S02]  /*125c0*/  IADD3 R188, P2, PT, R218, UR11, RZ ;  /* 0x0000000bdabc7c10 */ /* 0x000fe4000ff5e0ff */
[----:B------:R-:W-:Y:S02]  /*125d0*/  SEL R35, R35, RZ, P0 ;  /* 0x000000ff23237207 */ /* 0x000fe40000000000 */
[----:B------:R-:W-:Y:S02]  /*125e0*/  IADD3.X R189, PT, PT, R219, UR12, RZ, P2, !PT ;  /* 0x0000000cdbbd7c10 */ /* 0x000fe400097fe4ff */
[----:B------:R-:W-:Y:S02]  /*125f0*/  IADD3 R218, P2, PT, R84, UR11, RZ ;  /* 0x0000000b54da7c10 */ /* 0x000fe4000ff5e0ff */
[----:B------:R-:W-:-:S02]  /*12600*/  ISETP.NE.U32.AND P0, PT, R35, RZ, PT ;  /* 0x000000ff2300720c */ /* 0x000fc40003f05070 */
[----:B------:R-:W-:Y:S02]  /*12610*/  IADD3.X R219, PT, PT, R85, UR12, RZ, P2, !PT ;  /* 0x0000000c55db7c10 */ /* 0x000fe400097fe4ff */
[----:B------:R-:W-:-:S04]  /*12620*/  IADD3 R242, P2, PT, R242, UR11, RZ ;  /* 0x0000000bf2f27c10 */ /* 0x000fc8000ff5e0ff */
[----:B------:R-:W-:Y:S02]  /*12630*/  IADD3.X R243, PT, PT, R243, UR12, RZ, P2, !PT ;  /* 0x0000000cf3f37c10 */ /* 0x000fe400097fe4ff */
[----:B---3--:R-:W-:-:S03]  /*12640*/  IADD3 R52, P2, PT, R86, UR11, RZ ;  /* 0x0000000b56347c10 */ /* 0x008fc6000ff5e0ff */
[----:B------:R-:W-:Y:S01]  /*12650*/  LDGSTS.E [R34+0x20000], desc[UR28][R138.64], P0 ;  /* 0x200000008a227fae */ /* 0x000fe200081a101c */
[----:B------:R-:W-:Y:S02]  /*12660*/  IADD3.X R53, PT, PT, R87, UR12, RZ, P2, !PT ;  /* 0x0000000c57357c10 */ /* 0x000fe400097fe4ff */
[----:B----4-:R-:W-:Y:S01]  /*12670*/  IADD3 R20, P2, PT, R196, UR11, RZ ;  /* 0x0000000bc4147c10 */ /* 0x010fe2000ff5e0ff */
[----:B------:R-:W-:Y:S04]  /*12680*/  LDGSTS.E [R34+0x20400], desc[UR28][R158.64], P0 ;  /* 0x204000009e227fae */ /* 0x000fe800081a101c */
[----:B------:R-:W-:Y:S01]  /*12690*/  LDGSTS.E [R34+0x20800], desc[UR28][R188.64], P0 ;  /* 0x20800000bc227fae */ /* 0x000fe200081a101c */
[----:B------:R-:W-:-:S03]  /*126a0*/  IADD3.X R21, PT, PT, R197, UR12, RZ, P2, !PT ;  /* 0x0000000cc5157c10 */ /* 0x000fc600097fe4ff */
[----:B------:R-:W-:Y:S04]  /*126b0*/  LDGSTS.E [R34+0x20c00], desc[UR28][R218.64], P0 ;  /* 0x20c00000da227fae */ /* 0x000fe800081a101c */
[----:B------:R-:W-:Y:S04]  /*126c0*/  LDGSTS.E [R34+0x21000], desc[UR28][R242.64], P0 ;  /* 0x21000000f2227fae */ /* 0x000fe800081a101c */
[----:B------:R1:W-:Y:S04]  /*126d0*/  STL.64 [R1+0x8], R52 ;  /* 0x0000083401007387 */ /* 0x0003e80000100a00 */
[----:B------:R1:W-:Y:S04]  /*126e0*/  LDGSTS.E [R34+0x21400], desc[UR28][R52.64], P0 ;  /* 0x2140000034227fae */ /* 0x0003e800081a101c */
[----:B------:R2:W-:Y:S04]  /*126f0*/  STL.64 [R1+0x48], R20 ;  /* 0x0000481401007387 */ /* 0x0005e80000100a00 */
[----:B------:R2:W-:Y:S01]  /*12700*/  LDGSTS.E [R34+0x21800], desc[UR28][R20.64], P0 ;  /* 0x2180000014227fae */ /* 0x0005e200081a101c */
[----:B-1----:R-:W-:-:S03]  /*12710*/  IADD3 R52, P2, PT, R118, UR11, RZ ;  /* 0x0000000b76347c10 */ /* 0x002fc6000ff5e0ff */
[----:B------:R-:W3:Y:S01]  /*12720*/  LDL.LU.64 R150, [R1+0x378] ;  /* 0x0003780001967983 */ /* 0x000ee20000300a00 */
[----:B------:R-:W-:-:S05]  /*12730*/  IADD3.X R53, PT, PT, R119, UR12, RZ, P2, !PT ;  /* 0x0000000c77357c10 */ /* 0x000fca00097fe4ff */
[----:B------:R-:W-:Y:S04]  /*12740*/  STL.64 [R1+0x90], R52 ;  /* 0x0000903401007387 */ /* 0x000fe80000100a00 */
[----:B------:R-:W-:Y:S01]  /*12750*/  LDGSTS.E [R34+0x21c00], desc[UR28][R52.64], P0 ;  /* 0x21c0000034227fae */ /* 0x000fe200081a101c */
[----:B--2---:R-:W-:-:S04]  /*12760*/  IADD3 R20, P2, PT, R122, UR11, RZ ;  /* 0x0000000b7a147c10 */ /* 0x004fc8000ff5e0ff */
[----:B------:R-:W-:Y:S02]  /*12770*/  IADD3.X R21, PT, PT, R123, UR12, RZ, P2, !PT ;  /* 0x0000000c7b157c10 */ /* 0x000fe400097fe4ff */
[----:B------:R-:W-:-:S03]  /*12780*/  IADD3 R116, P2, PT, R250, UR11, RZ ;  /* 0x0000000bfa747c10 */ /* 0x000fc6000ff5e0ff */
[----:B------:R1:W-:Y:S04]  /*12790*/  STL.64 [R1+0xd0], R20 ;  /* 0x0000d01401007387 */ /* 0x0003e80000100a00 */
[----:B------:R-:W-:Y:S01]  /*127a0*/  LDGSTS.E [R34+0x22000], desc[UR28][R20.64], P0 ;  /* 0x2200000014227fae */ /* 0x000fe200081a101c */
[----:B------:R-:W-:Y:S02]  /*127b0*/  IADD3.X R117, PT, PT, R251, UR12, RZ, P2, !PT ;  /* 0x0000000cfb757c10 */ /* 0x000fe400097fe4ff */
[----:B------:R-:W-:-:S03]  /*127c0*/  IADD3 R86, P2, PT, R244, UR11, RZ ;  /* 0x0000000bf4567c10 */ /* 0x000fc6000ff5e0ff */
[----:B------:R-:W-:Y:S04]  /*127d0*/  LDGSTS.E [R34+0x22400], desc[UR28][R116.64], P0 ;  /* 0x2240000074227fae */ /* 0x000fe800081a101c */
[----:B-1----:R-:W2:Y:S04]  /*127e0*/  LDL.LU.64 R20, [R1+0x308] ;  /* 0x0003080001147983 */ /* 0x002ea80000300a00 */
[----:B------:R-:W4:Y:S01]  /*127f0*/  LDL.LU.64 R52, [R1+0x2c8] ;  /* 0x0002c80001347983 */ /* 0x000f220000300a00 */
[----:B------:R-:W-:Y:S02]  /*12800*/  IADD3.X R87, PT, PT, R245, UR12, RZ, P2, !PT ;  /* 0x0000000cf5577c10 */ /* 0x000fe400097fe4ff */
[----:B------:R-:W-:Y:S01]  /*12810*/  IADD3 R122, P2, PT, R236, UR11, RZ ;  /* 0x0000000bec7a7c10 */ /* 0x000fe2000ff5e0ff */
[----:B------:R-:W4:Y:S03]  /*12820*/  LDL.LU.64 R54, [R1+0x290] ;  /* 0x0002900001367983 */ /* 0x000f260000300a00 */
[----:B------:R-:W-:Y:S01]  /*12830*/  IADD3.X R123, PT, PT, R237, UR12, RZ, P2, !PT ;  /* 0x0000000ced7b7c10 */ /* 0x000fe200097fe4ff */
[----:B------:R-:W4:Y:S01]  /*12840*/  LDL.LU.64 R84, [R1+0x280] ;  /* 0x0002800001547983 */ /* 0x000f220000300a00 */
[----:B------:R-:W-:-:S03]  /*12850*/  IADD3 R118, P2, PT, R174, UR11, RZ ;  /* 0x0000000bae767c10 */ /* 0x000fc6000ff5e0ff */
[----:B------:R1:W-:Y:S01]  /*12860*/  STL.64 [R1+0x150], R86 ;  /* 0x0001505601007387 */ /* 0x0003e20000100a00 */
[----:B------:R-:W-:-:S03]  /*12870*/  IADD3.X R119, PT, PT, R175, UR12, RZ, P2, !PT ;  /* 0x0000000caf777c10 */ /* 0x000fc600097fe4ff */
[----:B------:R-:W-:Y:S04]  /*12880*/  LDGSTS.E [R34+0x22800], desc[UR28][R86.64], P0 ;  /* 0x2280000056227fae */ /* 0x000fe800081a101c */
[----:B------:R-:W-:Y:S04]  /*12890*/  STL.64 [R1+0x190], R122 ;  /* 0x0001907a01007387 */ /* 0x000fe80000100a00 */
[----:B------:R-:W-:Y:S04]  /*128a0*/  LDGSTS.E [R34+0x22c00], desc[UR28][R122.64], P0 ;  /* 0x22c000007a227fae */ /* 0x000fe800081a101c */
[----:B-1----:R-:W4:Y:S04]  /*128b0*/  LDL.LU.64 R86, [R1+0x270] ;  /* 0x0002700001567983 */ /* 0x002f280000300a00 */
[----:B------:R1:W-:Y:S04]  /*128c0*/  STL.64 [R1+0x1d0], R118 ;  /* 0x0001d07601007387 */ /* 0x0003e80000100a00 */
[----:B------:R-:W4:Y:S04]  /*128d0*/  LDL.LU.64 R196, [R1+0x268] ;  /* 0x0002680001c47983 */ /* 0x000f280000300a00 */
[----:B------:R-:W-:Y:S04]  /*128e0*/  LDGSTS.E [R34+0x23000], desc[UR28][R118.64], P0 ;  /* 0x2300000076227fae */ /* 0x000fe800081a101c */
[----:B-1----:R-:W4:Y:S04]  /*128f0*/  LDL.LU.64 R118, [R1+0x40] ;  /* 0x0000400001767983 */ /* 0x002f280000300a00 */
[----:B------:R-:W4:Y:S01]  /*12900*/  LDL.LU.64 R122, [R1+0x20] ;  /* 0x00002000017a7983 */ /* 0x000f220000300a00 */
[----:B------:R-:W-:-:S04]  /*12910*/  IADD3 R146, P2, PT, R190, UR11, RZ ;  /* 0x0000000bbe927c10 */ /* 0x000fc8000ff5e0ff */
[----:B------:R-:W-:Y:S02]  /*12920*/  IADD3.X R147, PT, PT, R191, UR12, RZ, P2, !PT ;  /* 0x0000000cbf937c10 */ /* 0x000fe400097fe4ff */
[----:B------:R-:W-:-:S03]  /*12930*/  IADD3 R142, P2, PT, R206, UR11, RZ ;  /* 0x0000000bce8e7c10 */ /* 0x000fc6000ff5e0ff */
[----:B------:R-:W-:Y:S01]  /*12940*/  LDGSTS.E [R34+0x23400], desc[UR28][R146.64], P0 ;  /* 0x2340000092227fae */ /* 0x000fe200081a101c */
[----:B------:R-:W-:Y:S02]  /*12950*/  IADD3.X R143, PT, PT, R207, UR12, RZ, P2, !PT ;  /* 0x0000000ccf8f7c10 */ /* 0x000fe400097fe4ff */
[----:B------:R-:W-:Y:S01]  /*12960*/  IADD3 R140, P2, PT, R222, UR11, RZ ;  /* 0x0000000bde8c7c10 */ /* 0x000fe2000ff5e0ff */
[----:B------:R-:W-:Y:S03]  /*12970*/  STL.64 [R1+0x210], R146 ;  /* 0x0002109201007387 */ /* 0x000fe60000100a00 */
[----:B------:R-:W-:Y:S01]  /*12980*/  IADD3.X R141, PT, PT, R223, UR12, RZ, P2, !PT ;  /* 0x0000000cdf8d7c10 */ /* 0x000fe200097fe4ff */
[----:B------:R-:W-:Y:S04]  /*12990*/  STL.64 [R1+0x250], R142 ;  /* 0x0002508e01007387 */ /* 0x000fe80000100a00 */
[----:B------:R-:W-:Y:S04]  /*129a0*/  LDGSTS.E [R34+0x23800], desc[UR28][R142.64], P0 ;  /* 0x238000008e227fae */ /* 0x000fe800081a101c */
[----:B------:R3:W-:Y:S04]  /*129b0*/  STL.64 [R1+0x288], R140 ;  /* 0x0002888c01007387 */ /* 0x0007e80000100a00 */
[----:B------:R3:W-:Y:S02]  /*129c0*/  LDGSTS.E [R34+0x23c00], desc[UR28][R140.64], P0 ;  /* 0x23c000008c227fae */ /* 0x0007e400081a101c */
[----:B---3--:R-:W-:-:S04]  /*129d0*/  IADD3 R140, P2, PT, R150, UR11, RZ ;  /* 0x0000000b968c7c10 */ /* 0x008fc8000ff5e0ff */
[----:B------:R-:W-:Y:S02]  /*129e0*/  IADD3.X R141, PT, PT, R151, UR12, RZ, P2, !PT ;  /* 0x0000000c978d7c10 */ /* 0x000fe400097fe4ff */
[----:B------:R-:W-:-:S03]  /*129f0*/  IADD3 R160, P2, PT, R186, UR11, RZ ;  /* 0x0000000bbaa07c10 */ /* 0x000fc6000ff5e0ff */
[----:B------:R-:W-:Y:S01]  /*12a00*/  LDGSTS.E [R33+0x20080], desc[UR28][R140.64], P0 ;  /* 0x200800008c217fae */ /* 0x000fe200081a101c */
[----:B------:R-:W-:-:S05]  /*12a10*/  IADD3.X R161, PT, PT, R187, UR12, RZ, P2, !PT ;  /* 0x0000000cbba17c10 */ /* 0x000fca00097fe4ff */
[----:B------:R-:W-:Y:S01]  /*12a20*/  LDGSTS.E [R33+0x20480], desc[UR28][R160.64], P0 ;  /* 0x20480000a0217fae */ /* 0x000fe200081a101c */
[----:B--2---:R-:W-:-:S04]  /*12a30*/  IADD3 R186, P2, PT, R20, UR11, RZ ;  /* 0x0000000b14ba7c10 */ /* 0x004fc8000ff5e0ff */
[----:B------:R-:W-:Y:S02]  /*12a40*/  IADD3.X R187, PT, PT, R21, UR12, RZ, P2, !PT ;  /* 0x0000000c15bb7c10 */ /* 0x000fe400097fe4ff */
[----:B----4-:R-:W-:-:S03]  /*12a50*/  IADD3 R206, P2, PT, R52, UR11, RZ ;  /* 0x0000000b34ce7c10 */ /* 0x010fc6000ff5e0ff */
[----:B------:R-:W-:Y:S01]  /*12a60*/  LDGSTS.E [R33+0x20880], desc[UR28][R186.64], P0 ;  /* 0x20880000ba217fae */ /* 0x000fe200081a101c */
[----:B------:R-:W-:Y:S02]  /*12a70*/  IADD3.X R207, PT, PT, R53, UR12, RZ, P2, !PT ;  /* 0x0000000c35cf7c10 */ /* 0x000fe400097fe4ff */
[----:B------:R-:W-:-:S03]  /*12a80*/  IADD3 R222, P2, PT, R54, UR11, RZ ;  /* 0x0000000b36de7c10 */ /* 0x000fc6000ff5e0ff */
[----:B------:R-:W-:Y:S01]  /*12a90*/  LDGSTS.E [R33+0x20c80], desc[UR28][R206.64], P0 ;  /* 0x20c80000ce217fae */ /* 0x000fe200081a101c */
[----:B------:R-:W-:Y:S02]  /*12aa0*/  IADD3.X R223, PT, PT, R55, UR12, RZ, P2, !PT ;  /* 0x0000000c37df7c10 */ /* 0x000fe400097fe4ff */
[----:B------:R-:W-:-:S03]  /*12ab0*/  IADD3 R244, P2, PT, R84, UR11, RZ ;  /* 0x0000000b54f47c10 */ /* 0x000fc6000ff5e0ff */
[----:B------:R-:W-:Y:S01]  /*12ac0*/  LDGSTS.E [R33+0x21080], desc[UR28][R222.64], P0 ;  /* 0x21080000de217fae */ /* 0x000fe200081a101c */
[----:B------:R-:W-:-:S05]  /*12ad0*/  IADD3.X R245, PT, PT, R85, UR12, RZ, P2, !PT ;  /* 0x0000000c55f57c10 */ /* 0x000fca00097fe4ff */
[----:B------:R-:W-:Y:S01]  /*12ae0*/  LDGSTS.E [R33+0x21480], desc[UR28][R244.64], P0 ;  /* 0x21480000f4217fae */ /* 0x000fe200081a101c */
[----:B------:R-:W-:-:S04]  /*12af0*/  IADD3 R20, P2, PT, R86, UR11, RZ ;  /* 0x0000000b56147c10 */ /* 0x000fc8000ff5e0ff */
[----:B------:R-:W-:Y:S02]  /*12b00*/  IADD3.X R21, PT, PT, R87, UR12, RZ, P2, !PT ;  /* 0x0000000c57157c10 */ /* 0x000fe400097fe4ff */
[----:B------:R-:W-:-:S03]  /*12b10*/  IADD3 R52, P2, PT, R196, UR11, RZ ;  /* 0x0000000bc4347c10 */ /* 0x000fc6000ff5e0ff */
[----:B------:R1:W-:Y:S01]  /*12b20*/  LDGSTS.E [R33+0x21880], desc[UR28][R20.64], P0 ;  /* 0x2188000014217fae */ /* 0x0003e200081a101c */
[----:B------:R-:W-:-:S03]  /*12b30*/  IADD3.X R53, PT, PT, R197, UR12, RZ, P2, !PT ;  /* 0x0000000cc5357c10 */ /* 0x000fc600097fe4ff */
[----:B------:R1:W-:Y:S04]  /*12b40*/  STL.64 [R1+0x18], R20 ;  /* 0x0000181401007387 */ /* 0x0003e80000100a00 */
[----:B------:R-:W2:Y:S01]  /*12b50*/  LDL.LU.64 R196, [R1+0x3e0] ;  /* 0x0003e00001c47983 */ /* 0x000ea20000300a00 */
[----:B------:R-:W-:-:S03]  /*12b60*/  IADD3 R34, P2, PT, R118, UR11, RZ ;  /* 0x0000000b76227c10 */ /* 0x000fc6000ff5e0ff */
[----:B------:R-:W-:Y:S01]  /*12b70*/  LDGSTS.E [R33+0x21c80], desc[UR28][R52.64], P0 ;  /* 0x21c8000034217fae */ /* 0x000fe200081a101c */
[----:B------:R-:W-:Y:S02]  /*12b80*/  IADD3.X R35, PT, PT, R119, UR12, RZ, P2, !PT ;  /* 0x0000000c77237c10 */ /* 0x000fe400097fe4ff */
[----:B-1----:R-:W-:Y:S01]  /*12b90*/  IADD3 R20, P2, PT, R122, UR11, RZ ;  /* 0x0000000b7a147c10 */ /* 0x002fe2000ff5e0ff */
[----:B------:R-:W-:Y:S03]  /*12ba0*/  STL.64 [R1+0x78], R52 ;  /* 0x0000783401007387 */ /* 0x000fe60000100a00 */
[----:B------:R-:W-:Y:S01]  /*12bb0*/  IADD3.X R21, PT, PT, R123, UR12, RZ, P2, !PT ;  /* 0x0000000c7b157c10 */ /* 0x000fe200097fe4ff */
[----:B------:R-:W-:Y:S04]  /*12bc0*/  STL.64 [R1+0xb8], R34 ;  /* 0x0000b82201007387 */ /* 0x000fe80000100a00 */
[----:B------:R-:W3:Y:S01]  /*12bd0*/  LDL.LU.64 R150, [R1+0x3b0] ;  /* 0x0003b00001967983 */ /* 0x000ee20000300a00 */
[----:B------:R-:W-:-:S03]  /*12be0*/  IADD3 R54, P2, PT, R248, UR11, RZ ;  /* 0x0000000bf8367c10 */ /* 0x000fc6000ff5e0ff */
[----:B------:R1:W-:Y:S04]  /*12bf0*/  LDGSTS.E [R33+0x22080], desc[UR28][R34.64], P0 ;  /* 0x2208000022217fae */ /* 0x0003e800081a101c */
[----:B------:R4:W-:Y:S04]  /*12c00*/  STL.64 [R1+0xf8], R20 ;  /* 0x0000f81401007387 */ /* 0x0009e80000100a00 */
[----:B------:R-:W-:Y:S01]  /*12c10*/  LDGSTS.E [R33+0x22480], desc[UR28][R20.64], P0 ;  /* 0x2248000014217fae */ /* 0x000fe200081a101c */
[----:B------:R-:W-:Y:S02]  /*12c20*/  IADD3.X R55, PT, PT, R249, UR12, RZ, P2, !PT ;  /* 0x0000000cf9377c10 */ /* 0x000fe400097fe4ff */
[----:B------:R-:W-:-:S03]  /*12c30*/  IADD3 R84, P2, PT, R240, UR11, RZ ;  /* 0x0000000bf0547c10 */ /* 0x000fc6000ff5e0ff */
[----:B------:R-:W-:Y:S04]  /*12c40*/  LDGSTS.E [R33+0x22880], desc[UR28][R54.64], P0 ;  /* 0x2288000036217fae */ /* 0x000fe800081a101c */
[----:B----4-:R-:W4:Y:S01]  /*12c50*/  LDL.LU.64 R20, [R1+0x380] ;  /* 0x0003800001147983 */ /* 0x010f220000300a00 */
[----:B------:R-:W-:Y:S02]  /*12c60*/  IADD3.X R85, PT, PT, R241, UR12, RZ, P2, !PT ;  /* 0x0000000cf1557c10 */ /* 0x000fe400097fe4ff */
[----:B-1----:R-:W-:Y:S01]  /*12c70*/  IADD3 R34, P2, PT, R176, UR11, RZ ;  /* 0x0000000bb0227c10 */ /* 0x002fe2000ff5e0ff */
[----:B------:R-:W4:Y:S03]  /*12c80*/  LDL.LU.64 R52, [R1+0x310] ;  /* 0x0003100001347983 */ /* 0x000f260000300a00 */
[----:B------:R-:W-:Y:S01]  /*12c90*/  IADD3.X R35, PT, PT, R177, UR12, RZ, P2, !PT ;  /* 0x0000000cb1237c10 */ /* 0x000fe200097fe4ff */
[----:B------:R1:W-:Y:S04]  /*12ca0*/  STL.64 [R1+0x138], R54 ;  /* 0x0001383601007387 */ /* 0x0003e80000100a00 */
[----:B------:R1:W-:Y:S04]  /*12cb0*/  STL.64 [R1+0x178], R84 ;  /* 0x0001785401007387 */ /* 0x0003e80000100a00 */
[----:B------:R-:W-:Y:S04]  /*12cc0*/  LDGSTS.E [R33+0x22c80], desc[UR28][R84.64], P0 ;  /* 0x22c8000054217fae */ /* 0x000fe800081a101c */
[----:B-1----:R-:W4:Y:S04]  /*12cd0*/  LDL.LU.64 R54, [R1+0x2d0] ;  /* 0x0002d00001367983 */ /* 0x002f280000300a00 */
[----:B------:R1:W-:Y:S04]  /*12ce0*/  STL.64 [R1+0x1b8], R34 ;  /* 0x0001b82201007387 */ /* 0x0003e80000100a00 */
[----:B------:R-:W4:Y:S04]  /*12cf0*/  LDL.LU.64 R84, [R1+0x2a0] ;  /* 0x0002a00001547983 */ /* 0x000f280000300a00 */
[----:B------:R-:W4:Y:S04]  /*12d00*/  LDL.LU.64 R86, [R1+0x278] ;  /* 0x0002780001567983 */ /* 0x000f280000300a00 */
[----:B------:R-:W4:Y:S04]  /*12d10*/  LDL.LU.64 R118, [R1+0x260] ;  /* 0x0002600001767983 */ /* 0x000f280000300a00 */
[----:B------:R-:W4:Y:S01]  /*12d20*/  LDL.LU.64 R122, [R1+0x38] ;  /* 0x00003800017a7983 */ /* 0x000f220000300a00 */
[----:B------:R-:W-:-:S03]  /*12d30*/  IADD3 R146, P2, PT, R192, UR11, RZ ;  /* 0x0000000bc0927c10 */ /* 0x000fc6000ff5e0ff */
[----:B------:R1:W-:Y:S01]  /*12d40*/  LDGSTS.E [R33+0x23080], desc[UR28][R34.64], P0 ;  /* 0x2308000022217fae */ /* 0x0003e200081a101c */
[----:B------:R-:W-:Y:S02]  /*12d50*/  IADD3.X R147, PT, PT, R193, UR12, RZ, P2, !PT ;  /* 0x0000000cc1937c10 */ /* 0x000fe400097fe4ff */
[----:B------:R-:W-:-:S03]  /*12d60*/  IADD3 R142, P2, PT, R208, UR11, RZ ;  /* 0x0000000bd08e7c10 */ /* 0x000fc6000ff5e0ff */
[----:B------:R-:W-:Y:S01]  /*12d70*/  LDGSTS.E [R33+0x23480], desc[UR28][R146.64], P0 ;  /* 0x2348000092217fae */ /* 0x000fe200081a101c */
[----:B------:R-:W-:Y:S02]  /*12d80*/  IADD3.X R143, PT, PT, R209, UR12, RZ, P2, !PT ;  /* 0x0000000cd18f7c10 */ /* 0x000fe400097fe4ff */
[----:B-1----:R-:W-:Y:S01]  /*12d90*/  IADD3 R34, P2, PT, R224, UR11, RZ ;  /* 0x0000000be0227c10 */ /* 0x002fe2000ff5e0ff */
[----:B------:R-:W-:Y:S03]  /*12da0*/  STL.64 [R1+0x1f8], R146 ;  /* 0x0001f89201007387 */ /* 0x000fe60000100a00 */
[----:B------:R-:W-:Y:S01]  /*12db0*/  IADD3.X R35, PT, PT, R225, UR12, RZ, P2, !PT ;  /* 0x0000000ce1237c10 */ /* 0x000fe200097fe4ff */
[----:B------:R2:W-:Y:S04]  /*12dc0*/  STL.64 [R1+0x238], R142 ;  /* 0x0002388e01007387 */ /* 0x0005e80000100a00 */
[----:B------:R2:W-:Y:S04]  /*12dd0*/  LDGSTS.E [R33+0x23880], desc[UR28][R142.64], P0 ;  /* 0x238800008e217fae */ /* 0x0005e800081a101c */
[----:B------:R1:W-:Y:S04]  /*12de0*/  STL.64 [R1+0x268], R34 ;  /* 0x0002682201007387 */ /* 0x0003e80000100a00 */
[----:B------:R1:W-:Y:S01]  /*12df0*/  LDGSTS.E [R33+0x23c80], desc[UR28][R34.64], P0 ;  /* 0x23c8000022217fae */ /* 0x0003e200081a101c */
[----:B--2---:R-:W-:-:S04]  /*12e00*/  IADD3 R142, P2, PT, R196, UR11, RZ ;  /* 0x0000000bc48e7c10 */ /* 0x004fc8000ff5e0ff */
[----:B------:R-:W-:Y:S02]  /*12e10*/  IADD3.X R143, PT, PT, R197, UR12, RZ, P2, !PT ;  /* 0x0000000cc58f7c10 */ /* 0x000fe400097fe4ff */
[----:B------:R-:W2:Y:S04]  /*12e20*/  LDL.LU.64 R196, [R1+0x10] ;  /* 0x0000100001c47983 */ /* 0x000ea80000300a00 */
[----:B------:R-:W-:Y:S01]  /*12e30*/  LDGSTS.E [R3+0x20100], desc[UR28][R142.64], P0 ;  /* 0x201000008e037fae */ /* 0x000fe200081a101c */
[----:B---3--:R-:W-:-:S04]  /*12e40*/  IADD3 R162, P2, PT, R150, UR11, RZ ;  /* 0x0000000b96a27c10 */ /* 0x008fc8000ff5e0ff */
[----:B------:R-:W-:-:S05]  /*12e50*/  IADD3.X R163, PT, PT, R151, UR12, RZ, P2, !PT ;  /* 0x0000000c97a37c10 */ /* 0x000fca00097fe4ff */
[----:B------:R-:W-:Y:S01]  /*12e60*/  LDGSTS.E [R3+0x20500], desc[UR28][R162.64], P0 ;  /* 0x20500000a2037fae */ /* 0x000fe200081a101c */
[----:B----4-:R-:W-:-:S04]  /*12e70*/  IADD3 R174, P2, PT, R20, UR11, RZ ;  /* 0x0000000b14ae7c10 */ /* 0x010fc8000ff5e0ff */
[----:B------:R-:W-:Y:S02]  /*12e80*/  IADD3.X R175, PT, PT, R21, UR12, RZ, P2, !PT ;  /* 0x0000000c15af7c10 */ /* 0x000fe400097fe4ff */
[----:B------:R-:W-:-:S03]  /*12e90*/  IADD3 R190, P2, PT, R220, UR11, RZ ;  /* 0x0000000bdcbe7c10 */ /* 0x000fc6000ff5e0ff */
[----:B------:R-:W-:Y:S01]  /*12ea0*/  LDGSTS.E [R3+0x20900], desc[UR28][R174.64], P0 ;  /* 0x20900000ae037fae */ /* 0x000fe200081a101c */
        /* <DEDUP_REMOVED lines=13> */
[----:B-1----:R-:W-:-:S03]  /*12f80*/  IADD3 R34, P2, PT, R118, UR11, RZ ;  /* 0x0000000b76227c10 */ /* 0x002fc6000ff5e0ff */
[----:B------:R-:W-:Y:S01]  /*12f90*/  LDGSTS.E [R3+0x21d00], desc[UR28][R52.64], P0 ;  /* 0x21d0000034037fae */ /* 0x000fe200081a101c */
[----:B------:R-:W-:Y:S02]  /*12fa0*/  IADD3.X R35, PT, PT, R119, UR12, RZ, P2, !PT ;  /* 0x0000000c77237c10 */ /* 0x000fe400097fe4ff */
[----:B------:R-:W-:Y:S01]  /*12fb0*/  IADD3 R20, P2, PT, R122, UR11, RZ ;  /* 0x0000000b7a147c10 */ /* 0x000fe2000ff5e0ff */
[----:B------:R-:W-:Y:S03]  /*12fc0*/  STL.64 [R1+0x50], R52 ;  /* 0x0000503401007387 */ /* 0x000fe60000100a00 */
[----:B------:R-:W-:Y:S01]  /*12fd0*/  IADD3.X R21, PT, PT, R123, UR12, RZ, P2, !PT ;  /* 0x0000000c7b157c10 */ /* 0x000fe200097fe4ff */
[----:B------:R-:W-:Y:S04]  /*12fe0*/  STL.64 [R1+0x88], R34 ;  /* 0x0000882201007387 */ /* 0x000fe80000100a00 */
[----:B------:R-:W3:Y:S04]  /*12ff0*/  LDL.LU.64 R118, [R1+0x438] ;  /* 0x0004380001767983 */ /* 0x000ee80000300a00 */
[----:B------:R1:W-:Y:S04]  /*13000*/  STL.64 [R1+0xc8], R20 ;  /* 0x0000c81401007387 */ /* 0x0003e80000100a00 */
[----:B------:R-:W4:Y:S04]  /*13010*/  LDL.LU.64 R122, [R1+0x410] ;  /* 0x00041000017a7983 */ /* 0x000f280000300a00 */
[----:B------:R2:W-:Y:S04]  /*13020*/  LDGSTS.E [R3+0x22100], desc[UR28][R34.64], P0 ;  /* 0x2210000022037fae */ /* 0x0005e800081a101c */
[----:B------:R-:W4:Y:S04]  /*13030*/  LDL.LU.64 R152, [R1+0x3e8] ;  /* 0x0003e80001987983 */ /* 0x000f280000300a00 */
[----:B------:R-:W4:Y:S04]  /*13040*/  LDL.LU.64 R150, [R1+0x3b8] ;  /* 0x0003b80001967983 */ /* 0x000f280000300a00 */
[----:B------:R-:W-:Y:S04]  /*13050*/  LDGSTS.E [R3+0x22500], desc[UR28][R20.64], P0 ;  /* 0x2250000014037fae */ /* 0x000fe800081a101c */
[----:B-1----:R-:W4:Y:S01]  /*13060*/  LDL.LU.64 R20, [R1+0x388] ;  /* 0x0003880001147983 */ /* 0x002f220000300a00 */
[----:B--2---:R-:W-:-:S04]  /*13070*/  IADD3 R34, P2, PT, R196, UR11, RZ ;  /* 0x0000000bc4227c10 */ /* 0x004fc8000ff5e0ff */
[----:B------:R-:W-:Y:S02]  /*13080*/  IADD3.X R35, PT, PT, R197, UR12, RZ, P2, !PT ;  /* 0x0000000cc5237c10 */ /* 0x000fe400097fe4ff */
[----:B------:R-:W-:-:S03]  /*13090*/  IADD3 R52, P2, PT, R246, UR11, RZ ;  /* 0x0000000bf6347c10 */ /* 0x000fc6000ff5e0ff */
[----:B------:R-:W-:Y:S01]  /*130a0*/  LDGSTS.E [R3+0x22900], desc[UR28][R34.64], P0 ;  /* 0x2290000022037fae */ /* 0x000fe200081a101c */
[----:B------:R-:W-:Y:S02]  /*130b0*/  IADD3.X R53, PT, PT, R247, UR12, RZ, P2, !PT ;  /* 0x0000000cf7357c10 */ /* 0x000fe400097fe4ff */
[----:B------:R-:W-:-:S03]  /*130c0*/  IADD3 R54, P2, PT, R178, UR11, RZ ;  /* 0x0000000bb2367c10 */ /* 0x000fc6000ff5e0ff */
[----:B------:R1:W-:Y:S01]  /*130d0*/  STL.64 [R1+0x148], R52 ;  /* 0x0001483401007387 */ /* 0x0003e20000100a00 */
[----:B------:R-:W-:-:S03]  /*130e0*/  IADD3.X R55, PT, PT, R179, UR12, RZ, P2, !PT ;  /* 0x0000000cb3377c10 */ /* 0x000fc600097fe4ff */
[----:B------:R-:W-:Y:S04]  /*130f0*/  LDGSTS.E [R3+0x22d00], desc[UR28][R52.64], P0 ;  /* 0x22d0000034037fae */ /* 0x000fe800081a101c */
[----:B------:R-:W-:Y:S04]  /*13100*/  LDGSTS.E [R3+0x23100], desc[UR28][R54.64], P0 ;  /* 0x2310000036037fae */ /* 0x000fe800081a101c */
[----:B-1----:R-:W2:Y:S04]  /*13110*/  LDL.LU.64 R52, [R1+0x350] ;  /* 0x0003500001347983 */ /* 0x002ea80000300a00 */
[----:B------:R1:W-:Y:S01]  /*13120*/  STL.64 [R1+0x188], R54 ;  /* 0x0001883601007387 */ /* 0x0003e20000100a00 */
[----:B------:R-:W-:-:S03]  /*13130*/  IADD3 R156, P2, PT, R194, UR11, RZ ;  /* 0x0000000bc29c7c10 */ /* 0x000fc6000ff5e0ff */
[----:B-1----:R-:W2:Y:S04]  /*13140*/  LDL.LU.64 R54, [R1+0x318] ;  /* 0x0003180001367983 */ /* 0x002ea80000300a00 */
[----:B------:R-:W2:Y:S01]  /*13150*/  LDL.LU.64 R84, [R1+0x2d8] ;  /* 0x0002d80001547983 */ /* 0x000ea20000300a00 */
[----:B------:R-:W-:Y:S02]  /*13160*/  IADD3.X R157, PT, PT, R195, UR12, RZ, P2, !PT ;  /* 0x0000000cc39d7c10 */ /* 0x000fe400097fe4ff */
[----:B------:R-:W-:Y:S01]  /*13170*/  IADD3 R154, P2, PT, R210, UR11, RZ ;  /* 0x0000000bd29a7c10 */ /* 0x000fe2000ff5e0ff */
[----:B------:R-:W2:Y:S03]  /*13180*/  LDL.LU.64 R86, [R1+0x2a8] ;  /* 0x0002a80001567983 */ /* 0x000ea60000300a00 */
[----:B------:R-:W-:Y:S01]  /*13190*/  IADD3.X R155, PT, PT, R211, UR12, RZ, P2, !PT ;  /* 0x0000000cd39b7c10 */ /* 0x000fe200097fe4ff */
[----:B------:R-:W2:Y:S01]  /*131a0*/  LDL.LU.64 R196, [R1+0x258] ;  /* 0x0002580001c47983 */ /* 0x000ea20000300a00 */
[----:B------:R-:W-:-:S03]  /*131b0*/  IADD3 R146, P2, PT, R226, UR11, RZ ;  /* 0x0000000be2927c10 */ /* 0x000fc6000ff5e0ff */
[----:B------:R-:W-:Y:S01]  /*131c0*/  LDGSTS.E [R3+0x23500], desc[UR28][R156.64], P0 ;  /* 0x235000009c037fae */ /* 0x000fe200081a101c */
[----:B------:R-:W-:-:S03]  /*131d0*/  IADD3.X R147, PT, PT, R227, UR12, RZ, P2, !PT ;  /* 0x0000000ce3937c10 */ /* 0x000fc600097fe4ff */
[----:B------:R-:W-:Y:S04]  /*131e0*/  STL.64 [R1+0x1c8], R156 ;  /* 0x0001c89c01007387 */ /* 0x000fe80000100a00 */
[----:B------:R-:W-:Y:S04]  /*131f0*/  STL.64 [R1+0x208], R154 ;  /* 0x0002089a01007387 */ /* 0x000fe80000100a00 */
[----:B------:R-:W-:Y:S04]  /*13200*/  LDGSTS.E [R3+0x23900], desc[UR28][R154.64], P0 ;  /* 0x239000009a037fae */ /* 0x000fe800081a101c */
[----:B------:R3:W-:Y:S04]  /*13210*/  STL.64 [R1+0x248], R146 ;  /* 0x0002489201007387 */ /* 0x0007e80000100a00 */
[----:B------:R3:W-:Y:S02]  /*13220*/  LDGSTS.E [R3+0x23d00], desc[UR28][R146.64], P0 ;  /* 0x23d0000092037fae */ /* 0x0007e400081a101c */
[----:B---3--:R-:W-:-:S04]  /*13230*/  IADD3 R146, P2, PT, R118, UR11, RZ ;  /* 0x0000000b76927c10 */ /* 0x008fc8000ff5e0ff */
[----:B------:R-:W-:Y:S02]  /*13240*/  IADD3.X R147, PT, PT, R119, UR12, RZ, P2, !PT ;  /* 0x0000000c77937c10 */ /* 0x000fe400097fe4ff */
[----:B------:R-:W3:Y:S01]  /*13250*/  LDL.LU.64 R118, [R1+0x30] ;  /* 0x0000300001767983 */ /* 0x000ee20000300a00 */
[----:B----4-:R-:W-:-:S03]  /*13260*/  IADD3 R164, P2, PT, R122, UR11, RZ ;  /* 0x0000000b7aa47c10 */ /* 0x010fc6000ff5e0ff */
[----:B------:R-:W-:Y:S01]  /*13270*/  LDGSTS.E [R28+0x20180], desc[UR28][R146.64], P0 ;  /* 0x20180000921c7fae */ /* 0x000fe200081a101c */
[----:B------:R-:W-:-:S03]  /*13280*/  IADD3.X R165, PT, PT, R123, UR12, RZ, P2, !PT ;  /* 0x0000000c7ba57c10 */ /* 0x000fc600097fe4ff */
[----:B------:R-:W4:Y:S01]  /*13290*/  LDL.LU.64 R122, [R1] ;  /* 0x00000000017a7983 */ /* 0x000f220000300a00 */
        /* <DEDUP_REMOVED lines=8> */
[----:B------:R-:W-:-:S05]  /*13320*/  IADD3.X R209, PT, PT, R21, UR12, RZ, P2, !PT ;  /* 0x0000000c15d17c10 */ /* 0x000fca00097fe4ff */
[----:B------:R-:W-:Y:S01]  /*13330*/  LDGSTS.E [R28+0x21180], desc[UR28][R208.64], P0 ;  /* 0x21180000d01c7fae */ /* 0x000fe200081a101c */
[----:B--2---:R-:W-:-:S04]  /*13340*/  IADD3 R224, P2, PT, R52, UR11, RZ ;  /* 0x0000000b34e07c10 */ /* 0x004fc8000ff5e0ff */
[----:B------:R-:W-:-:S05]  /*13350*/  IADD3.X R225, PT, PT, R53, UR12, RZ, P2, !PT ;  /* 0x0000000c35e17c10 */ /* 0x000fca00097fe4ff */
[----:B------:R-:W-:Y:S01]  /*13360*/  LDGSTS.E [R28+0x21580], desc[UR28][R224.64], P0 ;  /* 0x21580000e01c7fae */ /* 0x000fe200081a101c */
[----:B------:R-:W-:-:S04]  /*13370*/  IADD3 R20, P2, PT, R54, UR11, RZ ;  /* 0x0000000b36147c10 */ /* 0x000fc8000ff5e0ff */
[----:B------:R-:W-:Y:S02]  /*13380*/  IADD3.X R21, PT, PT, R55, UR12, RZ, P2, !PT ;  /* 0x0000000c37157c10 */ /* 0x000fe400097fe4ff */
[----:B------:R-:W-:-:S03]  /*13390*/  IADD3 R54, P2, PT, R84, UR11, RZ ;  /* 0x0000000b54367c10 */ /* 0x000fc6000ff5e0ff */
[----:B------:R1:W-:Y:S01]  /*133a0*/  LDGSTS.E [R28+0x21980], desc[UR28][R20.64], P0 ;  /* 0x21980000141c7fae */ /* 0x0003e200081a101c */
[----:B------:R-:W-:Y:S02]  /*133b0*/  IADD3.X R55, PT, PT, R85, UR12, RZ, P2, !PT ;  /* 0x0000000c55377c10 */ /* 0x000fe400097fe4ff */
[----:B------:R-:W-:Y:S01]  /*133c0*/  IADD3 R52, P2, PT, R86, UR11, RZ ;  /* 0x0000000b56347c10 */ /* 0x000fe2000ff5e0ff */
[----:B------:R1:W-:Y:S03]  /*133d0*/  STL.64 [R1+0x10], R20 ;  /* 0x0000101401007387 */ /* 0x0003e60000100a00 */
[----:B------:R-:W-:Y:S01]  /*133e0*/  IADD3.X R53, PT, PT, R87, UR12, RZ, P2, !PT ;  /* 0x0000000c57357c10 */ /* 0x000fe200097fe4ff */
[----:B------:R-:W-:Y:S04]  /*133f0*/  STL.64 [R1+0x40], R54 ;  /* 0x0000403601007387 */ /* 0x000fe80000100a00 */
[----:B------:R-:W2:Y:S01]  /*13400*/  LDL.LU.64 R86, [R1+0x480] ;  /* 0x0004800001567983 */ /* 0x000ea20000300a00 */
[----:B-1----:R-:W-:-:S03]  /*13410*/  IADD3 R20, P2, PT, R196, UR11, RZ ;  /* 0x0000000bc4147c10 */ /* 0x002fc6000ff5e0ff */
[----:B------:R-:W-:Y:S01]  /*13420*/  LDGSTS.E [R28+0x21d80], desc[UR28][R54.64], P0 ;  /* 0x21d80000361c7fae */ /* 0x000fe200081a101c */
[----:B------:R-:W-:-:S03]  /*13430*/  IADD3.X R21, PT, PT, R197, UR12, RZ, P2, !PT ;  /* 0x0000000cc5157c10 */ /* 0x000fc600097fe4ff */
[----:B------:R-:W-:Y:S04]  /*13440*/  STL.64 [R1+0x80], R52 ;  /* 0x0000803401007387 */ /* 0x000fe80000100a00 */
[----:B------:R3:W-:Y:S04]  /*13450*/  STL.64 [R1+0xc0], R20 ;  /* 0x0000c01401007387 */ /* 0x0007e80000100a00 */
[----:B------:R-:W2:Y:S04]  /*13460*/  LDL.LU.64 R196, [R1+0x460] ;  /* 0x0004600001c47983 */ /* 0x000ea80000300a00 */
[----:B------:R-:W-:Y:S04]  /*13470*/  LDGSTS.E [R28+0x22180], desc[UR28][R52.64], P0 ;  /* 0x22180000341c7fae */ /* 0x000fe800081a101c */
[----:B------:R3:W-:Y:S04]  /*13480*/  LDGSTS.E [R28+0x22580], desc[UR28][R20.64], P0 ;  /* 0x22580000141c7fae */ /* 0x0007e800081a101c */
[----:B------:R-:W2:Y:S04]  /*13490*/  LDL.LU.64 R154, [R1+0x440] ;  /* 0x00044000019a7983 */ /* 0x000ea80000300a00 */
[----:B------:R-:W2:Y:S01]  /*134a0*/  LDL.LU.64 R152, [R1+0x418] ;  /* 0x0004180001987983 */ /* 0x000ea20000300a00 */
[----:B---3--:R-:W-:-:S04]  /*134b0*/  IADD3 R20, P2, PT, R118, UR11, RZ ;  /* 0x0000000b76147c10 */ /* 0x008fc8000ff5e0ff */
[----:B------:R-:W-:Y:S02]  /*134c0*/  IADD3.X R21, PT, PT, R119, UR12, RZ, P2, !PT ;  /* 0x0000000c77157c10 */ /* 0x000fe400097fe4ff */
[----:B----4-:R-:W-:-:S03]  /*134d0*/  IADD3 R52, P2, PT, R122, UR11, RZ ;  /* 0x0000000b7a347c10 */ /* 0x010fc6000ff5e0ff */
[----:B------:R-:W-:Y:S01]  /*134e0*/  LDGSTS.E [R28+0x22980], desc[UR28][R20.64], P0 ;  /* 0x22980000141c7fae */ /* 0x000fe200081a101c */
[----:B------:R-:W-:Y:S02]  /*134f0*/  IADD3.X R53, PT, PT, R123, UR12, RZ, P2, !PT ;  /* 0x0000000c7b357c10 */ /* 0x000fe400097fe4ff */
[----:B------:R-:W-:Y:S01]  /*13500*/  IADD3 R54, P2, PT, R238, UR11, RZ ;  /* 0x0000000bee367c10 */ /* 0x000fe2000ff5e0ff */
[----:B------:R1:W-:Y:S03]  /*13510*/  STL.64 [R1+0x100], R20 ;  /* 0x0001001401007387 */ /* 0x0003e60000100a00 */
[----:B------:R-:W-:Y:S01]  /*13520*/  IADD3.X R55, PT, PT, R239, UR12, RZ, P2, !PT ;  /* 0x0000000cef377c10 */ /* 0x000fe200097fe4ff */
[----:B------:R3:W-:Y:S04]  /*13530*/  STL.64 [R1+0x140], R52 ;  /* 0x0001403401007387 */ /* 0x0007e80000100a00 */
[----:B------:R-:W-:Y:S04]  /*13540*/  LDGSTS.E [R28+0x22d80], desc[UR28][R52.64], P0 ;  /* 0x22d80000341c7fae */ /* 0x000fe800081a101c */
[----:B-1----:R-:W4:Y:S04]  /*13550*/  LDL.LU.64 R20, [R1+0x3f0] ;  /* 0x0003f00001147983 */ /* 0x002f280000300a00 */
[----:B------:R1:W-:Y:S04]  /*13560*/  STL.64 [R1+0x180], R54 ;  /* 0x0001803601007387 */ /* 0x0003e80000100a00 */
[----:B---3--:R-:W3:Y:S04]  /*13570*/  LDL.LU.64 R52, [R1+0x3c0] ;  /* 0x0003c00001347983 */ /* 0x008ee80000300a00 */
[----:B------:R-:W-:Y:S04]  /*13580*/  LDGSTS.E [R28+0x23180], desc[UR28][R54.64], P0 ;  /* 0x23180000361c7fae */ /* 0x000fe800081a101c */
[----:B-1----:R-:W3:Y:S04]  /*13590*/  LDL.LU.64 R54, [R1+0x390] ;  /* 0x0003900001367983 */ /* 0x002ee80000300a00 */
[----:B------:R-:W3:Y:S04]  /*135a0*/  LDL.LU.64 R84, [R1+0x358] ;  /* 0x0003580001547983 */ /* 0x000ee80000300a00 */
[----:B------:R-:W3:Y:S01]  /*135b0*/  LDL.LU.64 R118, [R1+0x320] ;  /* 0x0003200001767983 */ /* 0x000ee20000300a00 */
[----:B------:R-:W-:-:S04]  /*135c0*/  IADD3 R156, P2, PT, R172, UR11, RZ ;  /* 0x0000000bac9c7c10 */ /* 0x000fc8000ff5e0ff */
[----:B------:R-:W-:Y:S02]  /*135d0*/  IADD3.X R157, PT, PT, R173, UR12, RZ, P2, !PT ;  /* 0x0000000cad9d7c10 */ /* 0x000fe400097fe4ff */
[----:B------:R-:W-:-:S03]  /*135e0*/  IADD3 R122, P2, PT, R212, UR11, RZ ;  /* 0x0000000bd47a7c10 */ /* 0x000fc6000ff5e0ff */
[----:B------:R-:W-:Y:S01]  /*135f0*/  LDGSTS.E [R28+0x23580], desc[UR28][R156.64], P0 ;  /* 0x235800009c1c7fae */ /* 0x000fe200081a101c */
[----:B------:R-:W-:-:S03]  /*13600*/  IADD3.X R123, PT, PT, R213, UR12, RZ, P2, !PT ;  /* 0x0000000cd57b7c10 */ /* 0x000fc600097fe4ff */
[----:B------:R-:W-:Y:S04]  /*13610*/  STL.64 [R1+0x1c0], R156 ;  /* 0x0001c09c01007387 */ /* 0x000fe80000100a00 */
[----:B------:R1:W-:Y:S04]  /*13620*/  STL.64 [R1+0x200], R122 ;  /* 0x0002007a01007387 */ /* 0x0003e80000100a00 */
[----:B------:R-:W-:Y:S01]  /*13630*/  LDGSTS.E [R28+0x23980], desc[UR28][R122.64], P0 ;  /* 0x239800007a1c7fae */ /* 0x000fe200081a101c */
[----:B------:R-:W-:-:S03]  /*13640*/  IADD3 R150, P2, PT, R228, UR11, RZ ;  /* 0x0000000be4967c10 */ /* 0x000fc6000ff5e0ff */
[----:B-1----:R-:W3:Y:S01]  /*13650*/  LDL.LU.64 R122, [R1+0x2e0] ;  /* 0x0002e000017a7983 */ /* 0x002ee20000300a00 */
[----:B------:R-:W-:-:S05]  /*13660*/  IADD3.X R151, PT, PT, R229, UR12, RZ, P2, !PT ;  /* 0x0000000ce5977c10 */ /* 0x000fca00097fe4ff */
[----:B------:R2:W-:Y:S04]  /*13670*/  STL.64 [R1+0x240], R150 ;  /* 0x0002409601007387 */ /* 0x0005e80000100a00 */
[----:B------:R2:W-:Y:S02]  /*13680*/  LDGSTS.E [R28+0x23d80], desc[UR28][R150.64], P0 ;  /* 0x23d80000961c7fae */ /* 0x0005e400081a101c */
[----:B--2---:R-:W-:-:S04]  /*13690*/  IADD3 R150, P2, PT, R86, UR11, RZ ;  /* 0x0000000b56967c10 */ /* 0x004fc8000ff5e0ff */
[----:B------:R-:W-:Y:S02]  /*136a0*/  IADD3.X R151, PT, PT, R87, UR12, RZ, P2, !PT ;  /* 0x0000000c57977c10 */ /* 0x000fe400097fe4ff */
[----:B------:R-:W2:Y:S04]  /*136b0*/  LDL.LU.64 R86, [R1+0x2b0] ;  /* 0x0002b00001567983 */ /* 0x000ea80000300a00 */
[----:B------:R-:W-:Y:S01]  /*136c0*/  LDGSTS.E [R29+0x20200], desc[UR28][R150.64], P0 ;  /* 0x20200000961d7fae */ /* 0x000fe200081a101c */
[----:B------:R-:W-:-:S04]  /*136d0*/  IADD3 R166, P2, PT, R196, UR11, RZ ;  /* 0x0000000bc4a67c10 */ /* 0x000fc8000ff5e0ff */
[----:B------:R-:W-:Y:S02]  /*136e0*/  IADD3.X R167, PT, PT, R197, UR12, RZ, P2, !PT ;  /* 0x0000000cc5a77c10 */ /* 0x000fe400097fe4ff */
[----:B------:R-:W2:Y:S04]  /*136f0*/  LDL.64 R196, [R1+0x28] ;  /* 0x0000280001c47983 */ /* 0x000ea80000100a00 */
[----:B------:R-:W-:Y:S01]  /*13700*/  LDGSTS.E [R29+0x20600], desc[UR28][R166.64], P0 ;  /* 0x20600000a61d7fae */ /* 0x000fe200081a101c */
[----:B------:R-:W-:-:S04]  /*13710*/  IADD3 R178, P2, PT, R154, UR11, RZ ;  /* 0x0000000b9ab27c10 */ /* 0x000fc8000ff5e0ff */
[----:B------:R-:W-:Y:S02]  /*13720*/  IADD3.X R179, PT, PT, R155, UR12, RZ, P2, !PT ;  /* 0x0000000c9bb37c10 */ /* 0x000fe400097fe4ff */
[----:B------:R-:W-:-:S03]  /*13730*/  IADD3 R194, P2, PT, R152, UR11, RZ ;  /* 0x0000000b98c27c10 */ /* 0x000fc6000ff5e0ff */
[----:B------:R-:W-:Y:S01]  /*13740*/  LDGSTS.E [R29+0x20a00], desc[UR28][R178.64], P0 ;  /* 0x20a00000b21d7fae */ /* 0x000fe200081a101c */
[----:B------:R-:W-:-:S05]  /*13750*/  IADD3.X R195, PT, PT, R153, UR12, RZ, P2, !PT ;  /* 0x0000000c99c37c10 */ /* 0x000fca00097fe4ff */
[----:B------:R-:W-:Y:S01]  /*13760*/  LDGSTS.E [R29+0x20e00], desc[UR28][R194.64], P0 ;  /* 0x20e00000c21d7fae */ /* 0x000fe200081a101c */
[----:B----4-:R-:W-:-:S04]  /*13770*/  IADD3 R210, P2, PT, R20, UR11, RZ ;  /* 0x0000000b14d27c10 */ /* 0x010fc8000ff5e0ff */
[----:B------:R-:W-:Y:S02]  /*13780*/  IADD3.X R211, PT, PT, R21, UR12, RZ, P2, !PT ;  /* 0x0000000c15d37c10 */ /* 0x000fe400097fe4ff */
[----:B---3--:R-:W-:-:S03]  /*13790*/  IADD3 R226, P2, PT, R52, UR11, RZ ;  /* 0x0000000b34e27c10 */ /* 0x008fc6000ff5e0ff */
[----:B------:R-:W-:Y:S01]  /*137a0*/  LDGSTS.E [R29+0x21200], desc[UR28][R210.64], P0 ;  /* 0x21200000d21d7fae */ /* 0x000fe200081a101c */
        /* <DEDUP_REMOVED lines=8> */
[----:B------:R1:W-:Y:S03]  /*13830*/  STL.64 [R1], R20 ;  /* 0x0000001401007387 */ /* 0x0003e60000100a00 */
[----:B------:R-:W-:Y:S01]  /*13840*/  IADD3.X R53, PT, PT, R119, UR12, RZ, P2, !PT ;  /* 0x0000000c77357c10 */ /* 0x000fe200097fe4ff */
[----:B------:R-:W-:Y:S04]  /*13850*/  LDGSTS.E [R29+0x21e00], desc[UR28][R54.64], P0 ;  /* 0x21e00000361d7fae */ /* 0x000fe800081a101c */
[----:B------:R-:W3:Y:S04]  /*13860*/  LDL.LU.64 R118, [R1+0x4b8] ;  /* 0x0004b80001767983 */ /* 0x000ee80000300a00 */
[----:B------:R-:W-:Y:S04]  /*13870*/  STL.64 [R1+0x38], R54 ;  /* 0x0000383601007387 */ /* 0x000fe80000100a00 */
[----:B------:R-:W-:Y:S04]  /*13880*/  STL.64 [R1+0x58], R52 ;  /* 0x0000583401007387 */ /* 0x000fe80000100a00 */
[----:B------:R-:W-:Y:S01]  /*13890*/  LDGSTS.E [R29+0x22200], desc[UR28][R52.64], P0 ;  /* 0x22200000341d7fae */ /* 0x000fe200081a101c */
[----:B-1----:R-:W-:-:S04]  /*138a0*/  IADD3 R20, P2, PT, R122, UR11, RZ ;  /* 0x0000000b7a147c10 */ /* 0x002fc8000ff5e0ff */
[----:B------:R-:W-:Y:S02]  /*138b0*/  IADD3.X R21, PT, PT, R123, UR12, RZ, P2, !PT ;  /* 0x0000000c7b157c10 */ /* 0x000fe400097fe4ff */
[----:B------:R-:W4:Y:S04]  /*138c0*/  LDL.LU.64 R122, [R1+0x4a0] ;  /* 0x0004a000017a7983 */ /* 0x000f280000300a00 */
[----:B------:R2:W-:Y:S04]  /*138d0*/  STL.64 [R1+0x98], R20 ;  /* 0x0000981401007387 */ /* 0x0005e80000100a00 */
[----:B------:R2:W-:Y:S04]  /*138e0*/  LDGSTS.E [R29+0x22600], desc[UR28][R20.64], P0 ;  /* 0x22600000141d7fae */ /* 0x0005e800081a101c */
[----:B------:R-:W4:Y:S01]  /*138f0*/  LDL.LU.64 R154, [R1+0x468] ;  /* 0x00046800019a7983 */ /* 0x000f220000300a00 */
[----:B--2---:R-:W-:-:S04]  /*13900*/  IADD3 R20, P2, PT, R86, UR11, RZ ;  /* 0x0000000b56147c10 */ /* 0x004fc8000ff5e0ff */
[----:B------:R-:W-:-:S05]  /*13910*/  IADD3.X R21, PT, PT, R87, UR12, RZ, P2, !PT ;  /* 0x0000000c57157c10 */ /* 0x000fca00097fe4ff */
[----:B------:R1:W-:Y:S04]  /*13920*/  STL.64 [R1+0xd8], R20 ;  /* 0x0000d81401007387 */ /* 0x0003e80000100a00 */
[----:B------:R-:W-:Y:S01]  /*13930*/  LDGSTS.E [R29+0x22a00], desc[UR28][R20.64], P0 ;  /* 0x22a00000141d7fae */ /* 0x000fe200081a101c */
[----:B------:R-:W-:-:S04]  /*13940*/  IADD3 R52, P2, PT, R196, UR11, RZ ;  /* 0x0000000bc4347c10 */ /* 0x000fc8000ff5e0ff */
[----:B------:R-:W-:Y:S02]  /*13950*/  IADD3.X R53, PT, PT, R197, UR12, RZ, P2, !PT ;  /* 0x0000000cc5357c10 */ /* 0x000fe400097fe4ff */
[----:B------:R-:W-:-:S03]  /*13960*/  IADD3 R54, P2, PT, R182, UR11, RZ ;  /* 0x0000000bb6367c10 */ /* 0x000fc6000ff5e0ff */
[----:B------:R2:W-:Y:S01]  /*13970*/  STL.64 [R1+0x118], R52 ;  /* 0x0001183401007387 */ /* 0x0005e20000100a00 */
[----:B------:R-:W-:-:S03]  /*13980*/  IADD3.X R55, PT, PT, R183, UR12, RZ, P2, !PT ;  /* 0x0000000cb7377c10 */ /* 0x000fc600097fe4ff */
[----:B-1----:R-:W4:Y:S04]  /*13990*/  LDL.LU.64 R20, [R1+0x448] ;  /* 0x0004480001147983 */ /* 0x002f280000300a00 */
[----:B------:R-:W-:Y:S04]  /*139a0*/  LDGSTS.E [R29+0x22e00], desc[UR28][R52.64], P0 ;  /* 0x22e00000341d7fae */ /* 0x000fe800081a101c */
[----:B------:R1:W-:Y:S01]  /*139b0*/  STL.64 [R1+0x158], R54 ;  /* 0x0001583601007387 */ /* 0x0003e20000100a00 */
[----:B------:R-:W-:-:S03]  /*139c0*/  IADD3 R168, P2, PT, R180, UR11, RZ ;  /* 0x0000000bb4a87c10 */ /* 0x000fc6000ff5e0ff */
[----:B------:R-:W-:Y:S04]  /*139d0*/  LDGSTS.E [R29+0x23200], desc[UR28][R54.64], P0 ;  /* 0x23200000361d7fae */ /* 0x000fe800081a101c */
[----:B--2---:R-:W2:Y:S01]  /*139e0*/  LDL.LU.64 R52, [R1+0x420] ;  /* 0x0004200001347983 */ /* 0x004ea20000300a00 */
[----:B------:R-:W-:Y:S02]  /*139f0*/  IADD3.X R169, PT, PT, R181, UR12, RZ, P2, !PT ;  /* 0x0000000cb5a97c10 */ /* 0x000fe400097fe4ff */
[----:B------:R-:W-:-:S03]  /*13a00*/  IADD3 R156, P2, PT, R214, UR11, RZ ;  /* 0x0000000bd69c7c10 */ /* 0x000fc6000ff5e0ff */
[----:B------:R-:W-:Y:S04]  /*13a10*/  LDGSTS.E [R29+0x23600], desc[UR28][R168.64], P0 ;  /* 0x23600000a81d7fae */ /* 0x000fe800081a101c */
[----:B-1----:R-:W2:Y:S04]  /*13a20*/  LDL.LU.64 R54, [R1+0x3f8] ;  /* 0x0003f80001367983 */ /* 0x002ea80000300a00 */
[----:B------:R-:W2:Y:S01]  /*13a30*/  LDL.LU.64 R84, [R1+0x3c8] ;  /* 0x0003c80001547983 */ /* 0x000ea20000300a00 */
[----:B------:R-:W-:Y:S02]  /*13a40*/  IADD3.X R157, PT, PT, R215, UR12, RZ, P2, !PT ;  /* 0x0000000cd79d7c10 */ /* 0x000fe400097fe4ff */
[----:B------:R-:W-:Y:S01]  /*13a50*/  IADD3 R152, P2, PT, R230, UR11, RZ ;  /* 0x0000000be6987c10 */ /* 0x000fe2000ff5e0ff */
[----:B------:R-:W2:Y:S03]  /*13a60*/  LDL.LU.64 R86, [R1+0x398] ;  /* 0x0003980001567983 */ /* 0x000ea60000300a00 */
[----:B------:R-:W-:Y:S01]  /*13a70*/  IADD3.X R153, PT, PT, R231, UR12, RZ, P2, !PT ;  /* 0x0000000ce7997c10 */ /* 0x000fe200097fe4ff */
[----:B------:R-:W-:Y:S04]  /*13a80*/  STL.64 [R1+0x198], R168 ;  /* 0x000198a801007387 */ /* 0x000fe80000100a00 */
[----:B------:R-:W-:Y:S04]  /*13a90*/  STL.64 [R1+0x1d8], R156 ;  /* 0x0001d89c01007387 */ /* 0x000fe80000100a00 */
[----:B------:R-:W-:Y:S04]  /*13aa0*/  LDGSTS.E [R29+0x23a00], desc[UR28][R156.64], P0 ;  /* 0x23a000009c1d7fae */ /* 0x000fe800081a101c */
[----:B------:R-:W2:Y:S04]  /*13ab0*/  LDL.LU.64 R196, [R1+0x360] ;  /* 0x0003600001c47983 */ /* 0x000ea80000300a00 */
[----:B------:R3:W-:Y:S04]  /*13ac0*/  STL.64 [R1+0x218], R152 ;  /* 0x0002189801007387 */ /* 0x0007e80000100a00 */
[----:B------:R3:W-:Y:S02]  /*13ad0*/  LDGSTS.E [R29+0x23e00], desc[UR28][R152.64], P0 ;  /* 0x23e00000981d7fae */ /* 0x0007e400081a101c */
[----:B---3--:R-:W-:-:S04]  /*13ae0*/  IADD3 R152, P2, PT, R118, UR11, RZ ;  /* 0x0000000b76987c10 */ /* 0x008fc8000ff5e0ff */
[----:B------:R-:W-:Y:S02]  /*13af0*/  IADD3.X R153, PT, PT, R119, UR12, RZ, P2, !PT ;  /* 0x0000000c77997c10 */ /* 0x000fe400097fe4ff */
[----:B------:R-:W3:Y:S04]  /*13b00*/  LDL.LU.64 R118, [R1+0x328] ;  /* 0x0003280001767983 */ /* 0x000ee80000300a00 */
[----:B------:R-:W-:Y:S01]  /*13b10*/  LDGSTS.E [R30+0x20280], desc[UR28][R152.64], P0 ;  /* 0x20280000981e7fae */ /* 0x000fe200081a101c */
[----:B----4-:R-:W-:-:S04]  /*13b20*/  IADD3 R168, P2, PT, R122, UR11, RZ ;  /* 0x0000000b7aa87c10 */ /* 0x010fc8000ff5e0ff */
[----:B------:R-:W-:Y:S02]  /*13b30*/  IADD3.X R169, PT, PT, R123, UR12, RZ, P2, !PT ;  /* 0x0000000c7ba97c10 */ /* 0x000fe400097fe4ff */
[----:B------:R-:W4:Y:S01]  /*13b40*/  LDL.LU.64 R122, [R1+0x2e8] ;  /* 0x0002e800017a7983 */ /* 0x000f220000300a00 */
[----:B------:R-:W-:-:S03]  /*13b50*/  IADD3 R180, P2, PT, R204, UR11, RZ ;  /* 0x0000000bccb47c10 */ /* 0x000fc6000ff5e0ff */
[----:B------:R-:W4:Y:S01]  /*13b60*/  LDL.LU.64 R156, [R1+0x4e0] ;  /* 0x0004e000019c7983 */ /* 0x000f220000300a00 */
[----:B------:R-:W-:Y:S02]  /*13b70*/  IADD3.X R181, PT, PT, R205, UR12, RZ, P2, !PT ;  /* 0x0000000ccdb57c10 */ /* 0x000fe400097fe4ff */
[----:B------:R-:W-:Y:S01]  /*13b80*/  IADD3 R204, P2, PT, R154, UR11, RZ ;  /* 0x0000000b9acc7c10 */ /* 0x000fe2000ff5e0ff */
[----:B------:R-:W-:Y:S03]  /*13b90*/  LDGSTS.E [R30+0x20680], desc[UR28][R168.64], P0 ;  /* 0x20680000a81e7fae */ /* 0x000fe600081a101c */
[----:B------:R-:W-:Y:S01]  /*13ba0*/  IADD3.X R205, PT, PT, R155, UR12, RZ, P2, !PT ;  /* 0x0000000c9bcd7c10 */ /* 0x000fe200097fe4ff */
[----:B------:R-:W-:Y:S04]  /*13bb0*/  LDGSTS.E [R30+0x20a80], desc[UR28][R180.64], P0 ;  /* 0x20a80000b41e7fae */ /* 0x000fe800081a101c */
        /* <DEDUP_REMOVED lines=10> */
[----:B------:R-:W-:Y:S01]  /*13c60*/  LDGSTS.E [R30+0x21a80], desc[UR28][R246.64], P0 ;  /* 0x21a80000f61e7fae */ /* 0x000fe200081a101c */
[----:B------:R-:W-:Y:S02]  /*13c70*/  IADD3.X R53, PT, PT, R85, UR12, RZ, P2, !PT ;  /* 0x0000000c55357c10 */ /* 0x000fe400097fe4ff */
[----:B------:R-:W-:-:S03]  /*13c80*/  IADD3 R28, P2, PT, R86, UR11, RZ ;  /* 0x0000000b561c7c10 */ /* 0x000fc6000ff5e0ff */
[----:B------:R3:W-:Y:S01]  /*13c90*/  LDGSTS.E [R30+0x21e80], desc[UR28][R52.64], P0 ;  /* 0x21e80000341e7fae */ /* 0x0007e200081a101c */
[----:B------:R-:W-:-:S03]  /*13ca0*/  IADD3.X R29, PT, PT, R87, UR12, RZ, P2, !PT ;  /* 0x0000000c571d7c10 */ /* 0x000fc600097fe4ff */
[----:B------:R3:W-:Y:S04]  /*13cb0*/  STL.64 [R1+0x20], R52 ;  /* 0x0000203401007387 */ /* 0x0007e80000100a00 */
[----:B------:R-:W-:Y:S01]  /*13cc0*/  STL.64 [R1+0x60], R28 ;  /* 0x0000601c01007387 */ /* 0x000fe20000100a00 */
[----:B------:R-:W-:-:S03]  /*13cd0*/  IADD3 R20, P2, PT, R196, UR11, RZ ;  /* 0x0000000bc4147c10 */ /* 0x000fc6000ff5e0ff */
[----:B------:R-:W2:Y:S01]  /*13ce0*/  LDL.LU.64 R86, [R1+0x4d0] ;  /* 0x0004d00001567983 */ /* 0x000ea20000300a00 */
[----:B------:R-:W-:-:S03]  /*13cf0*/  IADD3.X R21, PT, PT, R197, UR12, RZ, P2, !PT ;  /* 0x0000000cc5157c10 */ /* 0x000fc600097fe4ff */
[----:B------:R-:W-:Y:S04]  /*13d00*/  LDGSTS.E [R30+0x22280], desc[UR28][R28.64], P0 ;  /* 0x222800001c1e7fae */ /* 0x000fe800081a101c */
[----:B------:R4:W-:Y:S04]  /*13d10*/  STL.64 [R1+0xa0], R20 ;  /* 0x0000a01401007387 */ /* 0x0009e80000100a00 */
[----:B------:R4:W-:Y:S01]  /*13d20*/  LDGSTS.E [R30+0x22680], desc[UR28][R20.64], P0 ;  /* 0x22680000141e7fae */ /* 0x0009e200081a101c */
[----:B---3--:R-:W-:-:S04]  /*13d30*/  IADD3 R52, P2, PT, R118, UR11, RZ ;  /* 0x0000000b76347c10 */ /* 0x008fc8000ff5e0ff */
[----:B------:R-:W-:Y:S02]  /*13d40*/  IADD3.X R53, PT, PT, R119, UR12, RZ, P2, !PT ;  /* 0x0000000c77357c10 */ /* 0x000fe400097fe4ff */
[----:B------:R-:W3:Y:S04]  /*13d50*/  LDL.LU.64 R118, [R1+0x4a8] ;  /* 0x0004a80001767983 */ /* 0x000ee80000300a00 */
[----:B------:R-:W-:Y:S04]  /*13d60*/  STL.64 [R1+0xe0], R52 ;  /* 0x0000e03401007387 */ /* 0x000fe80000100a00 */
[----:B------:R-:W-:Y:S01]  /*13d70*/  LDGSTS.E [R30+0x22a80], desc[UR28][R52.64], P0 ;  /* 0x22a80000341e7fae */ /* 0x000fe200081a101c */
[----:B----4-:R-:W-:-:S04]  /*13d80*/  IADD3 R20, P2, PT, R122, UR11, RZ ;  /* 0x0000000b7a147c10 */ /* 0x010fc8000ff5e0ff */
[----:B------:R-:W-:Y:S02]  /*13d90*/  IADD3.X R21, PT, PT, R123, UR12, RZ, P2, !PT ;  /* 0x0000000c7b157c10 */ /* 0x000fe400097fe4ff */
[----:B------:R-:W-:-:S03]  /*13da0*/  IADD3 R28, P2, PT, R184, UR11, RZ ;  /* 0x0000000bb81c7c10 */ /* 0x000fc6000ff5e0ff */
[----:B------:R1:W-:Y:S01]  /*13db0*/  STL.64 [R1+0x120], R20 ;  /* 0x0001201401007387 */ /* 0x0003e20000100a00 */
[----:B------:R-:W-:-:S03]  /*13dc0*/  IADD3.X R29, PT, PT, R185, UR12, RZ, P2, !PT ;  /* 0x0000000cb91d7c10 */ /* 0x000fc600097fe4ff */
[----:B------:R-:W-:Y:S01]  /*13dd0*/  LDGSTS.E [R30+0x22e80], desc[UR28][R20.64], P0 ;  /* 0x22e80000141e7fae */ /* 0x000fe200081a101c */
[----:B------:R-:W-:-:S03]  /*13de0*/  IADD3 R84, P2, PT, R200, UR11, RZ ;  /* 0x0000000bc8547c10 */ /* 0x000fc6000ff5e0ff */
[----:B------:R4:W-:Y:S04]  /*13df0*/  LDGSTS.E [R30+0x23280], desc[UR28][R28.64], P0 ;  /* 0x232800001c1e7fae */ /* 0x0009e800081a101c */
[----:B-1----:R-:W3:Y:S04]  /*13e00*/  LDL.LU.64 R20, [R1+0x490] ;  /* 0x0004900001147983 */ /* 0x002ee80000300a00 */
[----:B------:R4:W-:Y:S04]  /*13e10*/  STL.64 [R1+0x160], R28 ;  /* 0x0001601c01007387 */ /* 0x0009e80000100a00 */
[----:B------:R-:W3:Y:S04]  /*13e20*/  LDL.LU.64 R54, [R1+0x470] ;  /* 0x0004700001367983 */ /* 0x000ee80000300a00 */
[----:B------:R-:W3:Y:S01]  /*13e30*/  LDL.LU.64 R52, [R1+0x450] ;  /* 0x0004500001347983 */ /* 0x000ee20000300a00 */
[----:B------:R-:W-:-:S02]  /*13e40*/  IADD3.X R85, PT, PT, R201, UR12, RZ, P2, !PT ;  /* 0x0000000cc9557c10 */ /* 0x000fc400097fe4ff */
[----:B------:R-:W-:-:S03]  /*13e50*/  IADD3 R122, P2, PT, R216, UR11, RZ ;  /* 0x0000000bd87a7c10 */ /* 0x000fc6000ff5e0ff */
[----:B------:R-:W-:Y:S01]  /*13e60*/  LDGSTS.E [R30+0x23680], desc[UR28][R84.64], P0 ;  /* 0x23680000541e7fae */ /* 0x000fe200081a101c */
[----:B------:R-:W-:Y:S02]  /*13e70*/  IADD3.X R123, PT, PT, R217, UR12, RZ, P2, !PT ;  /* 0x0000000cd97b7c10 */ /* 0x000fe400097fe4ff */
[----:B----4-:R-:W-:Y:S01]  /*13e80*/  IADD3 R28, P2, PT, R232, UR11, RZ ;  /* 0x0000000be81c7c10 */ /* 0x010fe2000ff5e0ff */
[----:B------:R1:W-:Y:S03]  /*13e90*/  STL.64 [R1+0x1a0], R84 ;  /* 0x0001a05401007387 */ /* 0x0003e60000100a00 */
[----:B------:R-:W-:Y:S01]  /*13ea0*/  IADD3.X R29, PT, PT, R233, UR12, RZ, P2, !PT ;  /* 0x0000000ce91d7c10 */ /* 0x000fe200097fe4ff */
[----:B------:R4:W-:Y:S04]  /*13eb0*/  STL.64 [R1+0x1e0], R122 ;  /* 0x0001e07a01007387 */ /* 0x0009e80000100a00 */
[----:B------:R-:W-:Y:S04]  /*13ec0*/  LDGSTS.E [R30+0x23a80], desc[UR28][R122.64], P0 ;  /* 0x23a800007a1e7fae */ /* 0x000fe800081a101c */
[----:B-1----:R-:W3:Y:S04]  /*13ed0*/  LDL.LU.64 R84, [R1+0x428] ;  /* 0x0004280001547983 */ /* 0x002ee80000300a00 */
[----:B------:R1:W-:Y:S04]  /*13ee0*/  STL.64 [R1+0x220], R28 ;  /* 0x0002201c01007387 */ /* 0x0003e80000100a00 */
[----:B------:R-:W3:Y:S04]  /*13ef0*/  LDL.LU.64 R196, [R1+0x400] ;  /* 0x0004000001c47983 */ /* 0x000ee80000300a00 */
[----:B----4-:R-:W4:Y:S01]  /*13f00*/  LDL.LU.64 R122, [R1+0x3d0] ;  /* 0x0003d000017a7983 */ /* 0x010f220000300a00 */
[----:B------:R-:W-:-:S03]  /*13f10*/  IADD3 R154, P2, PT, R156, UR11, RZ ;  /* 0x0000000b9c9a7c10 */ /* 0x000fc6000ff5e0ff */
[----:B------:R1:W-:Y:S01]  /*13f20*/  LDGSTS.E [R30+0x23e80], desc[UR28][R28.64], P0 ;  /* 0x23e800001c1e7fae */ /* 0x0003e200081a101c */
[----:B------:R-:W-:-:S05]  /*13f30*/  IADD3.X R155, PT, PT, R157, UR12, RZ, P2, !PT ;  /* 0x0000000c9d9b7c10 */ /* 0x000fca00097fe4ff */
[----:B------:R-:W-:Y:S01]  /*13f40*/  LDGSTS.E [R31+0x20300], desc[UR28][R154.64], P0 ;  /* 0x203000009a1f7fae */ /* 0x000fe200081a101c */
[----:B--2---:R-:W-:-:S04]  /*13f50*/  IADD3 R170, P2, PT, R86, UR11, RZ ;  /* 0x0000000b56aa7c10 */ /* 0x004fc8000ff5e0ff */
[----:B------:R-:W-:Y:S02]  /*13f60*/  IADD3.X R171, PT, PT, R87, UR12, RZ, P2, !PT ;  /* 0x0000000c57ab7c10 */ /* 0x000fe400097fe4ff */
[----:B------:R-:W-:Y:S01]  /*13f70*/  IADD3 R182, P2, PT, R202, UR11, RZ ;  /* 0x0000000bcab67c10 */ /* 0x000fe2000ff5e0ff */
[----:B------:R-:W2:Y:S03]  /*13f80*/  LDL.LU.64 R86, [R1+0x3a0] ;  /* 0x0003a00001567983 */ /* 0x000ea60000300a00 */
[----:B------:R-:W-:Y:S01]  /*13f90*/  IADD3.X R183, PT, PT, R203, UR12, RZ, P2, !PT ;  /* 0x0000000ccbb77c10 */ /* 0x000fe200097fe4ff */
[----:B------:R-:W-:Y:S04]  /*13fa0*/  LDGSTS.E [R31+0x20700], desc[UR28][R170.64], P0 ;  /* 0x20700000aa1f7fae */ /* 0x000fe800081a101c */
[----:B------:R-:W-:Y:S01]  /*13fb0*/  LDGSTS.E [R31+0x20b00], desc[UR28][R182.64], P0 ;  /* 0x20b00000b61f7fae */ /* 0x000fe200081a101c */
[----:B---3--:R-:W-:-:S04]  /*13fc0*/  IADD3 R202, P2, PT, R118, UR11, RZ ;  /* 0x0000000b76ca7c10 */ /* 0x008fc8000ff5e0ff */
[----:B------:R-:W-:Y:S02]  /*13fd0*/  IADD3.X R203, PT, PT, R119, UR12, RZ, P2, !PT ;  /* 0x0000000c77cb7c10 */ /* 0x000fe400097fe4ff */
[----:B------:R-:W3:Y:S04]  /*13fe0*/  LDL.LU.64 R118, [R1+0x368] ;  /* 0x0003680001767983 */ /* 0x000ee80000300a00 */
[----:B------:R-:W3:Y:S04]  /*13ff0*/  LDL.LU.64 R250, [R1+0x330] ;  /* 0x0003300001fa7983 */ /* 0x000ee80000300a00 */
[----:B------:R-:W-:Y:S01]  /*14000*/  LDGSTS.E [R31+0x20f00], desc[UR28][R202.64], P0 ;  /* 0x20f00000ca1f7fae */ /* 0x000fe200081a101c */
[----:B------:R-:W-:-:S04]  /*14010*/  IADD3 R214, P2, PT, R20, UR11, RZ ;  /* 0x0000000b14d67c10 */ /* 0x000fc8000ff5e0ff */
[----:B------:R-:W-:Y:S02]  /*14020*/  IADD3.X R215, PT, PT, R21, UR12, RZ, P2, !PT ;  /* 0x0000000c15d77c10 */ /* 0x000fe400097fe4ff */
[----:B------:R-:W-:-:S03]  /*14030*/  IADD3 R230, P2, PT, R54, UR11, RZ ;  /* 0x0000000b36e67c10 */ /* 0x000fc6000ff5e0ff */
[----:B------:R-:W-:Y:S01]  /*14040*/  LDGSTS.E [R31+0x21300], desc[UR28][R214.64], P0 ;  /* 0x21300000d61f7fae */ /* 0x000fe200081a101c */
[----:B------:R-:W-:-:S03]  /*14050*/  IADD3.X R231, PT, PT, R55, UR12, RZ, P2, !PT ;  /* 0x0000000c37e77c10 */ /* 0x000fc600097fe4ff */
[----:B------:R-:W3:Y:S01]  /*14060*/  LDL.LU.64 R54, [R1+0x2f8] ;  /* 0x0002f80001367983 */ /* 0x000ee20000300a00 */
[----:B------:R-:W-:-:S03]  /*14070*/  IADD3 R248, P2, PT, R52, UR11, RZ ;  /* 0x0000000b34f87c10 */ /* 0x000fc6000ff5e0ff */
[----:B------:R-:W-:Y:S01]  /*14080*/  LDGSTS.E [R31+0x21700], desc[UR28][R230.64], P0 ;  /* 0x21700000e61f7fae */ /* 0x000fe200081a101c */
[----:B------:R-:W-:-:S03]  /*14090*/  IADD3.X R249, PT, PT, R53, UR12, RZ, P2, !PT ;  /* 0x0000000c35f97c10 */ /* 0x000fc600097fe4ff */
[----:B------:R-:W3:Y:S04]  /*140a0*/  LDL.LU.64 R52, [R1+0x2b8] ;  /* 0x0002b80001347983 */ /* 0x000ee80000300a00 */
[----:B------:R-:W-:Y:S01]  /*140b0*/  LDGSTS.E [R31+0x21b00], desc[UR28][R248.64], P0 ;  /* 0x21b00000f81f7fae */ /* 0x000fe200081a101c */
[----:B-1----:R-:W-:-:S04]  /*140c0*/  IADD3 R28, P2, PT, R84, UR11, RZ ;  /* 0x0000000b541c7c10 */ /* 0x002fc8000ff5e0ff */
[----:B------:R-:W-:Y:S02]  /*140d0*/  IADD3.X R29, PT, PT, R85, UR12, RZ, P2, !PT ;  /* 0x0000000c551d7c10 */ /* 0x000fe400097fe4ff */
[----:B------:R-:W-:-:S03]  /*140e0*/  IADD3 R20, P2, PT, R196, UR11, RZ ;  /* 0x0000000bc4147c10 */ /* 0x000fc6000ff5e0ff */
[----:B------:R-:W-:Y:S01]  /*140f0*/  LDGSTS.E [R31+0x21f00], desc[UR28][R28.64], P0 ;  /* 0x21f000001c1f7fae */ /* 0x000fe200081a101c */
[----:B------:R-:W-:Y:S02]  /*14100*/  IADD3.X R21, PT, PT, R197, UR12, RZ, P2, !PT ;  /* 0x0000000cc5157c10 */ /* 0x000fe400097fe4ff */
[----:B----4-:R-:W-:-:S03]  /*14110*/  IADD3 R238, P2, PT, R122, UR11, RZ ;  /* 0x0000000b7aee7c10 */ /* 0x010fc6000ff5e0ff */
[----:B------:R1:W-:Y:S04]  /*14120*/  STL.64 [R1+0x68], R20 ;  /* 0x0000681401007387 */ /* 0x0003e80000100a00 */
[----:B------:R-:W4:Y:S01]  /*14130*/  LDL.LU.64 R196, [R1+0x4f8] ;  /* 0x0004f80001c47983 */ /* 0x000f220000300a00 */
[----:B------:R-:W-:-:S03]  /*14140*/  IADD3.X R239, PT, PT, R123, UR12, RZ, P2, !PT ;  /* 0x0000000c7bef7c10 */ /* 0x000fc600097fe4ff */
[----:B------:R-:W4:Y:S04]  /*14150*/  LDL.LU.64 R122, [R1+0x4f0] ;  /* 0x0004f000017a7983 */ /* 0x000f280000300a00 */
[----:B------:R-:W4:Y:S04]  /*14160*/  LDL.LU.64 R84, [R1+0x4e8] ;  /* 0x0004e80001547983 */ /* 0x000f280000300a00 */
[----:B------:R1:W-:Y:S04]  /*14170*/  LDGSTS.E [R31+0x22300], desc[UR28][R20.64], P0 ;  /* 0x22300000141f7fae */ /* 0x0003e800081a101c */
[----:B------:R-:W-:Y:S01]  /*14180*/  LDGSTS.E [R31+0x22700], desc[UR28][R238.64], P0 ;  /* 0x22700000ee1f7fae */ /* 0x000fe200081a101c */
[----:B--2---:R-:W-:-:S04]  /*14190*/  IADD3 R156, P2, PT, R86, UR11, RZ ;  /* 0x0000000b569c7c10 */ /* 0x004fc8000ff5e0ff */
[----:B------:R-:W-:-:S05]  /*141a0*/  IADD3.X R157, PT, PT, R87, UR12, RZ, P2, !PT ;  /* 0x0000000c579d7c10 */ /* 0x000fca00097fe4ff */
[----:B------:R-:W-:Y:S04]  /*141b0*/  STL.64 [R1+0xe8], R156 ;  /* 0x0000e89c01007387 */ /* 0x000fe80000100a00 */
[----:B------:R-:W-:Y:S01]  /*141c0*/  LDGSTS.E [R31+0x22b00], desc[UR28][R156.64], P0 ;  /* 0x22b000009c1f7fae */ /* 0x000fe200081a101c */
[----:B---3--:R-:W-:-:S04]  /*141d0*/  IADD3 R86, P2, PT, R118, UR11, RZ ;  /* 0x0000000b76567c10 */ /* 0x008fc8000ff5e0ff */
[----:B------:R-:W-:Y:S02]  /*141e0*/  IADD3.X R87, PT, PT, R119, UR12, RZ, P2, !PT ;  /* 0x0000000c77577c10 */ /* 0x000fe400097fe4ff */
[----:B------:R-:W2:Y:S01]  /*141f0*/  LDL.LU.64 R118, [R1+0x4d8] ;  /* 0x0004d80001767983 */ /* 0x000ea20000300a00 */
[----:B-1----:R-:W-:-:S03]  /*14200*/  IADD3 R20, P2, PT, R250, UR11, RZ ;  /* 0x0000000bfa147c10 */ /* 0x002fc6000ff5e0ff */
[----:B------:R1:W-:Y:S01]  /*14210*/  LDGSTS.E [R31+0x22f00], desc[UR28][R86.64], P0 ;  /* 0x22f00000561f7fae */ /* 0x0003e200081a101c */
[----:B------:R-:W-:-:S03]  /*14220*/  IADD3.X R21, PT, PT, R251, UR12, RZ, P2, !PT ;  /* 0x0000000cfb157c10 */ /* 0x000fc600097fe4ff */
[----:B------:R1:W-:Y:S04]  /*14230*/  STL.64 [R1+0x128], R86 ;  /* 0x0001285601007387 */ /* 0x0003e80000100a00 */
[----:B------:R3:W-:Y:S04]  /*14240*/  STL.64 [R1+0x168], R20 ;  /* 0x0001681401007387 */ /* 0x0007e80000100a00 */
[----:B------:R-:W2:Y:S04]  /*14250*/  LDL.LU.64 R232, [R1+0x4c8] ;  /* 0x0004c80001e87983 */ /* 0x000ea80000300a00 */
[----:B------:R-:W2:Y:S04]  /*14260*/  LDL.LU.64 R250, [R1+0x4b0] ;  /* 0x0004b00001fa7983 */ /* 0x000ea80000300a00 */
[----:B------:R3:W-:Y:S01]  /*14270*/  LDGSTS.E [R31+0x23300], desc[UR28][R20.64], P0 ;  /* 0x23300000141f7fae */ /* 0x0007e200081a101c */
[----:B-1----:R-:W-:-:S04]  /*14280*/  IADD3 R86, P2, PT, R54, UR11, RZ ;  /* 0x0000000b36567c10 */ /* 0x002fc8000ff5e0ff */
[----:B------:R-:W-:Y:S02]  /*14290*/  IADD3.X R87, PT, PT, R55, UR12, RZ, P2, !PT ;  /* 0x0000000c37577c10 */ /* 0x000fe400097fe4ff */
[----:B------:R-:W-:-:S03]  /*142a0*/  IADD3 R54, P2, PT, R52, UR11, RZ ;  /* 0x0000000b34367c10 */ /* 0x000fc6000ff5e0ff */
[----:B------:R-:W-:Y:S01]  /*142b0*/  STL.64 [R1+0x1a8], R86 ;  /* 0x0001a85601007387 */ /* 0x000fe20000100a00 */
[----:B------:R-:W-:-:S03]  /*142c0*/  IADD3.X R55, PT, PT, R53, UR12, RZ, P2, !PT ;  /* 0x0000000c35377c10 */ /* 0x000fc600097fe4ff */
[----:B------:R-:W-:Y:S01]  /*142d0*/  LDGSTS.E [R31+0x23700], desc[UR28][R86.64], P0 ;  /* 0x23700000561f7fae */ /* 0x000fe200081a101c */
[----:B---3--:R-:W-:-:S03]  /*142e0*/  IADD3 R20, P2, PT, R234, UR11, RZ ;  /* 0x0000000bea147c10 */ /* 0x008fc6000ff5e0ff */
[----:B------:R-:W3:Y:S01]  /*142f0*/  LDL.LU.64 R52, [R1+0x498] ;  /* 0x0004980001347983 */ /* 0x000ee20000300a00 */
[----:B------:R-:W-:-:S03]  /*14300*/  IADD3.X R21, PT, PT, R235, UR12, RZ, P2, !PT ;  /* 0x0000000ceb157c10 */ /* 0x000fc600097fe4ff */
[----:B------:R1:W-:Y:S04]  /*14310*/  STL.64 [R1+0x1e8], R54 ;  /* 0x0001e83601007387 */ /* 0x0003e80000100a00 */
[----:B------:R1:W-:Y:S04]  /*14320*/  LDGSTS.E [R31+0x23b00], desc[UR28][R54.64], P0 ;  /* 0x23b00000361f7fae */ /* 0x0003e800081a101c */
[----:B------:R-:W-:Y:S04]  /*14330*/  LDGSTS.E [R31+0x23f00], desc[UR28][R20.64], P0 ;  /* 0x23f00000141f7fae */ /* 0x000fe800081a101c */
[----:B-1----:R-:W3:Y:S04]  /*14340*/  LDL.LU.64 R54, [R1+0x478] ;  /* 0x0004780001367983 */ /* 0x002ee80000300a00 */
[----:B------:R1:W-:Y:S04]  /*14350*/  STL.64 [R1+0x228], R20 ;  /* 0x0002281401007387 */ /* 0x0003e80000100a00 */
[----:B------:R-:W3:Y:S01]  /*14360*/  LDL.LU.64 R86, [R1+0x458] ;  /* 0x0004580001567983 */ /* 0x000ee20000300a00 */
[----:B----4-:R-:W-:-:S03]  /*14370*/  IADD3 R156, P2, PT, R196, UR11, RZ ;  /* 0x0000000bc49c7c10 */ /* 0x010fc6000ff5e0ff */
[----:B-1----:R-:W4:Y:S01]  /*14380*/  LDL.LU.64 R20, [R1+0x430] ;  /* 0x0004300001147983 */ /* 0x002f220000300a00 */
[----:B------:R-:W-:Y:S02]  /*14390*/  IADD3.X R157, PT, PT, R197, UR12, RZ, P2, !PT ;  /* 0x0000000cc59d7c10 */ /* 0x000fe400097fe4ff */
[----:B------:R-:W-:Y:S01]  /*143a0*/  IADD3 R172, P2, PT, R122, UR11, RZ ;  /* 0x0000000b7aac7c10 */ /* 0x000fe2000ff5e0ff */
[----:B------:R-:W4:Y:S03]  /*143b0*/  LDL.LU.64 R196, [R1+0x408] ;  /* 0x0004080001c47983 */ /* 0x000f260000300a00 */
[----:B------:R-:W-:Y:S01]  /*143c0*/  IADD3.X R173, PT, PT, R123, UR12, RZ, P2, !PT ;  /* 0x0000000c7bad7c10 */ /* 0x000fe200097fe4ff */
[----:B------:R-:W-:Y:S01]  /*143d0*/  LDGSTS.E [R32+0x20380], desc[UR28][R156.64], P0 ;  /* 0x203800009c207fae */ /* 0x000fe200081a101c */
[----:B------:R-:W-:-:S03]  /*143e0*/  IADD3 R184, P2, PT, R84, UR11, RZ ;  /* 0x0000000b54b87c10 */ /* 0x000fc6000ff5e0ff */
[----:B------:R-:W4:Y:S01]  /*143f0*/  LDL.LU.64 R122, [R1+0x3d8] ;  /* 0x0003d800017a7983 */ /* 0x000f220000300a00 */
[----:B------:R-:W-:-:S03]  /*14400*/  IADD3.X R185, PT, PT, R85, UR12, RZ, P2, !PT ;  /* 0x0000000c55b97c10 */ /* 0x000fc600097fe4ff */
[----:B------:R-:W4:Y:S04]  /*14410*/  LDL.LU.64 R84, [R1+0x3a8] ;  /* 0x0003a80001547983 */ /* 0x000f280000300a00 */
[----:B------:R-:W4:Y:S04]  /*14420*/  LDL.LU.64 R234, [R1+0x370] ;  /* 0x0003700001ea7983 */ /* 0x000f280000300a00 */
[----:B------:R-:W4:Y:S04]  /*14430*/  LDL.LU.64 R30, [R1+0x338] ;  /* 0x00033800011e7983 */ /* 0x000f280000300a00 */
[----:B------:R-:W-:Y:S04]  /*14440*/  LDGSTS.E [R32+0x20780], desc[UR28][R172.64], P0 ;  /* 0x20780000ac207fae */ /* 0x000fe800081a101c */
[----:B------:R-:W-:Y:S01]  /*14450*/  LDGSTS.E [R32+0x20b80], desc[UR28][R184.64], P0 ;  /* 0x20b80000b8207fae */ /* 0x000fe200081a101c */
[----:B--2---:R-:W-:-:S04]  /*14460*/  IADD3 R200, P2, PT, R118, UR11, RZ ;  /* 0x0000000b76c87c10 */ /* 0x004fc8000ff5e0ff */
[----:B------:R-:W-:Y:S02]  /*14470*/  IADD3.X R201, PT, PT, R119, UR12, RZ, P2, !PT ;  /* 0x0000000c77c97c10 */ /* 0x000fe400097fe4ff */
[----:B------:R-:W2:Y:S04]  /*14480*/  LDL.LU.64 R118, [R1+0x2f0] ;  /* 0x0002f00001767983 */ /* 0x000ea80000300a00 */
[----:B------:R-:W-:Y:S01]  /*14490*/  LDGSTS.E [R32+0x20f80], desc[UR28][R200.64], P0 ;  /* 0x20f80000c8207fae */ /* 0x000fe200081a101c */
[----:B------:R-:W-:-:S04]  /*144a0*/  IADD3 R216, P2, PT, R232, UR11, RZ ;  /* 0x0000000be8d87c10 */ /* 0x000fc8000ff5e0ff */
[----:B------:R-:W-:Y:S02]  /*144b0*/  IADD3.X R217, PT, PT, R233, UR12, RZ, P2, !PT ;  /* 0x0000000ce9d97c10 */ /* 0x000fe400097fe4ff */
[----:B------:R-:W-:-:S03]  /*144c0*/  IADD3 R232, P2, PT, R250, UR11, RZ ;  /* 0x0000000bfae87c10 */ /* 0x000fc6000ff5e0ff */
[----:B------:R-:W-:Y:S01]  /*144d0*/  LDGSTS.E [R32+0x21380], desc[UR28][R216.64], P0 ;  /* 0x21380000d8207fae */ /* 0x000fe200081a101c */
[----:B------:R-:W-:-:S05]  /*144e0*/  IADD3.X R233, PT, PT, R251, UR12, RZ, P2, !PT ;  /* 0x0000000cfbe97c10 */ /* 0x000fca00097fe4ff */
[----:B------:R-:W-:Y:S01]  /*144f0*/  LDGSTS.E [R32+0x21780], desc[UR28][R232.64], P0 ;  /* 0x21780000e8207fae */ /* 0x000fe200081a101c */
[----:B---3--:R-:W-:-:S04]  /*14500*/  IADD3 R250, P2, PT, R52, UR11, RZ ;  /* 0x0000000b34fa7c10 */ /* 0x008fc8000ff5e0ff */
[----:B------:R-:W-:-:S05]  /*14510*/  IADD3.X R251, PT, PT, R53, UR12, RZ, P2, !PT ;  /* 0x0000000c35fb7c10 */ /* 0x000fca00097fe4ff */
[----:B------:R-:W-:Y:S01]  /*14520*/  LDGSTS.E [R32+0x21b80], desc[UR28][R250.64], P0 ;  /* 0x21b80000fa207fae */ /* 0x000fe200081a101c */
[----:B------:R-:W-:-:S04]  /*14530*/  IADD3 R52, P2, PT, R54, UR11, RZ ;  /* 0x0000000b36347c10 */ /* 0x000fc8000ff5e0ff */
[----:B------:R-:W-:Y:S02]  /*14540*/  IADD3.X R53, PT, PT, R55, UR12, RZ, P2, !PT ;  /* 0x0000000c37357c10 */ /* 0x000fe400097fe4ff */
[----:B------:R-:W-:-:S03]  /*14550*/  IADD3 R54, P2, PT, R86, UR11, RZ ;  /* 0x0000000b56367c10 */ /* 0x000fc6000ff5e0ff */
[----:B------:R-:W-:Y:S01]  /*14560*/  LDGSTS.E [R32+0x21f80], desc[UR28][R52.64], P0 ;  /* 0x21f8000034207fae */ /* 0x000fe200081a101c */
[----:B------:R-:W-:Y:S02]  /*14570*/  IADD3.X R55, PT, PT, R87, UR12, RZ, P2, !PT ;  /* 0x0000000c57377c10 */ /* 0x000fe400097fe4ff */
[----:B----4-:R-:W-:Y:S01]  /*14580*/  IADD3 R86, P2, PT, R20, UR11, RZ ;  /* 0x0000000b14567c10 */ /* 0x010fe2000ff5e0ff */
[----:B------:R1:W-:Y:S03]  /*14590*/  STL.64 [R1+0x30], R52 ;  /* 0x0000303401007387 */ /* 0x0003e60000100a00 */
[----:B------:R-:W-:Y:S01]  /*145a0*/  IADD3.X R87, PT, PT, R21, UR12, RZ, P2, !PT ;  /* 0x0000000c15577c10 */ /* 0x000fe200097fe4ff */
[----:B------:R-:W-:Y:S04]  /*145b0*/  LDGSTS.E [R32+0x22380], desc[UR28][R54.64], P0 ;  /* 0x2238000036207fae */ /* 0x000fe800081a101c */
[----:B------:R-:W5:Y:S04]  /*145c0*/  LDL.LU.64 R20, [R1+0x678] ;  /* 0x0006780001147983 */ /* 0x000f680000300a00 */
[----:B-1----:R-:W5:Y:S04]  /*145d0*/  LDL.LU.64 R52, [R1+0x670] ;  /* 0x0006700001347983 */ /* 0x002f680000300a00 */
[----:B------:R1:W-:Y:S04]  /*145e0*/  STL.64 [R1+0x70], R54 ;  /* 0x0000703601007387 */ /* 0x0003e80000100a00 */
[----:B------:R3:W-:Y:S04]  /*145f0*/  LDGSTS.E [R32+0x22780], desc[UR28][R86.64], P0 ;  /* 0x2278000056207fae */ /* 0x0007e800081a101c */
[----:B-1----:R-:W5:Y:S04]  /*14600*/  LDL.LU.64 R54, [R1+0x668] ;  /* 0x0006680001367983 */ /* 0x002f680000300a00 */
[----:B------:R3:W-:Y:S02]  /*14610*/  STL.64 [R1+0xb0], R86 ;  /* 0x0000b05601007387 */ /* 0x0007e40000100a00 */
[----:B---3--:R-:W-:-:S04]  /*14620*/  IADD3 R86, P2, PT, R196, UR11, RZ ;  /* 0x0000000bc4567c10 */ /* 0x008fc8000ff5e0ff */
[----:B------:R-:W-:Y:S02]  /*14630*/  IADD3.X R87, PT, PT, R197, UR12, RZ, P2, !PT ;  /* 0x0000000cc5577c10 */ /* 0x000fe400097fe4ff */
[----:B------:R-:W-:-:S03]  /*14640*/  IADD3 R196, P2, PT, R122, UR11, RZ ;  /* 0x0000000b7ac47c10 */ /* 0x000fc6000ff5e0ff */
[----:B------:R-:W-:Y:S01]  /*14650*/  LDGSTS.E [R32+0x22b80], desc[UR28][R86.64], P0 ;  /* 0x22b8000056207fae */ /* 0x000fe200081a101c */
[----:B------:R-:W-:Y:S02]  /*14660*/  IADD3.X R197, PT, PT, R123, UR12, RZ, P2, !PT ;  /* 0x0000000c7bc57c10 */ /* 0x000fe400097fe4ff */
[----:B------:R-:W-:Y:S01]  /*14670*/  IADD3 R122, P2, PT, R84, UR11, RZ ;  /* 0x0000000b547a7c10 */ /* 0x000fe2000ff5e0ff */
[----:B------:R1:W-:Y:S03]  /*14680*/  STL.64 [R1+0xf0], R86 ;  /* 0x0000f05601007387 */ /* 0x0003e60000100a00 */
[----:B------:R-:W-:Y:S01]  /*14690*/  IADD3.X R123, PT, PT, R85, UR12, RZ, P2, !PT ;  /* 0x0000000c557b7c10 */ /* 0x000fe200097fe4ff */
[----:B------:R-:W-:Y:S04]  /*146a0*/  LDGSTS.E [R32+0x22f80], desc[UR28][R196.64], P0 ;  /* 0x22f80000c4207fae */ /* 0x000fe800081a101c */
[----:B------:R-:W5:Y:S04]  /*146b0*/  LDL.LU.64 R84, [R1+0x660] ;  /* 0x0006600001547983 */ /* 0x000f680000300a00 */
[----:B-1----:R-:W5:Y:S04]  /*146c0*/  LDL.LU.64 R86, [R1+0x658] ;  /* 0x0006580001567983 */ /* 0x002f680000300a00 */
[----:B------:R1:W-:Y:S04]  /*146d0*/  STL.64 [R1+0x130], R196 ;  /* 0x000130c401007387 */ /* 0x0003e80000100a00 */
[----:B------:R3:W-:Y:S04]  /*146e0*/  LDGSTS.E [R32+0x23380], desc[UR28][R122.64], P0 ;  /* 0x233800007a207fae */ /* 0x0007e800081a101c */
[----:B-1----:R1:W5:Y:S04]  /*146f0*/  LDL.LU.64 R196, [R1+0x650] ;  /* 0x0006500001c47983 */ /* 0x0023680000300a00 */
[----:B------:R3:W-:Y:S02]  /*14700*/  STL.64 [R1+0x170], R122 ;  /* 0x0001707a01007387 */ /* 0x0007e40000100a00 */
[----:B---3--:R-:W-:-:S04]  /*14710*/  IADD3 R122, P2, PT, R234, UR11, RZ ;  /* 0x0000000bea7a7c10 */ /* 0x008fc8000ff5e0ff */
[----:B------:R-:W-:Y:S02]  /*14720*/  IADD3.X R123, PT, PT, R235, UR12, RZ, P2, !PT ;  /* 0x0000000ceb7b7c10 */ /* 0x000fe400097fe4ff */
[----:B------:R-:W-:-:S03]  /*14730*/  IADD3 R234, P2, PT, R30, UR11, RZ ;  /* 0x0000000b1eea7c10 */ /* 0x000fc6000ff5e0ff */
[----:B------:R1:W-:Y:S01]  /*14740*/  LDGSTS.E [R32+0x23780], desc[UR28][R122.64], P0 ;  /* 0x237800007a207fae */ /* 0x0003e200081a101c */
[----:B------:R-:W-:-:S03]  /*14750*/  IADD3.X R235, PT, PT, R31, UR12, RZ, P2, !PT ;  /* 0x0000000c1feb7c10 */ /* 0x000fc600097fe4ff */
[----:B------:R3:W-:Y:S01]  /*14760*/  STL.64 [R1+0x1b0], R122 ;  /* 0x0001b07a01007387 */ /* 0x0007e20000100a00 */
[----:B------:R-:W-:-:S03]  /*14770*/  UMOV UR16, URZ ;  /* 0x000000ff00107c82 */ /* 0x000fc60008000000 */
[----:B------:R1:W-:Y:S01]  /*14780*/  LDGSTS.E [R32+0x23b80], desc[UR28][R234.64], P0 ;  /* 0x23b80000ea207fae */ /* 0x0003e200081a101c */
[----:B--2---:R-:W-:-:S04]  /*14790*/  IADD3 R30, P2, PT, R118, UR11, RZ ;  /* 0x0000000b761e7c10 */ /* 0x004fc8000ff5e0ff */
[----:B------:R-:W-:Y:S02]  /*147a0*/  IADD3.X R31, PT, PT, R119, UR12, RZ, P2, !PT ;  /* 0x0000000c771f7c10 */ /* 0x000fe400097fe4ff */
[----:B------:R1:W5:Y:S04]  /*147b0*/  LDL.LU.64 R118, [R1+0x648] ;  /* 0x0006480001767983 */ /* 0x0003680000300a00 */
[----:B---3--:R1:W5:Y:S04]  /*147c0*/  LDL.LU.64 R122, [R1+0x640] ;  /* 0x00064000017a7983 */ /* 0x0083680000300a00 */
[----:B------:R1:W-:Y:S04]  /*147d0*/  STL.64 [R1+0x1f0], R234 ;  /* 0x0001f0ea01007387 */ /* 0x0003e80000100a00 */
[----:B------:R1:W-:Y:S01]  /*147e0*/  STL.64 [R1+0x230], R30 ;  /* 0x0002301e01007387 */ /* 0x0003e20000100a00 */
[----:B------:R-:W-:-:S03]  /*147f0*/  ISETP.GE.AND P2, PT, R252, 0x100, PT ;  /* 0x00000100fc00780c */ /* 0x000fc60003f46270 */
[----:B------:R1:W-:Y:S01]  /*14800*/  LDGSTS.E [R32+0x23f80], desc[UR28][R30.64], P0 ;  /* 0x23f800001e207fae */ /* 0x0003e200081a101c */
[----:B------:R-:W-:-:S03]  /*14810*/  ISETP.GE.AND P0, PT, R252, 0x80, PT ;  /* 0x00000080fc00780c */ /* 0x000fc60003f06270 */
[----:B------:R-:W0:Y:S06]  /*14820*/  LDGDEPBAR ;  /* 0x00000000000079af */ /* 0x000e2c0000000000 */
[----:B------:R-:W-:Y:S05]  /*14830*/  @!P2 BRA `(.L_x_7) ;  /* 0x0000009400e4a947 */ /* 0x000fea0003800000 */
[----:B-1----:R-:W2:Y:S01]  /*14840*/  LDL.LU.64 R234, [R1] ;  /* 0x0000000001ea7983 */ /* 0x002ea20000300a00 */
[----:B-----5:R-:W-:Y:S02]  /*14850*/  IMAD.MOV.U32 R120, RZ, RZ, R118 ;  /* 0x000000ffff787224 */ /* 0x020fe400078e0076 */
[----:B------:R-:W-:Y:S01]  /*14860*/  IMAD.MOV.U32 R31, RZ, RZ, R239 ;  /* 0x000000ffff1f7224 */ /* 0x000fe200078e00ef */
[----:B------:R-:W3:Y:S01]  /*14870*/  LDL.LU.64 R32, [R1+0x190] ;  /* 0x0001900001207983 */ /* 0x000ee20000300a00 */
[----:B------:R-:W-:Y:S02]  /*14880*/  IMAD.MOV.U32 R123, RZ, RZ, R117 ;  /* 0x000000ffff7b7224 */ /* 0x000fe400078e0075 */
[----:B------:R-:W-:Y:S01]  /*14890*/  IMAD.MOV.U32 R118, RZ, RZ, R196 ;  /* 0x000000ffff767224 */ /* 0x000fe200078e00c4 */
[----:B------:R1:W-:Y:S01]  /*148a0*/  STL [R1+0x63c], R122 ;  /* 0x00063c7a01007387 */ /* 0x0003e20000100800 */
[----:B------:R-:W-:Y:S02]  /*148b0*/  IMAD.MOV.U32 R117, RZ, RZ, R197 ;  /* 0x000000ffff757224 */ /* 0x000fe400078e00c5 */
[----:B------:R-:W-:Y:S01]  /*148c0*/  IMAD.MOV.U32 R30, RZ, RZ, R238 ;  /* 0x000000ffff1e7224 */ /* 0x000fe200078e00ee */
[----:B------:R-:W-:Y:S01]  /*148d0*/  STL.64 [R1+0x640], R120 ;  /* 0x0006407801007387 */ /* 0x000fe20000100a00 */
[----:B-1----:R-:W-:-:S02]  /*148e0*/  IMAD.MOV.U32 R122, RZ, RZ, R116 ;  /* 0x000000ffff7a7224 */ /* 0x002fc400078e0074 */
[----:B------:R-:W-:Y:S02]  /*148f0*/  IMAD.MOV.U32 R116, RZ, RZ, R114 ;  /* 0x000000ffff747224 */ /* 0x000fe400078e0072 */
[----:B------:R-:W-:Y:S02]  /*14900*/  IMAD.MOV.U32 R114, RZ, RZ, R112 ;  /* 0x000000ffff727224 */ /* 0x000fe400078e0070 */
[----:B------:R-:W-:Y:S01]  /*14910*/  IMAD.MOV.U32 R112, RZ, RZ, R110 ;  /* 0x000000ffff707224 */ /* 0x000fe200078e006e */
[----:B------:R-:W-:Y:S01]  /*14920*/  STL.64 [R1+0x648], R118 ;  /* 0x0006487601007387 */ /* 0x000fe20000100a00 */
[----:B------:R-:W-:Y:S02]  /*14930*/  IMAD.MOV.U32 R110, RZ, RZ, R108 ;  /* 0x000000ffff6e7224 */ /* 0x000fe400078e006c */
[----:B------:R-:W-:Y:S01]  /*14940*/  IMAD.MOV.U32 R108, RZ, RZ, R106 ;  /* 0x000000ffff6c7224 */ /* 0x000fe200078e006a */
[----:B------:R-:W-:Y:S01]  /*14950*/  STL.64 [R1+0x650], R116 ;  /* 0x0006507401007387 */ /* 0x000fe20000100a00 */
[----:B------:R-:W-:-:S02]  /*14960*/  IMAD.MOV.U32 R106, RZ, RZ, R104 ;  /* 0x000000ffff6a7224 */ /* 0x000fc400078e0068 */
[----:B------:R-:W-:Y:S01]  /*14970*/  IMAD.MOV.U32 R104, RZ, RZ, R102 ;  /* 0x000000ffff687224 */ /* 0x000fe200078e0066 */
[----:B------:R-:W-:Y:S01]  /*14980*/  STL.64 [R1+0x658], R114 ;  /* 0x0006587201007387 */ /* 0x000fe20000100a00 */
[----:B------:R-:W-:Y:S02]  /*14990*/  IMAD.MOV.U32 R102, RZ, RZ, R100 ;  /* 0x000000ffff667224 */ /* 0x000fe400078e0064 */
[----:B------:R-:W-:Y:S01]  /*149a0*/  IMAD.MOV.U32 R100, RZ, RZ, R98 ;  /* 0x000000ffff647224 */ /* 0x000fe200078e0062 */
[----:B------:R-:W-:Y:S01]  /*149b0*/  STL.64 [R1+0x660], R112 ;  /* 0x0006607001007387 */ /* 0x000fe20000100a00 */
[----:B------:R-:W-:-:S03]  /*149c0*/  IMAD.MOV.U32 R98, RZ, RZ, R96 ;  /* 0x000000ffff627224 */ /* 0x000fc600078e0060 */
[----:B------:R-:W-:Y:S01]  /*149d0*/  STL.64 [R1+0x668], R110 ;  /* 0x0006686e01007387 */ /* 0x000fe20000100a00 */
[----:B------:R-:W-:-:S03]  /*149e0*/  IMAD.MOV.U32 R96, RZ, RZ, R94 ;  /* 0x000000ffff607224 */ /* 0x000fc600078e005e */
[----:B------:R-:W-:Y:S01]  /*149f0*/  STL.64 [R1+0x670], R108 ;  /* 0x0006706c01007387 */ /* 0x000fe20000100a00 */
[----:B------:R-:W-:-:S03]  /*14a00*/  IMAD.MOV.U32 R94, RZ, RZ, R92 ;  /* 0x000000ffff5e7224 */ /* 0x000fc600078e005c */
[----:B------:R-:W-:Y:S04]  /*14a10*/  STL.64 [R1+0x678], R106 ;  /* 0x0006786a01007387 */ /* 0x000fe80000100a00 */
[----:B------:R-:W-:Y:S04]  /*14a20*/  STL.64 [R1+0x680], R104 ;  /* 0x0006806801007387 */ /* 0x000fe80000100a00 */
[----:B------:R-:W-:Y:S04]  /*14a30*/  STL.64 [R1+0x688], R102 ;  /* 0x0006886601007387 */ /* 0x000fe80000100a00 */
[----:B------:R1:W-:Y:S04]  /*14a40*/  STL.64 [R1+0x690], R100 ;  /* 0x0006906401007387 */ /* 0x0003e80000100a00 */
[----:B-1----:R-:W4:Y:S04]  /*14a50*/  LDL.LU.64 R100, [R1+0x48] ;  /* 0x0000480001647983 */ /* 0x002f280000300a00 */
[----:B------:R-:W-:Y:S04]  /*14a60*/  STL.64 [R1+0x698], R98 ;  /* 0x0006986201007387 */ /* 0x000fe80000100a00 */
[----:B------:R1:W-:Y:S04]  /*14a70*/  STL.64 [R1+0x6a0], R96 ;  /* 0x0006a06001007387 */ /* 0x0003e80000100a00 */
[----:B------:R1:W-:Y:S04]  /*14a80*/  STL.64 [R1+0x6a8], R94 ;  /* 0x0006a85e01007387 */ /* 0x0003e80000100a00 */
[----:B------:R-:W2:Y:S01]  /*14a90*/  LDL.LU.64 R120, [R1+0x8] ;  /* 0x0000080001787983 */ /* 0x000ea20000300a00 */
[----:B------:R-:W-:-:S02]  /*14aa0*/  IMAD.MOV.U32 R92, RZ, RZ, R90 ;  /* 0x000000ffff5c7224 */ /* 0x000fc400078e005a */
[----:B------:R-:W-:Y:S02]  /*14ab0*/  IMAD.MOV.U32 R90, RZ, RZ, R88 ;  /* 0x000000ffff5a7224 */ /* 0x000fe400078e0058 */
[----:B------:R-:W-:Y:S02]  /*14ac0*/  IMAD.MOV.U32 R88, RZ, RZ, R86 ;  /* 0x000000ffff587224 */ /* 0x000fe400078e0056 */
[----:B------:R-:W-:Y:S02]  /*14ad0*/  IMAD.MOV.U32 R86, RZ, RZ, R84 ;  /* 0x000000ffff567224 */ /* 0x000fe400078e0054 */
[----:B------:R-:W-:Y:S02]  /*14ae0*/  IMAD.MOV.U32 R84, RZ, RZ, R82 ;  /* 0x000000ffff547224 */ /* 0x000fe400078e0052 */
[----:B------:R-:W-:Y:S02]  /*14af0*/  IMAD.MOV.U32 R82, RZ, RZ, R80 ;  /* 0x000000ffff527224 */ /* 0x000fe400078e0050 */
        /* <DEDUP_REMOVED lines=27> */
[----:B------:R-:W-:Y:S02]  /*14cb0*/  IMAD.MOV.U32 R46, RZ, RZ, R44 ;  /* 0x000000ffff2e7224 */ /* 0x000fe400078e002c */
[----:B------:R-:W-:Y:S01]  /*14cc0*/  IMAD.MOV.U32 R139, RZ, RZ, R141 ;  /* 0x000000ffff8b7224 */ /* 0x000fe200078e008d */
[----:B------:R1:W-:Y:S01]  /*14cd0*/  STL.64 [R1+0x6d0], R84 ;  /* 0x0006d05401007387 */ /* 0x0003e20000100a00 */
[----:B------:R-:W-:-:S02]  /*14ce0*/  IMAD.MOV.U32 R44, RZ, RZ, R42 ;  /* 0x000000ffff2c7224 */ /* 0x000fc400078e002a */
[----:B------:R-:W-:Y:S01]  /*14cf0*/  IMAD.MOV.U32 R141, RZ, RZ, R143 ;  /* 0x000000ffff8d7224 */ /* 0x000fe200078e008f */
[----:B------:R-:W4:Y:S01]  /*14d00*/  LDL.LU.64 R102, [R1+0x18] ;  /* 0x0000180001667983 */ /* 0x000f220000300a00 */
[----:B------:R-:W-:Y:S02]  /*14d10*/  IMAD.MOV.U32 R42, RZ, RZ, R40 ;  /* 0x000000ffff2a7224 */ /* 0x000fe400078e0028 */
[----:B------:R-:W-:Y:S01]  /*14d20*/  IMAD.MOV.U32 R143, RZ, RZ, R147 ;  /* 0x000000ffff8f7224 */ /* 0x000fe200078e0093 */
[----:B------:R-:W4:Y:S01]  /*14d30*/  LDL.LU.64 R110, [R1+0x150] ;  /* 0x00015000016e7983 */ /* 0x000f220000300a00 */
[----:B------:R-:W-:Y:S02]  /*14d40*/  IMAD.MOV.U32 R40, RZ, RZ, R38 ;  /* 0x000000ffff287224 */ /* 0x000fe400078e0026 */
[----:B------:R-:W-:Y:S01]  /*14d50*/  IMAD.MOV.U32 R147, RZ, RZ, R153 ;  /* 0x000000ffff937224 */ /* 0x000fe200078e0099 */
[----:B------:R-:W4:Y:S01]  /*14d60*/  LDL.LU.64 R104, [R1+0x78] ;  /* 0x0000780001687983 */ /* 0x000f220000300a00 */
        /* <DEDUP_REMOVED lines=14> */
[----:B-1----:R-:W4:Y:S01]  /*14e50*/  LDL.LU.64 R96, [R1+0x20] ;  /* 0x0000200001607983 */ /* 0x002f220000300a00 */
        /* <DEDUP_REMOVED lines=10> */
[----:B--2---:R-:W-:Y:S02]  /*14f00*/  IMAD.MOV.U32 R218, RZ, RZ, R120 ;  /* 0x000000ffffda7224 */ /* 0x004fe400078e0078 */
[----:B------:R-:W-:Y:S02]  /*14f10*/  IMAD.MOV.U32 R217, RZ, RZ, R121 ;  /* 0x000000ffffd97224 */ /* 0x000fe400078e0079 */
[----:B------:R-:W2:Y:S01]  /*14f20*/  LDL.LU.64 R120, [R1+0x10] ;  /* 0x0000100001787983 */ /* 0x000ea20000300a00 */
[----:B------:R-:W-:Y:S02]  /*14f30*/  IMAD.MOV.U32 R99, RZ, RZ, R123 ;  /* 0x000000ffff637224 */ /* 0x000fe400078e007b */
[----:B---3--:R-:W-:Y:S02]  /*14f40*/  IMAD.MOV.U32 R123, RZ, RZ, R33 ;  /* 0x000000ffff7b7224 */ /* 0x008fe400078e0021 */
        /* <DEDUP_REMOVED lines=28> */
[----:B----4-:R-:W-:Y:S02]  /*15110*/  IMAD.MOV.U32 R234, RZ, RZ, R100 ;  /* 0x000000ffffea7224 */ /* 0x010fe400078e0064 */
        /* <DEDUP_REMOVED lines=8> */
[----:B------:R-:W3:Y:S04]  /*151a0*/  LDL.LU.64 R116, [R1+0xc8] ;  /* 0x0000c80001747983 */ /* 0x000ee80000300a00 */
[----:B------:R-:W4:Y:S01]  /*151b0*/  LDL.LU.64 R102, [R1+0x38] ;  /* 0x0000380001667983 */ /* 0x000f220000300a00 */
[----:B------:R-:W-:-:S03]  /*151c0*/  IMAD.MOV.U32 R88, RZ, RZ, R94 ;  /* 0x000000ffff587224 */ /* 0x000fc600078e005e */
[----:B------:R-:W3:Y:S01]  /*151d0*/  LDL.LU.64 R100, [R1+0x88] ;  /* 0x0000880001647983 */ /* 0x000ee20000300a00 */
[----:B------:R-:W-:-:S03]  /*151e0*/  IMAD.MOV.U32 R89, RZ, RZ, R95 ;  /* 0x000000ffff597224 */ /* 0x000fc600078e005f */
[----:B------:R-:W3:Y:S01]  /*151f0*/  LDL.LU.64 R86, [R1+0x50] ;  /* 0x0000500001567983 */ /* 0x000ee20000300a00 */
[----:B------:R-:W-:Y:S02]  /*15200*/  IMAD.MOV.U32 R221, RZ, RZ, R237 ;  /* 0x000000ffffdd7224 */ /* 0x000fe400078e00ed */
[----:B------:R-:W-:Y:S01]  /*15210*/  IMAD.MOV.U32 R94, RZ, RZ, R98 ;  /* 0x000000ffff5e7224 */ /* 0x000fe200078e0062 */
[----:B------:R-:W3:Y:S01]  /*15220*/  LDL.LU.64 R92, [R1+0x80] ;  /* 0x00008000015c7983 */ /* 0x000ee20000300a00 */
[----:B------:R-:W-:Y:S02]  /*15230*/  IMAD.MOV.U32 R95, RZ, RZ, R99 ;  /* 0x000000ffff5f7224 */ /* 0x000fe400078e0063 */
[----:B------:R-:W-:Y:S02]  /*15240*/  IMAD.MOV.U32 R90, RZ, RZ, R118 ;  /* 0x000000ffff5a7224 */ /* 0x000fe400078e0076 */
[----:B------:R-:W-:Y:S02]  /*15250*/  IMAD.MOV.U32 R91, RZ, RZ, R119 ;  /* 0x000000ffff5b7224 */ /* 0x000fe400078e0077 */
[----:B------:R-:W-:Y:S01]  /*15260*/  IMAD.MOV.U32 R239, RZ, RZ, R240 ;  /* 0x000000ffffef7224 */ /* 0x000fe200078e00f0 */
[----:B------:R-:W3:Y:S01]  /*15270*/  LDL.LU.64 R118, [R1+0xe8] ;  /* 0x0000e80001767983 */ /* 0x000ee20000300a00 */
[----:B------:R-:W-:-:S02]  /*15280*/  IMAD.MOV.U32 R237, RZ, RZ, R241 ;  /* 0x000000ffffed7224 */ /* 0x000fc400078e00f1 */
[----:B------:R-:W-:Y:S02]  /*15290*/  IMAD.MOV.U32 R98, RZ, RZ, R104 ;  /* 0x000000ffff627224 */ /* 0x000fe400078e0068 */
[----:B------:R-:W-:Y:S02]  /*152a0*/  IMAD.MOV.U32 R99, RZ, RZ, R105 ;  /* 0x000000ffff637224 */ /* 0x000fe400078e0069 */
[----:B------:R-:W-:Y:S02]  /*152b0*/  IMAD.MOV.U32 R104, RZ, RZ, R106 ;  /* 0x000000ffff687224 */ /* 0x000fe400078e006a */
[----:B------:R-:W-:Y:S02]  /*152c0*/  IMAD.MOV.U32 R105, RZ, RZ, R107 ;  /* 0x000000ffff697224 */ /* 0x000fe400078e006b */
[----:B--2---:R-:W-:Y:S02]  /*152d0*/  IMAD.MOV.U32 R241, RZ, RZ, R120 ;  /* 0x000000fffff17224 */ /* 0x004fe400078e0078 */
[----:B------:R-:W-:-:S02]  /*152e0*/  IMAD.MOV.U32 R240, RZ, RZ, R121 ;  /* 0x000000fffff07224 */ /* 0x000fc400078e0079 */
[----:B------:R-:W2:Y:S04]  /*152f0*/  LDL.LU.64 R120, [R1+0x98] ;  /* 0x0000980001787983 */ /* 0x000ea80000300a00 */
[----:B------:R-:W2:Y:S01]  /*15300*/  LDL.LU.64 R106, [R1+0x40] ;  /* 0x00004000016a7983 */ /* 0x000ea20000300a00 */
        /* <DEDUP_REMOVED lines=26> */
[----:B------:R-:W-:Y:S01]  /*154b0*/  IMAD.MOV.U32 R150, RZ, RZ, R154 ;  /* 0x000000ffff967224 */ /* 0x000fe200078e009a */
[----:B------:R-:W4:Y:S01]  /*154c0*/  LDL.LU.64 R96, [R1+0x30] ;  /* 0x0000300001607983 */ /* 0x000f220000300a00 */
        /* <DEDUP_REMOVED lines=14> */
[----:B------:R-:W-:Y:S01]  /*155b0*/  IMAD.MOV.U32 R206, RZ, RZ, R220 ;  /* 0x000000ffffce7224 */ /* 0x000fe200078e00dc */
[----:B------:R-:W-:Y:S01]  /*155c0*/  SHF.R.S32.HI R238, RZ, 0x1f, R252 ;  /* 0x0000001fffee7819 */ /* 0x000fe200000114fc */
        /* <DEDUP_REMOVED lines=8> */
[----:B------:R-:W-:Y:S01]  /*15650*/  LEA.HI R238, R238, R252, RZ, 0x7 ;  /* 0x000000fceeee7211 */ /* 0x000fe200078f38ff */
[----:B------:R-:W-:Y:S02]  /*15660*/  IMAD.MOV.U32 R251, RZ, RZ, R84 ;  /* 0x000000fffffb7224 */ /* 0x000fe400078e0054 */
[----:B------:R-:W-:-:S02]  /*15670*/  IMAD.MOV.U32 R250, RZ, RZ, R85 ;  /* 0x000000fffffa7224 */ /* 0x000fc400078e0055 */
[----:B------:R1:W5:Y:S01]  /*15680*/  LDL.LU.64 R84, [R1+0x6d0] ;  /* 0x0006d00001547983 */ /* 0x0003620000300a00 */
[----:B------:R-:W-:-:S03]  /*15690*/  IMAD.MOV.U32 R252, RZ, RZ, R99 ;  /* 0x000000fffffc7224 */ /* 0x000fc600078e0063 */
[----:B------:R1:W-:Y:S01]  /*156a0*/  STL [R1], R98 ;  /* 0x0000006201007387 */ /* 0x0003e20000100800 */
[----:B------:R-:W-:-:S03]  /*156b0*/  IMAD.MOV.U32 R28, RZ, RZ, R24 ;  /* 0x000000ffff1c7224 */ /* 0x000fc600078e0018 */
[----:B-1----:R-:W4:Y:S01]  /*156c0*/  LDL.LU.64 R98, [R1+0xb8] ;  /* 0x0000b80001627983 */ /* 0x002f220000300a00 */
        /* <DEDUP_REMOVED lines=11> */
[----:B---3--:R-:W-:Y:S01]  /*15780*/  IMAD.MOV.U32 R124, RZ, RZ, R87 ;  /* 0x000000ffff7c7224 */ /* 0x008fe200078e0057 */
[----:B------:R1:W-:Y:S04]  /*15790*/  STL [R1+0x8], R86 ;  /* 0x0000085601007387 */ /* 0x0003e80000100800 */
[----:B-1----:R1:W5:Y:S04]  /*157a0*/  LDL.LU.64 R86, [R1+0x6c8] ;  /* 0x0006c80001567983 */ /* 0x0023680000300a00 */
[----:B------:R-:W-:Y:S04]  /*157b0*/  STL [R1+0x4], R124 ;  /* 0x0000047c01007387 */ /* 0x000fe80000100800 */
[----:B--2---:R2:W-:Y:S04]  /*157c0*/  STL [R1+0x10], R106 ;  /* 0x0000106a01007387 */ /* 0x0045e80000100800 */
[----:B----4-:R-:W-:Y:S01]  /*157d0*/  STL [R1+0x18], R102 ;  /* 0x0000186601007387 */ /* 0x010fe20000100800 */
[----:B--2---:R-:W-:-:S02]  /*157e0*/  IMAD.MOV.U32 R106, RZ, RZ, R107 ;  /* 0x000000ffff6a7224 */ /* 0x004fc400078e006b */
[----:B------:R-:W-:-:S03]  /*157f0*/  IMAD.MOV.U32 R107, RZ, RZ, R109 ;  /* 0x000000ffff6b7224 */ /* 0x000fc600078e006d */
[----:B------:R2:W-:Y:S02]  /*15800*/  STL [R1+0xc], R106 ;  /* 0x00000c6a01007387 */ /* 0x0005e40000100800 */
[----:B--2---:R-:W-:Y:S02]  /*15810*/  IMAD.MOV.U32 R106, RZ, RZ, R108 ;  /* 0x000000ffff6a7224 */ /* 0x004fe400078e006c */
[----:B------:R-:W2:Y:S01]  /*15820*/  LDL.LU.64 R108, [R1+0x58] ;  /* 0x00005800016c7983 */ /* 0x000ea20000300a00 */
[----:B------:R-:W-:-:S03]  /*15830*/  IMAD.MOV.U32 R124, RZ, RZ, R103 ;  /* 0x000000ffff7c7224 */ /* 0x000fc600078e0067 */
[----:B------:R-:W3:Y:S04]  /*15840*/  LDL.LU.64 R102, [R1+0x60] ;  /* 0x0000600001667983 */ /* 0x000ee80000300a00 */
[----:B------:R4:W-:Y:S04]  /*15850*/  STL [R1+0x14], R124 ;  /* 0x0000147c01007387 */ /* 0x0009e80000100800 */
[----:B------:R1:W-:Y:S01]  /*15860*/  STL [R1+0x20], R126 ;  /* 0x0000207e01007387 */ /* 0x0003e20000100800 */
[----:B----4-:R-:W-:-:S05]  /*15870*/  IMAD.MOV.U32 R124, RZ, RZ, R127 ;  /* 0x000000ffff7c7224 */ /* 0x010fca00078e007f */
[----:B------:R4:W-:Y:S01]  /*15880*/  STL [R1+0x1c], R124 ;  /* 0x00001c7c01007387 */ /* 0x0009e20000100800 */
[----:B-1----:R-:W-:Y:S02]  /*15890*/  IMAD.MOV.U32 R126, RZ, RZ, R114 ;  /* 0x000000ffff7e7224 */ /* 0x002fe400078e0072 */
[----:B------:R-:W-:Y:S01]  /*158a0*/  IMAD.MOV.U32 R127, RZ, RZ, R115 ;  /* 0x000000ffff7f7224 */ /* 0x000fe200078e0073 */
[----:B------:R1:W-:Y:S04]  /*158b0*/  STL [R1+0x28], R88 ;  /* 0x0000285801007387 */ /* 0x0003e80000100800 */
[----:B------:R-:W3:Y:S01]  /*158c0*/  LDL.LU.64 R114, [R1+0x70] ;  /* 0x0000700001727983 */ /* 0x000ee20000300a00 */
[----:B----4-:R-:W-:-:S03]  /*158d0*/  IMAD.MOV.U32 R124, RZ, RZ, R89 ;  /* 0x000000ffff7c7224 */ /* 0x010fc600078e0059 */
[----:B-1----:R1:W5:Y:S04]  /*158e0*/  LDL.LU.64 R88, [R1+0x6c0] ;  /* 0x0006c00001587983 */ /* 0x0023680000300a00 */
[----:B------:R4:W-:Y:S04]  /*158f0*/  STL [R1+0x24], R124 ;  /* 0x0000247c01007387 */ /* 0x0009e80000100800 */
[----:B------:R1:W-:Y:S01]  /*15900*/  STL [R1+0x30], R96 ;  /* 0x0000306001007387 */ /* 0x0003e20000100800 */
[----:B----4-:R-:W-:-:S03]  /*15910*/  IMAD.MOV.U32 R124, RZ, RZ, R97 ;  /* 0x000000ffff7c7224 */ /* 0x010fc600078e0061 */
[----:B-1----:R-:W4:Y:S04]  /*15920*/  LDL.LU.64 R96, [R1+0xf8] ;  /* 0x0000f80001607983 */ /* 0x002f280000300a00 */
[----:B------:R1:W-:Y:S04]  /*15930*/  STL [R1+0x2c], R124 ;  /* 0x00002c7c01007387 */ /* 0x0003e80000100800 */
[----:B------:R1:W-:Y:S02]  /*15940*/  STL [R1+0x38], R90 ;  /* 0x0000385a01007387 */ /* 0x0003e40000100800 */
[----:B-1----:R-:W-:-:S02]  /*15950*/  IMAD.MOV.U32 R124, RZ, RZ, R91 ;  /* 0x000000ffff7c7224 */ /* 0x002fc400078e005b */
[----:B------:R1:W5:Y:S04]  /*15960*/  LDL.LU.64 R90, [R1+0x6b8] ;  /* 0x0006b800015a7983 */ /* 0x0003680000300a00 */
[----:B------:R1:W-:Y:S04]  /*15970*/  STL [R1+0x34], R124 ;  /* 0x0000347c01007387 */ /* 0x0003e80000100800 */
[----:B------:R1:W-:Y:S02]  /*15980*/  STL [R1+0x40], R98 ;  /* 0x0000406201007387 */ /* 0x0003e40000100800 */
[----:B-1----:R-:W-:-:S02]  /*15990*/  IMAD.MOV.U32 R124, RZ, RZ, R99 ;  /* 0x000000ffff7c7224 */ /* 0x002fc400078e0063 */
[----:B------:R-:W4:Y:S04]  /*159a0*/  LDL.LU.64 R98, [R1+0xc0] ;  /* 0x0000c00001627983 */ /* 0x000f280000300a00 */
[----:B------:R-:W-:Y:S04]  /*159b0*/  STL [R1+0x3c], R124 ;  /* 0x00003c7c01007387 */ /* 0x000fe80000100800 */
[----:B------:R1:W-:Y:S04]  /*159c0*/  STL [R1+0x48], R100 ;  /* 0x0000486401007387 */ /* 0x0003e80000100800 */
[----:B------:R-:W-:Y:S01]  /*159d0*/  STL [R1+0x50], R92 ;  /* 0x0000505c01007387 */ /* 0x000fe20000100800 */
[----:B-1----:R-:W-:-:S05]  /*159e0*/  IMAD.MOV.U32 R100, RZ, RZ, R101 ;  /* 0x000000ffff647224 */ /* 0x002fca00078e0065 */
[----:B------:R1:W-:Y:S04]  /*159f0*/  STL [R1+0x44], R100 ;  /* 0x0000446401007387 */ /* 0x0003e80000100800 */
[----:B-1----:R-:W4:Y:S01]  /*15a00*/  LDL.LU.64 R100, [R1+0xa0] ;  /* 0x0000a00001647983 */ /* 0x002f220000300a00 */
[----:B------:R-:W-:-:S03]  /*15a10*/  IMAD.MOV.U32 R124, RZ, RZ, R93 ;  /* 0x000000ffff7c7224 */ /* 0x000fc600078e005d */
[----:B------:R1:W5:Y:S04]  /*15a20*/  LDL.LU.64 R92, [R1+0x6b0] ;  /* 0x0006b000015c7983 */ /* 0x0003680000300a00 */
[----:B------:R1:W-:Y:S04]  /*15a30*/  STL [R1+0x4c], R124 ;  /* 0x00004c7c01007387 */ /* 0x0003e80000100800 */
[----:B--2---:R2:W-:Y:S01]  /*15a40*/  STL [R1+0x58], R108 ;  /* 0x0000586c01007387 */ /* 0x0045e20000100800 */
[----:B-1----:R-:W-:-:S03]  /*15a50*/  IMAD.MOV.U32 R124, RZ, RZ, R109 ;  /* 0x000000ffff7c7224 */ /* 0x002fc600078e006d */
[----:B--2---:R-:W2:Y:S04]  /*15a60*/  LDL.LU.64 R108, [R1+0xb0] ;  /* 0x0000b000016c7983 */ /* 0x004ea80000300a00 */
[----:B------:R-:W-:Y:S04]  /*15a70*/  STL [R1+0x54], R124 ;  /* 0x0000547c01007387 */ /* 0x000fe80000100800 */
[----:B---3--:R1:W-:Y:S04]  /*15a80*/  STL [R1+0x60], R102 ;  /* 0x0000606601007387 */ /* 0x0083e80000100800 */
[----:B------:R-:W-:Y:S01]  /*15a90*/  STL [R1+0x68], R126 ;  /* 0x0000687e01007387 */ /* 0x000fe20000100800 */
[----:B-1----:R-:W-:-:S05]  /*15aa0*/  IMAD.MOV.U32 R102, RZ, RZ, R103 ;  /* 0x000000ffff667224 */ /* 0x002fca00078e0067 */
[----:B------:R1:W-:Y:S01]  /*15ab0*/  STL [R1+0x5c], R102 ;  /* 0x00005c6601007387 */ /* 0x0003e20000100800 */
[----:B------:R-:W-:-:S03]  /*15ac0*/  IMAD.MOV.U32 R124, RZ, RZ, R127 ;  /* 0x000000ffff7c7224 */ /* 0x000fc600078e007f */
[----:B-1----:R-:W3:Y:S04]  /*15ad0*/  LDL.LU.64 R102, [R1+0x138] ;  /* 0x0001380001667983 */ /* 0x002ee80000300a00 */
[----:B------:R1:W-:Y:S04]  /*15ae0*/  STL [R1+0x70], R114 ;  /* 0x0000707201007387 */ /* 0x0003e80000100800 */
[----:B------:R-:W-:Y:S04]  /*15af0*/  STL [R1+0x64], R124 ;  /* 0x0000647c01007387 */ /* 0x000fe80000100800 */
[----:B------:R-:W-:Y:S01]  /*15b00*/  STL [R1+0x78], R94 ;  /* 0x0000785e01007387 */ /* 0x000fe20000100800 */
[----:B-1----:R-:W-:-:S05]  /*15b10*/  IMAD.MOV.U32 R114, RZ, RZ, R115 ;  /* 0x000000ffff727224 */ /* 0x002fca00078e0073 */
[----:B------:R1:W-:Y:S04]  /*15b20*/  STL [R1+0x6c], R114 ;  /* 0x00006c7201007387 */ /* 0x0003e80000100800 */
[----:B-1----:R-:W3:Y:S01]  /*15b30*/  LDL.LU.64 R114, [R1+0x100] ;  /* 0x0001000001727983 */ /* 0x002ee20000300a00 */
[----:B------:R-:W-:-:S03]  /*15b40*/  IMAD.MOV.U32 R94, RZ, RZ, R95 ;  /* 0x000000ffff5e7224 */ /* 0x000fc600078e005f */
[----:B----4-:R-:W-:Y:S04]  /*15b50*/  STL [R1+0x80], R96 ;  /* 0x0000806001007387 */ /* 0x010fe80000100800 */
[----:B------:R1:W-:Y:S04]  /*15b60*/  STL [R1+0x74], R94 ;  /* 0x0000745e01007387 */ /* 0x0003e80000100800 */
[----:B------:R-:W-:Y:S01]  /*15b70*/  STL [R1+0x88], R116 ;  /* 0x0000887401007387 */ /* 0x000fe20000100800 */
[----:B-1----:R-:W-:-:S05]  /*15b80*/  IMAD.MOV.U32 R94, RZ, RZ, R97 ;  /* 0x000000ffff5e7224 */ /* 0x002fca00078e0061 */
[----:B------:R1:W-:Y:S02]  /*15b90*/  STL [R1+0x7c], R94 ;  /* 0x00007c5e01007387 */ /* 0x0003e40000100800 */
[----:B-1----:R-:W-:Y:S02]  /*15ba0*/  IMAD.MOV.U32 R94, RZ, RZ, R117 ;  /* 0x000000ffff5e7224 */ /* 0x002fe400078e0075 */
[----:B------:R-:W4:Y:S04]  /*15bb0*/  LDL.LU.64 R116, [R1+0xe0] ;  /* 0x0000e00001747983 */ /* 0x000f280000300a00 */
[----:B------:R1:W-:Y:S04]  /*15bc0*/  STL [R1+0x84], R94 ;  /* 0x0000845e01007387 */ /* 0x0003e80000100800 */
[----:B------:R-:W-:Y:S01]  /*15bd0*/  STL [R1+0x90], R98 ;  /* 0x0000906201007387 */ /* 0x000fe20000100800 */
[----:B-1----:R-:W-:-:S05]  /*15be0*/  IMAD.MOV.U32 R94, RZ, RZ, R99 ;  /* 0x000000ffff5e7224 */ /* 0x002fca00078e0063 */
[----:B------:R1:W-:Y:S04]  /*15bf0*/  STL [R1+0x8c], R94 ;  /* 0x00008c5e01007387 */ /* 0x0003e80000100800 */
        /* <DEDUP_REMOVED lines=10> */
[----:B------:R2:W-:Y:S02]  /*15ca0*/  STL [R1+0xa4], R94 ;  /* 0x0000a45e01007387 */ /* 0x0005e40000100800 */
[----:B--2---:R-:W-:-:S02]  /*15cb0*/  IMAD.MOV.U32 R94, RZ, RZ, R109 ;  /* 0x000000ffff5e7224 */ /* 0x004fc400078e006d */
[----:B------:R1:W-:Y:S04]  /*15cc0*/  STL [R1+0xb0], R108 ;  /* 0x0000b06c01007387 */ /* 0x0003e80000100800 */
[----:B------:R-:W-:Y:S04]  /*15cd0*/  STL [R1+0xb8], R110 ;  /* 0x0000b86e01007387 */ /* 0x000fe80000100800 */
[----:B------:R2:W-:Y:S04]  /*15ce0*/  STL [R1+0xac], R94 ;  /* 0x0000ac5e01007387 */ /* 0x0005e80000100800 */
[----:B-1----:R-:W4:Y:S01]  /*15cf0*/  LDL.LU.64 R108, [R1+0x148] ;  /* 0x00014800016c7983 */ /* 0x002f220000300a00 */
[----:B--2---:R-:W-:-:S03]  /*15d00*/  IMAD.MOV.U32 R94, RZ, RZ, R111 ;  /* 0x000000ffff5e7224 */ /* 0x004fc600078e006f */
[----:B---3--:R-:W-:Y:S04]  /*15d10*/  STL [R1+0xc0], R102 ;  /* 0x0000c06601007387 */ /* 0x008fe80000100800 */
[----:B------:R1:W-:Y:S04]  /*15d20*/  STL [R1+0xb4], R94 ;  /* 0x0000b45e01007387 */ /* 0x0003e80000100800 */
[----:B------:R-:W2:Y:S01]  /*15d30*/  LDL.LU.64 R110, [R1+0x140] ;  /* 0x00014000016e7983 */ /* 0x000ea20000300a00 */
[----:B-1----:R-:W-:-:S03]  /*15d40*/  IMAD.MOV.U32 R94, RZ, RZ, R103 ;  /* 0x000000ffff5e7224 */ /* 0x002fc600078e0067 */
[----:B------:R-:W-:Y:S04]  /*15d50*/  STL [R1+0xc8], R112 ;  /* 0x0000c87001007387 */ /* 0x000fe80000100800 */
[----:B------:R1:W-:Y:S04]  /*15d60*/  STL [R1+0xbc], R94 ;  /* 0x0000bc5e01007387 */ /* 0x0003e80000100800 */
[----:B------:R-:W3:Y:S01]  /*15d70*/  LDL.LU.64 R98, [R1+0x118] ;  /* 0x0001180001627983 */ /* 0x000ee20000300a00 */
[----:B-1----:R-:W-:-:S03]  /*15d80*/  IMAD.MOV.U32 R94, RZ, RZ, R113 ;  /* 0x000000ffff5e7224 */ /* 0x002fc600078e0071 */
[----:B------:R-:W-:Y:S04]  /*15d90*/  STL [R1+0xd0], R114 ;  /* 0x0000d07201007387 */ /* 0x000fe80000100800 */
[----:B------:R1:W-:Y:S04]  /*15da0*/  STL [R1+0xc4], R94 ;  /* 0x0000c45e01007387 */ /* 0x0003e80000100800 */
[----:B------:R-:W3:Y:S01]  /*15db0*/  LDL.LU.64 R112, [R1+0x120] ;  /* 0x0001200001707983 */ /* 0x000ee20000300a00 */
[----:B-1----:R-:W-:-:S03]  /*15dc0*/  IMAD.MOV.U32 R94, RZ, RZ, R115 ;  /* 0x000000ffff5e7224 */ /* 0x002fc600078e0073 */
[----:B------:R-:W-:Y:S04]  /*15dd0*/  STL [R1+0xd8], R104 ;  /* 0x0000d86801007387 */ /* 0x000fe80000100800 */
[----:B------:R1:W-:Y:S04]  /*15de0*/  STL [R1+0xcc], R94 ;  /* 0x0000cc5e01007387 */ /* 0x0003e80000100800 */
[----:B------:R-:W3:Y:S04]  /*15df0*/  LDL.LU.64 R114, [R1+0x128] ;  /* 0x0001280001727983 */ /* 0x000ee80000300a00 */
[----:B------:R-:W3:Y:S01]  /*15e00*/  LDL.LU.64 R100, [R1+0x130] ;  /* 0x0001300001647983 */ /* 0x000ee20000300a00 */
[----:B-1----:R-:W-:-:S05]  /*15e10*/  IMAD.MOV.U32 R94, RZ, RZ, R105 ;  /* 0x000000ffff5e7224 */ /* 0x002fca00078e0069 */
[----:B------:R1:W-:Y:S04]  /*15e20*/  STL [R1+0xd4], R94 ;  /* 0x0000d45e01007387 */ /* 0x0003e80000100800 */
[----:B----4-:R4:W-:Y:S01]  /*15e30*/  STL [R1+0xe0], R116 ;  /* 0x0000e07401007387 */ /* 0x0109e20000100800 */
[----:B-1----:R-:W-:-:S03]  /*15e40*/  IMAD.MOV.U32 R94, RZ, RZ, R117 ;  /* 0x000000ffff5e7224 */ /* 0x002fc600078e0075 */
[----:B----4-:R-:W4:Y:S04]  /*15e50*/  LDL.LU.64 R116, [R1+0x1d0] ;  /* 0x0001d00001747983 */ /* 0x010f280000300a00 */
[----:B------:R1:W-:Y:S04]  /*15e60*/  STL [R1+0xdc], R94 ;  /* 0x0000dc5e01007387 */ /* 0x0003e80000100800 */
[----:B------:R1:W-:Y:S02]  /*15e70*/  STL [R1+0xe8], R118 ;  /* 0x0000e87601007387 */ /* 0x0003e40000100800 */
[----:B-1----:R-:W-:-:S02]  /*15e80*/  IMAD.MOV.U32 R94, RZ, RZ, R119 ;  /* 0x000000ffff5e7224 */ /* 0x002fc400078e0077 */
[----:B------:R-:W4:Y:S04]  /*15e90*/  LDL.LU.64 R118, [R1+0x1b8] ;  /* 0x0001b80001767983 */ /* 0x000f280000300a00 */
[----:B------:R1:W-:Y:S04]  /*15ea0*/  STL [R1+0xe4], R94 ;  /* 0x0000e45e01007387 */ /* 0x0003e80000100800 */
[----:B------:R1:W-:Y:S04]  /*15eb0*/  STL [R1+0xf0], R120 ;  /* 0x0000f07801007387 */ /* 0x0003e80000100800 */
[----:B------:R-:W4:Y:S01]  /*15ec0*/  LDL.LU.64 R102, [R1+0x188] ;  /* 0x0001880001667983 */ /* 0x000f220000300a00 */
[----:B-1----:R-:W-:-:S03]  /*15ed0*/  IMAD.MOV.U32 R94, RZ, RZ, R121 ;  /* 0x000000ffff5e7224 */ /* 0x002fc600078e0079 */
[----:B------:R-:W-:Y:S04]  /*15ee0*/  STL [R1+0xf8], R122 ;  /* 0x0000f87a01007387 */ /* 0x000fe80000100800 */
[----:B------:R1:W-:Y:S04]  /*15ef0*/  STL [R1+0xec], R94 ;  /* 0x0000ec5e01007387 */ /* 0x0003e80000100800 */
[----:B------:R-:W4:Y:S01]  /*15f00*/  LDL.LU.64 R120, [R1+0x180] ;  /* 0x0001800001787983 */ /* 0x000f220000300a00 */
[----:B-1----:R-:W-:-:S03]  /*15f10*/  IMAD.MOV.U32 R94, RZ, RZ, R123 ;  /* 0x000000ffff5e7224 */ /* 0x002fc600078e007b */
[----:B------:R-:W-:Y:S04]  /*15f20*/  STL [R1+0x100], R106 ;  /* 0x0001006a01007387 */ /* 0x000fe80000100800 */
[----:B------:R1:W-:Y:S04]  /*15f30*/  STL [R1+0xf4], R94 ;  /* 0x0000f45e01007387 */ /* 0x0003e80000100800 */
[----:B------:R-:W4:Y:S04]  /*15f40*/  LDL.LU.64 R122, [R1+0x158] ;  /* 0x00015800017a7983 */ /* 0x000f280000300a00 */
[----:B------:R-:W4:Y:S01]  /*15f50*/  LDL.LU.64 R104, [R1+0x160] ;  /* 0x0001600001687983 */ /* 0x000f220000300a00 */
[----:B-1----:R-:W-:-:S05]  /*15f60*/  IMAD.MOV.U32 R94, RZ, RZ, R107 ;  /* 0x000000ffff5e7224 */ /* 0x002fca00078e006b */
[----:B------:R1:W-:Y:S04]  /*15f70*/  STL [R1+0xfc], R94 ;  /* 0x0000fc5e01007387 */ /* 0x0003e80000100800 */
[----:B------:R-:W-:Y:S04]  /*15f80*/  STL [R1+0x108], R108 ;  /* 0x0001086c01007387 */ /* 0x000fe80000100800 */
[----:B------:R-:W4:Y:S01]  /*15f90*/  LDL.LU.64 R106, [R1+0x168] ;  /* 0x00016800016a7983 */ /* 0x000f220000300a00 */
[----:B-1----:R-:W-:-:S05]  /*15fa0*/  IMAD.MOV.U32 R94, RZ, RZ, R109 ;  /* 0x000000ffff5e7224 */ /* 0x002fca00078e006d */
[----:B------:R2:W-:Y:S02]  /*15fb0*/  STL [R1+0x104], R94 ;  /* 0x0001045e01007387 */ /* 0x0005e40000100800 */
[----:B--2---:R-:W-:Y:S02]  /*15fc0*/  IMAD.MOV.U32 R94, RZ, RZ, R111 ;  /* 0x000000ffff5e7224 */ /* 0x004fe400078e006f */
[----:B------:R1:W-:Y:S04]  /*15fd0*/  STL [R1+0x110], R110 ;  /* 0x0001106e01007387 */ /* 0x0003e80000100800 */
[----:B------:R-:W2:Y:S04]  /*15fe0*/  LDL.LU.64 R108, [R1+0x170] ;  /* 0x00017000016c7983 */ /* 0x000ea80000300a00 */
[----:B------:R1:W-:Y:S04]  /*15ff0*/  STL [R1+0x10c], R94 ;  /* 0x00010c5e01007387 */ /* 0x0003e80000100800 */
[----:B---3--:R-:W-:Y:S04]  /*16000*/  STL [R1+0x118], R98 ;  /* 0x0001186201007387 */ /* 0x008fe80000100800 */
[----:B-1----:R-:W3:Y:S01]  /*16010*/  LDL.LU.64 R110, [R1+0x210] ;  /* 0x00021000016e7983 */ /* 0x002ee20000300a00 */
[----:B------:R-:W-:-:S03]  /*16020*/  IMAD.MOV.U32 R94, RZ, RZ, R99 ;  /* 0x000000ffff5e7224 */ /* 0x000fc600078e0063 */
[----:B------:R-:W-:Y:S04]  /*16030*/  STL [R1+0x120], R112 ;  /* 0x0001207001007387 */ /* 0x000fe80000100800 */
[----:B------:R1:W-:Y:S02]  /*16040*/  STL [R1+0x114], R94 ;  /* 0x0001145e01007387 */ /* 0x0003e40000100800 */
[----:B-1----:R-:W-:Y:S02]  /*16050*/  IMAD.MOV.U32 R94, RZ, RZ, R113 ;  /* 0x000000ffff5e7224 */ /* 0x002fe400078e0071 */
[----:B------:R-:W3:Y:S04]  /*16060*/  LDL.LU.64 R112, [R1+0x1f8] ;  /* 0x0001f80001707983 */ /* 0x000ee80000300a00 */
[----:B------:R1:W-:Y:S04]  /*16070*/  STL [R1+0x11c], R94 ;  /* 0x00011c5e01007387 */ /* 0x0003e80000100800 */
[----:B------:R1:W-:Y:S02]  /*16080*/  STL [R1+0x128], R114 ;  /* 0x0001287201007387 */ /* 0x0003e40000100800 */
[----:B-1----:R-:W-:-:S02]  /*16090*/  IMAD.MOV.U32 R94, RZ, RZ, R115 ;  /* 0x000000ffff5e7224 */ /* 0x002fc400078e0073 */
[----:B------:R-:W-:Y:S04]  /*160a0*/  STL [R1+0x130], R100 ;  /* 0x0001306401007387 */ /* 0x000fe80000100800 */
[----:B------:R1:W-:Y:S04]  /*160b0*/  STL [R1+0x124], R94 ;  /* 0x0001245e01007387 */ /* 0x0003e80000100800 */
[----:B------:R-:W3:Y:S01]  /*160c0*/  LDL.LU.64 R114, [R1+0x1c8] ;  /* 0x0001c80001727983 */ /* 0x000ee20000300a00 */
[----:B-1----:R-:W-:-:S03]  /*160d0*/  IMAD.MOV.U32 R94, RZ, RZ, R101 ;  /* 0x000000ffff5e7224 */ /* 0x002fc600078e0065 */
[----:B----4-:R-:W-:Y:S04]  /*160e0*/  STL [R1+0x138], R116 ;  /* 0x0001387401007387 */ /* 0x010fe80000100800 */
[----:B------:R1:W-:Y:S02]  /*160f0*/  STL [R1+0x12c], R94 ;  /* 0x00012c5e01007387 */ /* 0x0003e40000100800 */
[----:B-1----:R-:W-:Y:S02]  /*16100*/  IMAD.MOV.U32 R94, RZ, RZ, R117 ;  /* 0x000000ffff5e7224 */ /* 0x002fe400078e0075 */
[----:B------:R-:W4:Y:S04]  /*16110*/  LDL.LU.64 R116, [R1+0x1c0] ;  /* 0x0001c00001747983 */ /* 0x000f280000300a00 */
[----:B------:R1:W-:Y:S04]  /*16120*/  STL [R1+0x134], R94 ;  /* 0x0001345e01007387 */ /* 0x0003e80000100800 */
[----:B------:R1:W-:Y:S02]  /*16130*/  STL [R1+0x140], R118 ;  /* 0x0001407601007387 */ /* 0x0003e40000100800 */
[----:B-1----:R-:W-:-:S02]  /*16140*/  IMAD.MOV.U32 R94, RZ, RZ, R119 ;  /* 0x000000ffff5e7224 */ /* 0x002fc400078e0077 */
[----:B------:R-:W-:Y:S04]  /*16150*/  STL [R1+0x148], R102 ;  /* 0x0001486601007387 */ /* 0x000fe80000100800 */
[----:B------:R1:W-:Y:S04]  /*16160*/  STL [R1+0x13c], R94 ;  /* 0x00013c5e01007387 */ /* 0x0003e80000100800 */
[----:B------:R-:W4:Y:S01]  /*16170*/  LDL.LU.64 R118, [R1+0x198] ;  /* 0x0001980001767983 */ /* 0x000f220000300a00 */
[----:B-1----:R-:W-:-:S03]  /*16180*/  IMAD.MOV.U32 R94, RZ, RZ, R103 ;  /* 0x000000ffff5e7224 */ /* 0x002fc600078e0067 */
[----:B------:R-:W-:Y:S04]  /*16190*/  STL [R1+0x150], R120 ;  /* 0x0001507801007387 */ /* 0x000fe80000100800 */
        /* <DEDUP_REMOVED lines=11> */
[----:B------:R1:W-:Y:S04]  /*16250*/  STL [R1+0x15c], R94 ;  /* 0x00015c5e01007387 */ /* 0x0003e80000100800 */
[----:B------:R-:W4:Y:S01]  /*16260*/  LDL.LU.64 R126, [R1+0x1b0] ;  /* 0x0001b000017e7983 */ /* 0x000f220000300a00 */
[----:B-1----:R-:W-:-:S05]  /*16270*/  IMAD.MOV.U32 R94, RZ, RZ, R107 ;  /* 0x000000ffff5e7224 */ /* 0x002fca00078e006b */
[----:B------:R2:W-:Y:S02]  /*16280*/  STL [R1+0x164], R94 ;  /* 0x0001645e01007387 */ /* 0x0005e40000100800 */
[----:B--2---:R-:W-:Y:S02]  /*16290*/  IMAD.MOV.U32 R94, RZ, RZ, R109 ;  /* 0x000000ffff5e7224 */ /* 0x004fe400078e006d */
[----:B------:R-:W-:Y:S04]  /*162a0*/  STL [R1+0x170], R108 ;  /* 0x0001706c01007387 */ /* 0x000fe80000100800 */
[----:B---3--:R-:W-:Y:S04]  /*162b0*/  STL [R1+0x178], R110 ;  /* 0x0001786e01007387 */ /* 0x008fe80000100800 */
[----:B------:R1:W-:Y:S01]  /*162c0*/  STL [R1+0x16c], R94 ;  /* 0x00016c5e01007387 */ /* 0x0003e20000100800 */
[----:B------:R-:W-:-:S03]  /*162d0*/  IMAD.MOV.U32 R98, RZ, RZ, R111 ;  /* 0x000000ffff627224 */ /* 0x000fc600078e006f */
[----:B-1----:R-:W2:Y:S04]  /*162e0*/  LDL.LU.64 R94, [R1+0x250] ;  /* 0x00025000015e7983 */ /* 0x002ea80000300a00 */
[----:B------:R-:W3:Y:S04]  /*162f0*/  LDL.LU.64 R96, [R1+0x238] ;  /* 0x0002380001607983 */ /* 0x000ee80000300a00 */
[----:B------:R1:W-:Y:S04]  /*16300*/  STL [R1+0x174], R98 ;  /* 0x0001746201007387 */ /* 0x0003e80000100800 */
[----:B------:R-:W-:Y:S04]  /*16310*/  STL [R1+0x180], R112 ;  /* 0x0001807001007387 */ /* 0x000fe80000100800 */
[----:B-1----:R-:W3:Y:S01]  /*16320*/  LDL.LU.64 R98, [R1+0x208] ;  /* 0x0002080001627983 */ /* 0x002ee20000300a00 */
[----:B------:R-:W-:-:S03]  /*16330*/  IMAD.MOV.U32 R102, RZ, RZ, R113 ;  /* 0x000000ffff667224 */ /* 0x000fc600078e0071 */
[----:B------:R-:W3:Y:S04]  /*16340*/  LDL.LU.64 R100, [R1+0x200] ;  /* 0x0002000001647983 */ /* 0x000ee80000300a00 */
[----:B------:R1:W-:Y:S04]  /*16350*/  STL [R1+0x17c], R102 ;  /* 0x00017c6601007387 */ /* 0x0003e80000100800 */
[----:B------:R-:W-:Y:S04]  /*16360*/  STL [R1+0x188], R114 ;  /* 0x0001887201007387 */ /* 0x000fe80000100800 */
[----:B-1----:R-:W3:Y:S01]  /*16370*/  LDL.LU.64 R102, [R1+0x1d8] ;  /* 0x0001d80001667983 */ /* 0x002ee20000300a00 */
[----:B------:R-:W-:-:S03]  /*16380*/  IMAD.MOV.U32 R106, RZ, RZ, R115 ;  /* 0x000000ffff6a7224 */ /* 0x000fc600078e0073 */
[----:B------:R-:W3:Y:S04]  /*16390*/  LDL.LU.64 R104, [R1+0x1e0] ;  /* 0x0001e00001687983 */ /* 0x000ee80000300a00 */
[----:B------:R1:W-:Y:S04]  /*163a0*/  STL [R1+0x184], R106 ;  /* 0x0001846a01007387 */ /* 0x0003e80000100800 */
[----:B----4-:R-:W-:Y:S04]  /*163b0*/  STL [R1+0x190], R116 ;  /* 0x0001907401007387 */ /* 0x010fe80000100800 */
[----:B-1----:R-:W4:Y:S01]  /*163c0*/  LDL.LU.64 R106, [R1+0x1e8] ;  /* 0x0001e800016a7983 */ /* 0x002f220000300a00 */
[----:B------:R-:W-:-:S03]  /*163d0*/  IMAD.MOV.U32 R110, RZ, RZ, R117 ;  /* 0x000000ffff6e7224 */ /* 0x000fc600078e0075 */
[----:B------:R-:W4:Y:S04]  /*163e0*/  LDL.LU.64 R108, [R1+0x1f0] ;  /* 0x0001f000016c7983 */ /* 0x000f280000300a00 */
[----:B------:R1:W-:Y:S04]  /*163f0*/  STL [R1+0x18c], R110 ;  /* 0x00018c6e01007387 */ /* 0x0003e80000100800 */
[----:B------:R-:W-:Y:S04]  /*16400*/  STL [R1+0x198], R118 ;  /* 0x0001987601007387 */ /* 0x000fe80000100800 */
        /* <DEDUP_REMOVED lines=9> */
[----:B------:R1:W-:Y:S04]  /*164a0*/  STL [R1+0x1a8], R122 ;  /* 0x0001a87a01007387 */ /* 0x0003e80000100800 */
[----:B-1----:R-:W4:Y:S04]  /*164b0*/  LDL.LU.64 R118, [R1+0x218] ;  /* 0x0002180001767983 */ /* 0x002f280000300a00 */
[----:B------:R-:W4:Y:S01]  /*164c0*/  LDL.LU.64 R120, [R1+0x220] ;  /* 0x0002200001787983 */ /* 0x000f220000300a00 */
[----:B------:R-:W-:-:S05]  /*164d0*/  IMAD.MOV.U32 R122, RZ, RZ, R123 ;  /* 0x000000ffff7a7224 */ /* 0x000fca00078e007b */
[----:B------:R1:W-:Y:S04]  /*164e0*/  STL [R1+0x1a4], R122 ;  /* 0x0001a47a01007387 */ /* 0x0003e80000100800 */
[----:B------:R1:W-:Y:S01]  /*164f0*/  STL [R1+0x1b0], R126 ;  /* 0x0001b07e01007387 */ /* 0x0003e20000100800 */
[----:B------:R-:W-:-:S03]  /*16500*/  IMAD.MOV.U32 R124, RZ, RZ, R127 ;  /* 0x000000ffff7c7224 */ /* 0x000fc600078e007f */
[----:B-1----:R-:W4:Y:S04]  /*16510*/  LDL.LU.64 R122, [R1+0x228] ;  /* 0x00022800017a7983 */ /* 0x002f280000300a00 */
[----:B------:R-:W4:Y:S04]  /*16520*/  LDL.LU.64 R126, [R1+0x230] ;  /* 0x00023000017e7983 */ /* 0x000f280000300a00 */
[----:B------:R2:W-:Y:S02]  /*16530*/  STL [R1+0x1ac], R124 ;  /* 0x0001ac7c01007387 */ /* 0x0005e40000100800 */
[----:B--2---:R-:W-:-:S02]  /*16540*/  IMAD.MOV.U32 R124, RZ, RZ, R95 ;  /* 0x000000ffff7c7224 */ /* 0x004fc400078e005f */
[----:B------:R1:W-:Y:S04]  /*16550*/  STL [R1+0x1b8], R94 ;  /* 0x0001b85e01007387 */ /* 0x0003e80000100800 */
[----:B-1----:R1:W5:Y:S04]  /*16560*/  LDL.LU.64 R94, [R1+0x6a8] ;  /* 0x0006a800015e7983 */ /* 0x0023680000300a00 */
[----:B---3--:R-:W-:Y:S04]  /*16570*/  STL [R1+0x1c0], R96 ;  /* 0x0001c06001007387 */ /* 0x008fe80000100800 */
[----:B------:R2:W-:Y:S02]  /*16580*/  STL [R1+0x1b4], R124 ;  /* 0x0001b47c01007387 */ /* 0x0005e40000100800 */
[----:B--2---:R-:W-:-:S02]  /*16590*/  IMAD.MOV.U32 R124, RZ, RZ, R97 ;  /* 0x000000ffff7c7224 */ /* 0x004fc400078e0061 */
[----:B------:R1:W5:Y:S04]  /*165a0*/  LDL.LU.64 R96, [R1+0x6a0] ;  /* 0x0006a00001607983 */ /* 0x0003680000300a00 */
[----:B------:R-:W-:Y:S04]  /*165b0*/  STL [R1+0x1c8], R98 ;  /* 0x0001c86201007387 */ /* 0x000fe80000100800 */
        /* <DEDUP_REMOVED lines=15> */
[----:B----4-:R-:W-:Y:S04]  /*166b0*/  STL [R1+0x1e8], R106 ;  /* 0x0001e86a01007387 */ /* 0x010fe80000100800 */
        /* <DEDUP_REMOVED lines=31> */
[----:B------:R2:W-:Y:S04]  /*168b0*/  STL [R1+0x228], R122 ;  /* 0x0002287a01007387 */ /* 0x0005e80000100800 */
[----:B------:R3:W-:Y:S04]  /*168c0*/  STL [R1+0x21c], R124 ;  /* 0x00021c7c01007387 */ /* 0x0007e80000100800 */
[----:B--2---:R1:W5:Y:S01]  /*168d0*/  LDL.LU R122, [R1+0x63c] ;  /* 0x00063c00017a7983 */ /* 0x0043620000300800 */
[----:B---3--:R-:W-:-:S03]  /*168e0*/  IMAD.MOV.U32 R124, RZ, RZ, R127 ;  /* 0x000000ffff7c7224 */ /* 0x008fc600078e007f */
[----:B------:R-:W-:Y:S04]  /*168f0*/  STL [R1+0x230], R126 ;  /* 0x0002307e01007387 */ /* 0x000fe80000100800 */
[----:B------:R2:W-:Y:S04]  /*16900*/  STL [R1+0x224], R123 ;  /* 0x0002247b01007387 */ /* 0x0005e80000100800 */
[----:B------:R3:W-:Y:S01]  /*16910*/  STL [R1+0x22c], R124 ;  /* 0x00022c7c01007387 */ /* 0x0007e20000100800 */
[----:B--2---:R-:W-:-:S04]  /*16920*/  SHF.R.S32.HI R123, RZ, 0x7, R238 ;  /* 0x00000007ff7b7819 */ /* 0x004fc800000114ee */
[C---:B---3--:R-:W-:Y:S01]  /*16930*/  VIMNMX R124, PT, PT, R123.reuse, 0x2, !PT ;  /* 0x000000027b7c7848 */ /* 0x048fe20007fe0100 */
[----:B------:R-:W-:-:S04]  /*16940*/  VIADD R123, R123, 0xfffffffd ;  /* 0xfffffffd7b7b7836 */ /* 0x000fc80000000000 */
[----:B------:R-:W-:Y:S01]  /*16950*/  VIADD R126, R124, 0xfffffffe ;  /* 0xfffffffe7c7e7836 */ /* 0x000fe20000000000 */
[----:B------:R2:W-:Y:S04]  /*16960*/  STL [R1+0x238], R123 ;  /* 0x0002387b01007387 */ /* 0x0005e80000100800 */
[----:B------:R1:W-:Y:S01]  /*16970*/  STL [R1+0x234], R126 ;  /* 0x0002347e01007387 */ /* 0x0003e20000100800 */
[----:B------:R-:W-:Y:S01]  /*16980*/  IMAD.MOV.U32 R124, RZ, RZ, RZ ;  /* 0x000000ffff7c7224 */ /* 0x000fe200078e00ff */
[----:B------:R-:W-:Y:S01]  /*16990*/  UMOV UR14, 0x1 ;  /* 0x00000001000e7882 */ /* 0x000fe20000000000 */
[----:B------:R-:W-:Y:S01]  /*169a0*/  UMOV UR15, 0x2 ;  /* 0x00000002000f7882 */ /* 0x000fe20000000000 */
[----:B--2---:R-:W-:Y:S01]  /*169b0*/  IMAD.MOV.U32 R123, RZ, RZ, RZ ;  /* 0x000000ffff7b7224 */ /* 0x004fe200078e00ff */
[----:B------:R-:W-:Y:S01]  /*169c0*/  UMOV UR4, URZ ;  /* 0x000000ff00047c82 */ /* 0x000fe20008000000 */
[----:B------:R-:W-:-:S05]  /*169d0*/  UMOV UR5, URZ ;  /* 0x000000ff00057c82 */ /* 0x000fca0008000000 */
.L_x_10:
[----:B------:R-:W-:Y:S01]  /*169e0*/  UIADD3 UR4, UPT, UPT, UR4, 0x1, URZ ;  /* 0x0000000104047890 */ /* 0x000fe2000fffe0ff */
[----:B------:R-:W-:-:S04]  /*169f0*/  DEPBAR.LE SB0, 0x2 ;  /* 0x000080800000791a */ /* 0x000fc80000000000 */
[----:B------:R-:W-:Y:S01]  /*16a00*/  ULEA UR8, UR14, UR6, 0x3 ;  /* 0x000000060e087291 */ /* 0x000fe2000f8e18ff */
[----:B------:R-:W-:Y:S01]  /*16a10*/  IMAD.U32 R124, R124, -0x80000000, RZ ;  /* 0x800000007c7c7824 */ /* 0x000fe200078e00ff */
[----:B------:R-:W-:Y:S02]  /*16a20*/  UISETP.GT.AND UP1, UPT, UR4, 0x2, UPT ;  /* 0x000000020400788c */ /* 0x000fe4000bf24270 */
[----:B------:R-:W-:Y:S02]  /*16a30*/  UIADD3 UR8, UPT, UPT, UR8, 0x48000, URZ ;  /* 0x0004800008087890 */ /* 0x000fe4000fffe0ff */
[----:B------:R-:W-:Y:S01]  /*16a40*/  USEL UR4, UR4, URZ, !UP1 ;  /* 0x000000ff04047287 */ /* 0x000fe2000c800000 */
[----:B------:R-:W-:Y:S06]  /*16a50*/  BAR.SYNC.DEFER_BLOCKING 0x0 ;  /* 0x0000000000007b1d */ /* 0x000fec0000010000 */
[----:B-----5:R-:W-:Y:S05]  /*16a60*/  @P1 BRA `(.L_x_8) ;  /* 0x0000000400c81947 */ /* 0x020fea0003800000 */
[----:B------:R-:W-:Y:S02]  /*16a70*/  ULEA UR19, UR4, UR6, 0x10 ;  /* 0x0000000604137291 */ /* 0x000fe4000f8e80ff */
[----:B------:R-:W-:Y:S02]  /*16a80*/  ULEA UR20, UR4, UR6, 0xf ;  /* 0x0000000604147291 */ /* 0x000fe4000f8e78ff */
[----:B------:R-:W-:Y:S02]  /*16a90*/  USHF.R.U32.HI UR19, URZ, 0x4, UR19 ;  /* 0x00000004ff137899 */ /* 0x000fe40008011613 */
[----:B------:R-:W-:Y:S02]  /*16aa0*/  UIADD3 UR20, UPT, UPT, UR20, 0x30000, URZ ;  /* 0x0003000014147890 */ /* 0x000fe4000fffe0ff */
[----:B------:R-:W-:Y:S02]  /*16ab0*/  USGXT.U32 UR70, UR19, 0xe ;  /* 0x0000000e1346789a */ /* 0x000fe40008000000 */
[----:B------:R-:W-:-:S02]  /*16ac0*/  USHF.R.U32.HI UR20, URZ, 0x4, UR20 ;  /* 0x00000004ff147899 */ /* 0x000fc40008011614 */
[----:B------:R-:W-:Y:S02]  /*16ad0*/  UIADD3 UR34, UP1, UPT, UR70, 0x2, URZ ;  /* 0x0000000246227890 */ /* 0x000fe4000ff3e0ff */
[----:B------:R-:W-:Y:S01]  /*16ae0*/  USGXT.U32 UR72, UR20, 0xe ;  /* 0x0000000e1448789a */ /* 0x000fe20008000000 */
[----:B------:R-:W-:Y:S01]  /*16af0*/  UMOV UR16, URZ ;  /* 0x000000ff00107c82 */ /* 0x000fe20008000000 */
[----:B------:R-:W-:Y:S02]  /*16b00*/  UIADD3 UR46, UP3, UPT, UR34, 0x4, URZ ;  /* 0x00000004222e7890 */ /* 0x000fe4000ff7e0ff */
[----:B------:R-:W-:Y:S02]  /*16b10*/  UIADD3.X UR35, UPT, UPT, UR16, 0x40004040, URZ, UP1, !UPT ;  /* 0x4000404010237890 */ /* 0x000fe40008ffe4ff */
[----:B------:R-:W-:Y:S01]  /*16b20*/  UIADD3 UR54, UP1, UPT, UR72, 0x2, URZ ;  /* 0x0000000248367890 */ /* 0x000fe2000ff3e0ff */
[----:B------:R-:W-:Y:S01]  /*16b30*/  UMOV UR18, URZ ;  /* 0x000000ff00127c82 */ /* 0x000fe20008000000 */
[----:B------:R-:W-:-:S02]  /*16b40*/  UIADD3 UR40, UP5, UPT, UR34, 0x402, URZ ;  /* 0x0000040222287890 */ /* 0x000fc4000ffbe0ff */
[----:B------:R-:W-:Y:S02]  /*16b50*/  UIADD3.X UR47, UPT, UPT, UR35, URZ, URZ, UP3, !UPT ;  /* 0x000000ff232f7290 */ /* 0x000fe40009ffe4ff */
[----:B------:R-:W-:Y:S02]  /*16b60*/  UIADD3.X UR55, UPT, UPT, UR18, 0x40004040, URZ, UP1, !UPT ;  /* 0x4000404012377890 */ /* 0x000fe40008ffe4ff */
[----:B------:R-:W-:Y:S02]  /*16b70*/  UIADD3 UR42, UP3, UPT, UR54, 0x1fe, URZ ;  /* 0x000001fe362a7890 */ /* 0x000fe4000ff7e0ff */
[----:B------:R-:W-:Y:S02]  /*16b80*/  UIADD3 UR60, UP6, UPT, UR34, 0x2, URZ ;  /* 0x00000002223c7890 */ /* 0x000fe4000ffde0ff */
[----:B------:R-:W-:Y:S02]  /*16b90*/  UIADD3.X UR41, UPT, UPT, UR35, URZ, URZ, UP5, !UPT ;  /* 0x000000ff23297290 */ /* 0x000fe4000affe4ff */
[----:B------:R-:W-:-:S02]  /*16ba0*/  UIADD3 UR66, UP5, UPT, UR54, 0x204, URZ ;  /* 0x0000020436427890 */ /* 0x000fc4000ffbe0ff */
[----:B------:R-:W-:Y:S02]  /*16bb0*/  UIADD3 UR58, UP4, UPT, UR54, 0x2, URZ ;  /* 0x00000002363a7890 */ /* 0x000fe4000ff9e0ff */
[----:B------:R-:W-:Y:S01]  /*16bc0*/  UIADD3.X UR43, UPT, UPT, UR55, URZ, URZ, UP3, !UPT ;  /* 0x000000ff372b7290 */ /* 0x000fe20009ffe4ff */
[----:B------:R-:W-:Y:S01]  /*16bd0*/  UMOV UR68, 0x0 ;  /* 0x0000000000447882 */ /* 0x000fe20000000000 */
[----:B------:R-:W-:Y:S01]  /*16be0*/  UMOV UR69, 0x4200910 ;  /* 0x0420091000457882 */ /* 0x000fe20000000000 */
[----:B------:R-:W-:Y:S01]  /*16bf0*/  UIADD3.X UR61, UPT, UPT, UR35, URZ, URZ, UP6, !UPT ;  /* 0x000000ff233d7290 */ /* 0x000fe2000b7fe4ff */
[----:B------:R-:W-:Y:S01]  /*16c00*/  UMOV UR71, 0x40004040 ;  /* 0x4000404000477882 */ /* 0x000fe20000000000 */
[----:B------:R-:W-:Y:S01]  /*16c10*/  UIADD3 UR50, UP3, UPT, UR54, 0x200, URZ ;  /* 0x0000020036327890 */ /* 0x000fe2000ff7e0ff */
[----:B------:R-:W-:Y:S01]  /*16c20*/  UMOV UR73, 0x40004040 ;  /* 0x4000404000497882 */ /* 0x000fe20000000000 */
[----:B------:R-:W-:Y:S01]  /*16c30*/  UIADD3 UR52, UP6, UPT, UR54, 0x4, URZ ;  /* 0x0000000436347890 */ /* 0x000fe2000ffde0ff */
[----:B------:R2:W-:Y:S01]  /*16c40*/  UTCHMMA gdesc[UR72], gdesc[UR70], tmem[UR7], tmem[UR68], idesc[UR69], UPT ;  /* 0x00ff4446480075ea */ /* 0x0005e2000b800007 */
[----:B------:R-:W-:-:S02]  /*16c50*/  UIADD3.X UR67, UPT, UPT, UR55, URZ, URZ, UP5, !UPT ;  /* 0x000000ff37437290 */ /* 0x000fc4000affe4ff */
[----:B------:R-:W-:Y:S02]  /*16c60*/  UIADD3.X UR59, UPT, UPT, UR55, URZ, URZ, UP4, !UPT ;  /* 0x000000ff373b7290 */ /* 0x000fe4000a7fe4ff */
[----:B------:R-:W-:Y:S02]  /*16c70*/  UIADD3 UR36, UP1, UPT, UR34, 0x3fe, URZ ;  /* 0x000003fe22247890 */ /* 0x000fe4000ff3e0ff */
[----:B------:R-:W-:Y:S02]  /*16c80*/  UIADD3 UR48, UP2, UPT, UR34, 0x400, URZ ;  /* 0x0000040022307890 */ /* 0x000fe4000ff5e0ff */
[----:B------:R-:W-:Y:S02]  /*16c90*/  UIADD3.X UR51, UPT, UPT, UR55, URZ, URZ, UP3, !UPT ;  /* 0x000000ff37337290 */ /* 0x000fe40009ffe4ff */
[----:B--2---:R-:W-:Y:S02]  /*16ca0*/  UIADD3 UR68, UP5, UPT, UR54, 0x3fe, URZ ;  /* 0x000003fe36447890 */ /* 0x004fe4000ffbe0ff */
[----:B------:R-:W-:-:S02]  /*16cb0*/  UIADD3.X UR53, UPT, UPT, UR55, URZ, URZ, UP6, !UPT ;  /* 0x000000ff37357290 */ /* 0x000fc4000b7fe4ff */
[----:B------:R-:W-:Y:S01]  /*16cc0*/  UIADD3 UR56, UP3, UPT, UR54, 0x202, URZ ;  /* 0x0000020236387890 */ /* 0x000fe2000ff7e0ff */
[----:B------:R-:W-:Y:S01]  /*16cd0*/  UMOV UR20, UR8 ;  /* 0x0000000800147c82 */ /* 0x000fe20008000000 */
[----:B------:R-:W-:Y:S01]  /*16ce0*/  UMOV UR21, URZ ;  /* 0x000000ff00157c82 */ /* 0x000fe20008000000 */
[----:B------:R-:W-:Y:S02]  /*16cf0*/  UIADD3 UR26, UP4, UPT, UR34, 0x404, URZ ;  /* 0x00000404221a7890 */ /* 0x000fe4000ff9e0ff */
[----:B------:R-:W-:Y:S02]  /*16d00*/  UIADD3 UR24, UP6, UPT, UR34, 0x7fe, URZ ;  /* 0x000007fe22187890 */ /* 0x000fe4000ffde0ff */
[----:B------:R-:W-:Y:S01]  /*16d10*/  UIADD3.X UR69, UPT, UPT, UR55, URZ, URZ, UP5, !UPT ;  /* 0x000000ff37457290 */ /* 0x000fe2000affe4ff */
[----:B------:R-:W-:Y:S01]  /*16d20*/  UMOV UR16, UR20 ;  /* 0x0000001400107c82 */ /* 0x000fe20008000000 */
[----:B------:R-:W-:Y:S02]  /*16d30*/  UIADD3.X UR37, UPT, UPT, UR35, URZ, URZ, UP1, !UPT ;  /* 0x000000ff23257290 */ /* 0x000fe40008ffe4ff */
[----:B------:R-:W-:-:S02]  /*16d40*/  UIADD3.X UR49, UPT, UPT, UR35, URZ, URZ, UP2, !UPT ;  /* 0x000000ff23317290 */ /* 0x000fc400097fe4ff */
[----:B------:R-:W-:Y:S01]  /*16d50*/  UIADD3 UR72, UP5, UPT, UR54, 0x400, URZ ;  /* 0x0000040036487890 */ /* 0x000fe2000ffbe0ff */
[----:B------:R-:W-:Y:S01]  /*16d60*/  UMOV UR64, 0x0 ;  /* 0x0000000000407882 */ /* 0x000fe20000000000 */
[----:B------:R-:W-:Y:S01]  /*16d70*/  UMOV UR65, 0x4200910 ;  /* 0x0420091000417882 */ /* 0x000fe20000000000 */
[----:B------:R-:W-:Y:S02]  /*16d80*/  UIADD3 UR22, UP1, UPT, UR34, 0x800, URZ ;  /* 0x0000080022167890 */ /* 0x000fe4000ff3e0ff */
[----:B------:R2:W-:Y:S01]  /*16d90*/  UTCHMMA gdesc[UR54], gdesc[UR34], tmem[UR7], tmem[UR64], idesc[UR65], UPT ;  /* 0x00ff4022360075ea */ /* 0x0005e2000b800007 */
[----:B------:R-:W-:Y:S02]  /*16da0*/  UIADD3 UR20, UP2, UPT, UR34, 0x802, URZ ;  /* 0x0000080222147890 */ /* 0x000fe4000ff5e0ff */
[----:B------:R-:W-:Y:S01]  /*16db0*/  UIADD3.X UR57, UPT, UPT, UR55, URZ, URZ, UP3, !UPT ;  /* 0x000000ff37397290 */ /* 0x000fe20009ffe4ff */
[----:B------:R-:W-:Y:S01]  /*16dc0*/  UMOV UR62, 0x0 ;  /* 0x00000000003e7882 */ /* 0x000fe20000000000 */
[----:B------:R-:W-:Y:S01]  /*16dd0*/  UMOV UR63, 0x4200910 ;  /* 0x04200910003f7882 */ /* 0x000fe20000000000 */
[----:B------:R-:W-:Y:S01]  /*16de0*/  UIADD3 UR18, UP3, UPT, UR34, 0x804, URZ ;  /* 0x0000080422127890 */ /* 0x000fe2000ff7e0ff */
[----:B------:R3:W-:Y:S01]  /*16df0*/  UTCHMMA gdesc[UR58], gdesc[UR60], tmem[UR7], tmem[UR62], idesc[UR63], UPT ;  /* 0x00ff3e3c3a0075ea */ /* 0x0007e2000b800007 */
[----:B------:R-:W-:-:S02]  /*16e00*/  UIADD3.X UR27, UPT, UPT, UR35, URZ, URZ, UP4, !UPT ;  /* 0x000000ff231b7290 */ /* 0x000fc4000a7fe4ff */
[----:B------:R-:W-:Y:S02]  /*16e10*/  UIADD3 UR70, UP4, UPT, UR34, 0xbfe, URZ ;  /* 0x00000bfe22467890 */ /* 0x000fe4000ff9e0ff */
[----:B------:R-:W-:Y:S01]  /*16e20*/  UIADD3.X UR25, UPT, UPT, UR35, URZ, URZ, UP6, !UPT ;  /* 0x000000ff23197290 */ /* 0x000fe2000b7fe4ff */
[----:B------:R-:W-:Y:S01]  /*16e30*/  UMOV UR74, 0x0 ;  /* 0x00000000004a7882 */ /* 0x000fe20000000000 */
[----:B------:R-:W-:Y:S01]  /*16e40*/  UMOV UR75, 0x4200910 ;  /* 0x04200910004b7882 */ /* 0x000fe20000000000 */
[----:B--2---:R-:W-:Y:S01]  /*16e50*/  UIADD3 UR64, UP6, UPT, UR34, 0xc00, URZ ;  /* 0x00000c0022407890 */ /* 0x004fe2000ffde0ff */
[----:B------:R2:W-:Y:S01]  /*16e60*/  UTCHMMA gdesc[UR52], gdesc[UR46], tmem[UR7], tmem[UR74], idesc[UR75], UPT ;  /* 0x00ff4a2e340075ea */ /* 0x0005e2000b800007 */
[----:B------:R-:W-:Y:S02]  /*16e70*/  UIADD3.X UR73, UPT, UPT, UR55, URZ, URZ, UP5, !UPT ;  /* 0x000000ff37497290 */ /* 0x000fe4000affe4ff */
[----:B---3--:R-:W-:Y:S02]  /*16e80*/  UIADD3 UR58, UP5, UPT, UR34, 0xc02, URZ ;  /* 0x00000c02223a7890 */ /* 0x008fe4000ffbe0ff */
[----:B------:R-:W-:-:S02]  /*16e90*/  UIADD3.X UR23, UPT, UPT, UR35, URZ, URZ, UP1, !UPT ;  /* 0x000000ff23177290 */ /* 0x000fc40008ffe4ff */
[----:B------:R-:W-:Y:S02]  /*16ea0*/  UIADD3.X UR21, UPT, UPT, UR35, URZ, URZ, UP2, !UPT ;  /* 0x000000ff23157290 */ /* 0x000fe400097fe4ff */
[----:B------:R-:W-:Y:S02]  /*16eb0*/  UIADD3 UR34, UP1, UPT, UR34, 0xc04, URZ ;  /* 0x00000c0422227890 */ /* 0x000fe4000ff3e0ff */
[----:B------:R-:W-:Y:S02]  /*16ec0*/  UIADD3 UR60, UP2, UPT, UR54, 0x402, URZ ;  /* 0x00000402363c7890 */ /* 0x000fe4000ff5e0ff */
[----:B------:R-:W-:Y:S01]  /*16ed0*/  UIADD3.X UR19, UPT, UPT, UR35, URZ, URZ, UP3, !UPT ;  /* 0x000000ff23137290 */ /* 0x000fe20009ffe4ff */
[----:B------:R-:W-:Y:S01]  /*16ee0*/  UMOV UR30, 0x0 ;  /* 0x00000000001e7882 */ /* 0x000fe20000000000 */
[----:B------:R-:W-:Y:S01]  /*16ef0*/  UMOV UR31, 0x4200910 ;  /* 0x04200910001f7882 */ /* 0x000fe20000000000 */
[----:B--2---:R-:W-:Y:S01]  /*16f00*/  UIADD3 UR46, UP3, UPT, UR54, 0x404, URZ ;  /* 0x00000404362e7890 */ /* 0x004fe2000ff7e0ff */
[----:B------:R2:W-:Y:S01]  /*16f10*/  UTCHMMA gdesc[UR42], gdesc[UR36], tmem[UR7], tmem[UR30], idesc[UR31], UPT ;  /* 0x00ff1e242a0075ea */ /* 0x0005e2000b800007 */
[----:B------:R-:W-:-:S02]  /*16f20*/  UIADD3.X UR71, UPT, UPT, UR35, URZ, URZ, UP4, !UPT ;  /* 0x000000ff23477290 */ /* 0x000fc4000a7fe4ff */
[----:B------:R-:W-:Y:S02]  /*16f30*/  UIADD3 UR52, UP4, UPT, UR54, 0x5fe, URZ ;  /* 0x000005fe36347890 */ /* 0x000fe4000ff9e0ff */
[----:B------:R-:W-:Y:S02]  /*16f40*/  UIADD3.X UR65, UPT, UPT, UR35, URZ, URZ, UP6, !UPT ;  /* 0x000000ff23417290 */ /* 0x000fe4000b7fe4ff */
[----:B------:R-:W-:Y:S02]  /*16f50*/  UIADD3 UR62, UP6, UPT, UR54, 0x600, URZ ;  /* 0x00000600363e7890 */ /* 0x000fe4000ffde0ff */
[----:B------:R-:W-:Y:S02]  /*16f60*/  UIADD3.X UR59, UPT, UPT, UR35, URZ, URZ, UP5, !UPT ;  /* 0x000000ff233b7290 */ /* 0x000fe4000affe4ff */
[----:B--2---:R-:W-:Y:S02]  /*16f70*/  UIADD3 UR30, UP5, UPT, UR54, 0x602, URZ ;  /* 0x00000602361e7890 */ /* 0x004fe4000ffbe0ff */
[----:B------:R-:W-:-:S02]  /*16f80*/  UIADD3.X UR35, UPT, UPT, UR35, URZ, URZ, UP1, !UPT ;  /* 0x000000ff23237290 */ /* 0x000fc40008ffe4ff */
[----:B------:R-:W-:Y:S02]  /*16f90*/  UIADD3.X UR61, UPT, UPT, UR55, URZ, URZ, UP2, !UPT ;  /* 0x000000ff373d7290 */ /* 0x000fe400097fe4ff */
[----:B------:R-:W-:Y:S02]  /*16fa0*/  UIADD3 UR36, UP1, UPT, UR54, 0x604, URZ ;  /* 0x0000060436247890 */ /* 0x000fe4000ff3e0ff */
[----:B------:R-:W-:Y:S01]  /*16fb0*/  UIADD3.X UR47, UPT, UPT, UR55, URZ, URZ, UP3, !UPT ;  /* 0x000000ff372f7290 */ /* 0x000fe20009ffe4ff */
[----:B------:R-:W-:Y:S01]  /*16fc0*/  UMOV UR76, 0x0 ;  /* 0x00000000004c7882 */ /* 0x000fe20000000000 */
[----:B------:R-:W-:Y:S01]  /*16fd0*/  UMOV UR77, 0x4200910 ;  /* 0x04200910004d7882 */ /* 0x000fe20000000000 */
[----:B------:R-:W-:Y:S01]  /*16fe0*/  UIADD3.X UR53, UPT, UPT, UR55, URZ, URZ, UP4, !UPT ;  /* 0x000000ff37357290 */ /* 0x000fe2000a7fe4ff */
[----:B------:R2:W-:Y:S01]  /*16ff0*/  UTCHMMA gdesc[UR50], gdesc[UR48], tmem[UR7], tmem[UR76], idesc[UR77], UPT ;  /* 0x00ff4c30320075ea */ /* 0x0005e2000b800007 */
[----:B------:R-:W-:Y:S01]  /*17000*/  UIADD3.X UR63, UPT, UPT, UR55, URZ, URZ, UP6, !UPT ;  /* 0x000000ff373f7290 */ /* 0x000fe2000b7fe4ff */
[----:B------:R3:W-:Y:S01]  /*17010*/  UTCHMMA gdesc[UR56], gdesc[UR40], tmem[UR7], tmem[UR74], idesc[UR75], UPT ;  /* 0x00ff4a28380075ea */ /* 0x0007e2000b800007 */
[----:B------:R-:W-:Y:S01]  /*17020*/  UMOV UR42, 0x0 ;  /* 0x00000000002a7882 */ /* 0x000fe20000000000 */
[----:B------:R-:W-:Y:S01]  /*17030*/  UMOV UR43, 0x4200910 ;  /* 0x04200910002b7882 */ /* 0x000fe20000000000 */
[----:B------:R-:W-:Y:S01]  /*17040*/  UIADD3.X UR31, UPT, UPT, UR55, URZ, URZ, UP5, !UPT ;  /* 0x000000ff371f7290 */ /* 0x000fe2000affe4ff */
[----:B------:R3:W-:Y:S01]  /*17050*/  UTCHMMA gdesc[UR66], gdesc[UR26], tmem[UR7], tmem[UR42], idesc[UR43], UPT ;  /* 0x00ff2a1a420075ea */ /* 0x0007e2000b800007 */
[----:B------:R-:W-:Y:S01]  /*17060*/  UIADD3.X UR37, UPT, UPT, UR55, URZ, URZ, UP1, !UPT ;  /* 0x000000ff37257290 */ /* 0x000fe20008ffe4ff */
[----:B------:R3:W-:Y:S01]  /*17070*/  UTCHMMA gdesc[UR68], gdesc[UR24], tmem[UR7], tmem[UR74], idesc[UR75], UPT ;  /* 0x00ff4a18440075ea */ /* 0x0007e2000b800007 */
[----:B------:R-:W-:Y:S01]  /*17080*/  UMOV UR44, 0x0 ;  /* 0x00000000002c7882 */ /* 0x000fe20000000000 */
[----:B--2---:R-:W-:Y:S01]  /*17090*/  UMOV UR48, 0x0 ;  /* 0x0000000000307882 */ /* 0x004fe20000000000 */
[----:B------:R-:W-:Y:S01]  /*170a0*/  UMOV UR49, 0x4200910 ;  /* 0x0420091000317882 */ /* 0x000fe20000000000 */
[----:B------:R-:W-:Y:S01]  /*170b0*/  UMOV UR45, 0x4200910 ;  /* 0x04200910002d7882 */ /* 0x000fe20000000000 */
[----:B------:R3:W-:Y:S01]  /*170c0*/  UTCHMMA gdesc[UR72], gdesc[UR22], tmem[UR7], tmem[UR48], idesc[UR49], UPT ;  /* 0x00ff3016480075ea */ /* 0x0007e2000b800007 */
[----:B------:R3:W-:Y:S01]  /*170d0*/  UTCHMMA gdesc[UR60], gdesc[UR20], tmem[UR7], tmem[UR76], idesc[UR77], UPT ;  /* 0x00ff4c143c0075ea */ /* 0x0007e2000b800007 */
[----:B------:R3:W-:Y:S01]  /*170e0*/  UTCHMMA gdesc[UR46], gdesc[UR18], tmem[UR7], tmem[UR42], idesc[UR43], UPT ;  /* 0x00ff2a122e0075ea */ /* 0x0007e2000b800007 */
[----:B------:R-:W-:Y:S01]  /*170f0*/  UMOV UR38, 0x0 ;  /* 0x0000000000267882 */ /* 0x000fe20000000000 */
[----:B------:R-:W-:Y:S01]  /*17100*/  UMOV UR39, 0x4200910 ;  /* 0x0420091000277882 */ /* 0x000fe20000000000 */
[----:B------:R3:W-:Y:S01]  /*17110*/  UTCHMMA gdesc[UR52], gdesc[UR70], tmem[UR7], tmem[UR74], idesc[UR75], UPT ;  /* 0x00ff4a46340075ea */ /* 0x0007e2000b800007 */
[----:B------:R-:W-:Y:S01]  /*17120*/  UMOV UR32, 0x0 ;  /* 0x0000000000207882 */ /* 0x000fe20000000000 */
[----:B------:R-:W-:Y:S01]  /*17130*/  UMOV UR33, 0x4200910 ;  /* 0x0420091000217882 */ /* 0x000fe20000000000 */
[----:B------:R3:W-:Y:S01]  /*17140*/  UTCHMMA gdesc[UR62], gdesc[UR64], tmem[UR7], tmem[UR44], idesc[UR45], UPT ;  /* 0x00ff2c403e0075ea */ /* 0x0007e2000b800007 */
[----:B------:R3:W-:Y:S01]  /*17150*/  UTCHMMA gdesc[UR30], gdesc[UR58], tmem[UR7], tmem[UR38], idesc[UR39], UPT ;  /* 0x00ff263a1e0075ea */ /* 0x0007e2000b800007 */
[----:B------:R3:W-:Y:S01]  /*17160*/  UTCHMMA gdesc[UR36], gdesc[UR34], tmem[UR7], tmem[UR32], idesc[UR33], UPT ;  /* 0x00ff2022240075ea */ /* 0x0007e2000b800007 */
[----:B------:R3:W-:Y:S01]  /*17170*/  UTCBAR [UR16], URZ ;  /* 0x000000ff100073e9 */ /* 0x0007e200080000ff */
[----:B------:R-:W-:Y:S01]  /*17180*/  NOP ;  /* 0x0000000000007918 */ /* 0x000fe20000000000 */
.L_x_8:
[----:B-1----:R-:W2:Y:S01]  /*17190*/  LDL R126, [R1+0x238] ;  /* 0x00023800017e7983 */ /* 0x002ea20000100800 */
[----:B------:R-:W1:Y:S01]  /*171a0*/  SYNCS.PHASECHK.TRANS64.TRYWAIT P4, [UR13], R124 ;  /* 0x0000007cff0075a7 */ /* 0x000e62000808110d */
[----:B---3--:R-:W-:Y:S01]  /*171b0*/  UMOV UR16, UR5 ;  /* 0x0000000500107c82 */ /* 0x008fe20008000000 */
[----:B--2---:R-:W-:Y:S01]  /*171c0*/  ISETP.GE.AND P2, PT, R123, R126, PT ;  /* 0x0000007e7b00720c */ /* 0x004fe20003f46270 */
[----:B-1----:R-:W-:-:S12]  /*171d0*/  @!P4 BRA `(.L_x_9) ;  /* 0x000000900074c947 */ /* 0x002fd80003800000 */
.L_x_16:
[----:B------:R-:W1:Y:S08]  /*171e0*/  LDC R126, c[0x0][0x3a0] ;  /* 0x0000e800ff7e7b82 */ /* 0x000e700000000800 */
[----:B------:R-:W-:Y:S01]  /*171f0*/  BAR.SYNC.DEFER_BLOCKING 0x0 ;  /* 0x0000000000007b1d */ /* 0x000fe20000010000 */
[----:B-----5:R-:W-:Y:S01]  /*17200*/  IADD3 R120, P5, PT, R120, UR9, RZ ;  /* 0x0000000978787c10 */ /* 0x020fe2000ffbe0ff */
[----:B------:R-:W-:-:S03]  /*17210*/  UIADD3 UR15, UPT, UPT, UR15, 0x1, URZ ;  /* 0x000000010f0f7890 */ /* 0x000fc6000fffe0ff */
[----:B------:R-:W-:Y:S01]  /*17220*/  IADD3.X R119, PT, PT, R119, UR10, RZ, P5, !PT ;  /* 0x0000000a77777c10 */ /* 0x000fe2000affe4ff */
[----:B------:R-:W-:Y:S01]  /*17230*/  UISETP.GT.AND UP1, UPT, UR15, 0x2, UPT ;  /* 0x000000020f00788c */ /* 0x000fe2000bf24270 */
[----:B------:R-:W-:Y:S01]  /*17240*/  IADD3 R118, P5, PT, R118, UR9, RZ ;  /* 0x0000000976767c10 */ /* 0x000fe2000ffbe0ff */
[----:B------:R2:W-:Y:S02]  /*17250*/  STL [R1+0x658], R231 ;  /* 0x000658e701007387 */ /* 0x0005e40000100800 */
[----:B------:R-:W-:Y:S01]  /*17260*/  USEL UR15, UR15, URZ, !UP1 ;  /* 0x000000ff0f0f7287 */ /* 0x000fe2000c800000 */
[----:B------:R-:W-:Y:S01]  /*17270*/  IMAD.MOV.U32 R127, RZ, RZ, R119 ;  /* 0x000000ffff7f7224 */ /* 0x000fe200078e0077 */
[----:B------:R-:W-:Y:S01]  /*17280*/  STL [R1+0x654], R249 ;  /* 0x000654f901007387 */ /* 0x000fe20000100800 */
[----:B------:R-:W-:Y:S01]  /*17290*/  IADD3.X R117, PT, PT, R117, UR10, RZ, P5, !PT ;  /* 0x0000000a75757c10 */ /* 0x000fe2000affe4ff */
[----:B------:R-:W-:Y:S01]  /*172a0*/  ULEA UR5, UR15, UR6, 0xf ;  /* 0x000000060f057291 */ /* 0x000fe2000f8e78ff */
[----:B------:R-:W-:Y:S01]  /*172b0*/  IADD3 R88, P5, PT, R88, UR9, RZ ;  /* 0x0000000958587c10 */ /* 0x000fe2000ffbe0ff */
[----:B------:R-:W-:Y:S03]  /*172c0*/  STL [R1+0x650], R248 ;  /* 0x000650f801007387 */ /* 0x000fe60000100800 */
[----:B------:R-:W-:Y:S01]  /*172d0*/  IADD3.X R87, PT, PT, R87, UR10, RZ, P5, !PT ;  /* 0x0000000a57577c10 */ /* 0x000fe2000affe4ff */
[----:B------:R3:W-:Y:S01]  /*172e0*/  STL [R1+0x63c], R0 ;  /* 0x00063c0001007387 */ /* 0x0007e20000100800 */
[----:B------:R-:W-:Y:S01]  /*172f0*/  VIADD R238, R122, UR5 ;  /* 0x000000057aee7c36 */ /* 0x000fe20008000000 */
[----:B------:R-:W-:Y:S01]  /*17300*/  IADD3 R86, P5, PT, R86, UR9, RZ ;  /* 0x0000000956567c10 */ /* 0x000fe2000ffbe0ff */
[----:B-1----:R-:W-:Y:S01]  /*17310*/  VIADD R126, R126, 0xfffffe80 ;  /* 0xfffffe807e7e7836 */ /* 0x002fe20000000000 */
[----:B------:R-:W-:Y:S02]  /*17320*/  STL [R1+0x640], R123 ;  /* 0x0006407b01007387 */ /* 0x000fe40000100800 */
[----:B------:R-:W-:Y:S01]  /*17330*/  IADD3.X R85, PT, PT, R85, UR10, RZ, P5, !PT ;  /* 0x0000000a55557c10 */ /* 0x000fe2000affe4ff */
[----:B------:R-:W-:Y:S01]  /*17340*/  IMAD R124, R123, -0x80, R126 ;  /* 0xffffff807b7c7824 */ /* 0x000fe200078e027e */
[----:B------:R-:W-:Y:S01]  /*17350*/  STL [R1+0x644], R122 ;  /* 0x0006447a01007387 */ /* 0x000fe20000100800 */
[----:B------:R-:W-:-:S03]  /*17360*/  IADD3 R56, P5, PT, R56, UR9, RZ ;  /* 0x0000000938387c10 */ /* 0x000fc6000ffbe0ff */
[----:B------:R1:W-:Y:S01]  /*17370*/  STL [R1+0x64c], R120 ;  /* 0x00064c7801007387 */ /* 0x0003e20000100800 */
[----:B------:R-:W-:Y:S02]  /*17380*/  ISETP.GE.AND P4, PT, R2, R124, PT ;  /* 0x0000007c0200720c */ /* 0x000fe40003f86270 */
[----:B------:R-:W-:Y:S01]  /*17390*/  IADD3.X R55, PT, PT, R55, UR10, RZ, P5, !PT ;  /* 0x0000000a37377c10 */ /* 0x000fe2000affe4ff */
[----:B------:R4:W-:Y:S01]  /*173a0*/  STL [R1+0x648], R119 ;  /* 0x0006487701007387 */ /* 0x0009e20000100800 */
[----:B------:R-:W-:-:S03]  /*173b0*/  SEL R126, RZ, 0x4, P4 ;  /* 0x00000004ff7e7807 */ /* 0x000fc60002000000 */
[----:B------:R-:W4:Y:S01]  /*173c0*/  LDL R2, [R1+0x638] ;  /* 0x0006380001027983 */ /* 0x000f220000100800 */
[----:B------:R-:W-:Y:S01]  /*173d0*/  SEL R126, R126, RZ, !P2 ;  /* 0x000000ff7e7e7207 */ /* 0x000fe20005000000 */
[----:B--2---:R-:W2:Y:S03]  /*173e0*/  S2R R231, SR_TID.X ;  /* 0x0000000000e77919 */ /* 0x004ea60000002100 */
[----:B------:R-:W-:Y:S01]  /*173f0*/  ISETP.NE.U32.AND P4, PT, R126, RZ, PT ;  /* 0x000000ff7e00720c */ /* 0x000fe20003f85070 */
[----:B------:R-:W-:-:S12]  /*17400*/  IMAD.MOV.U32 R126, RZ, RZ, R120 ;  /* 0x000000ffff7e7224 */ /* 0x000fd800078e0078 */
[----:B------:R-:W-:Y:S01]  /*17410*/  @!PT LDS RZ, [RZ] ;  /* 0x00000000fffff984 */ /* 0x000fe20000000800 */
[----:B------:R-:W-:Y:S01]  /*17420*/  @!PT LDS RZ, [RZ] ;  /* 0x00000000fffff984 */ /* 0x000fe20000000800 */
[----:B------:R-:W-:Y:S01]  /*17430*/  @!PT LDS RZ, [RZ] ;  /* 0x00000000fffff984 */ /* 0x000fe20000000800 */
[----:B------:R1:W-:Y:S02]  /*17440*/  LDGSTS.E [R238+0x30000], desc[UR28][R126.64], P4 ;  /* 0x300000007eee7fae */ /* 0x0003e4000a1a101c */
[----:B-1----:R-:W-:Y:S01]  /*17450*/  IMAD.MOV.U32 R127, RZ, RZ, R117 ;  /* 0x000000ffff7f7224 */ /* 0x002fe200078e0075 */
[----:B--2---:R-:W-:-:S04]  /*17460*/  SHF.R.U32.HI R231, RZ, 0x6, R231 ;  /* 0x00000006ffe77819 */ /* 0x004fc800000116e7 */
[----:B------:R-:W-:-:S04]  /*17470*/  SGXT.U32 R231, R231, 0x1 ;  /* 0x00000001e7e7781a */ /* 0x000fc80000000000 */
[----:B------:R-:W-:-:S04]  /*17480*/  LOP3.LUT R231, R231, 0x2, RZ, 0xfc, !PT ;  /* 0x00000002e7e77812 */ /* 0x000fc800078efcff */
[----:B------:R-:W-:Y:S02]  /*17490*/  ISETP.GE.AND P4, PT, R231, R124, PT ;  /* 0x0000007ce700720c */ /* 0x000fe40003f86270 */
[----:B------:R-:W1:Y:S02]  /*174a0*/  S2R R231, SR_TID.X ;  /* 0x0000000000e77919 */ /* 0x000e640000002100 */
[----:B------:R-:W-:-:S04]  /*174b0*/  SEL R126, RZ, 0x4, P4 ;  /* 0x00000004ff7e7807 */ /* 0x000fc80002000000 */
[----:B------:R-:W-:-:S04]  /*174c0*/  SEL R126, R126, RZ, !P2 ;  /* 0x000000ff7e7e7207 */ /* 0x000fc80005000000 */
[----:B------:R-:W-:Y:S01]  /*174d0*/  ISETP.NE.U32.AND P4, PT, R126, RZ, PT ;  /* 0x000000ff7e00720c */ /* 0x000fe20003f85070 */
[----:B------:R-:W-:-:S12]  /*174e0*/  IMAD.MOV.U32 R126, RZ, RZ, R118 ;  /* 0x000000ffff7e7224 */ /* 0x000fd800078e0076 */
[----:B------:R2:W-:Y:S01]  /*174f0*/  LDGSTS.E [R238+0x30008], desc[UR28][R126.64], P4 ;  /* 0x300080007eee7fae */ /* 0x0005e2000a1a101c */
[----:B-1----:R-:W-:Y:S01]  /*17500*/  SHF.R.U32.HI R231, RZ, 0x6, R231 ;  /* 0x00000006ffe77819 */ /* 0x002fe200000116e7 */
[----:B--2---:R-:W-:-:S03]  /*17510*/  IMAD.MOV.U32 R127, RZ, RZ, R87 ;  /* 0x000000ffff7f7224 */ /* 0x004fc600078e0057 */
[----:B------:R-:W-:-:S04]  /*17520*/  SGXT.U32 R231, R231, 0x1 ;  /* 0x00000001e7e7781a */ /* 0x000fc80000000000 */
[----:B------:R-:W-:-:S04]  /*17530*/  LOP3.LUT R231, R231, 0x20, RZ, 0xfc, !PT ;  /* 0x00000020e7e77812 */ /* 0x000fc800078efcff */
[----:B------:R-:W-:Y:S02]  /*17540*/  ISETP.GE.AND P4, PT, R231, R124, PT ;  /* 0x0000007ce700720c */ /* 0x000fe40003f86270 */
[----:B------:R-:W3:Y:S02]  /*17550*/  S2R R231, SR_TID.X ;  /* 0x0000000000e77919 */ /* 0x000ee40000002100 */
[----:B------:R-:W-:-:S04]  /*17560*/  SEL R126, RZ, 0x4, P4 ;  /* 0x00000004ff7e7807 */ /* 0x000fc80002000000 */
[----:B------:R-:W-:-:S04]  /*17570*/  SEL R126, R126, RZ, !P2 ;  /* 0x000000ff7e7e7207 */ /* 0x000fc80005000000 */
[----:B------:R-:W-:Y:S01]  /*17580*/  ISETP.NE.U32.AND P4, PT, R126, RZ, PT ;  /* 0x000000ff7e00720c */ /* 0x000fe20003f85070 */
[----:B------:R-:W-:-:S12]  /*17590*/  IMAD.MOV.U32 R126, RZ, RZ, R88 ;  /* 0x000000ffff7e7224 */ /* 0x000fd800078e0058 */
[----:B------:R1:W-:Y:S01]  /*175a0*/  LDGSTS.E [R238+0x32000], desc[UR28][R126.64], P4 ;  /* 0x320000007eee7fae */ /* 0x0003e2000a1a101c */
[----:B---3--:R-:W-:Y:S01]  /*175b0*/  SHF.R.U32.HI R0, RZ, 0x6, R231 ;  /* 0x00000006ff007819 */ /* 0x008fe200000116e7 */
[----:B-1----:R-:W-:-:S03]  /*175c0*/  IMAD.MOV.U32 R127, RZ, RZ, R85 ;  /* 0x000000ffff7f7224 */ /* 0x002fc600078e0055 */
[----:B------:R-:W-:-:S04]  /*175d0*/  SGXT.U32 R0, R0, 0x1 ;  /* 0x000000010000781a */ /* 0x000fc80000000000 */
[----:B------:R-:W-:-:S04]  /*175e0*/  LOP3.LUT R0, R0, 0x22, RZ, 0xfc, !PT ;  /* 0x0000002200007812 */ /* 0x000fc800078efcff */
[----:B------:R-:W-:Y:S02]  /*175f0*/  ISETP.GE.AND P4, PT, R0, R124, PT ;  /* 0x0000007c0000720c */ /* 0x000fe40003f86270 */
[----:B------:R-:W-:Y:S02]  /*17600*/  SHF.R.U32.HI R0, RZ, 0x6, R231 ;  /* 0x00000006ff007819 */ /* 0x000fe400000116e7 */
[----:B------:R-:W-:Y:S02]  /*17610*/  SEL R126, RZ, 0x4, P4 ;  /* 0x00000004ff7e7807 */ /* 0x000fe40002000000 */
[----:B------:R-:W-:Y:S02]  /*17620*/  SGXT.U32 R0, R0, 0x1 ;  /* 0x000000010000781a */ /* 0x000fe40000000000 */
[----:B------:R-:W-:Y:S02]  /*17630*/  SEL R126, R126, RZ, !P2 ;  /* 0x000000ff7e7e7207 */ /* 0x000fe40005000000 */
[----:B------:R-:W-:-:S02]  /*17640*/  LOP3.LUT R0, R0, 0x40, RZ, 0xfc, !PT ;  /* 0x0000004000007812 */ /* 0x000fc400078efcff */
[----:B------:R-:W-:Y:S01]  /*17650*/  ISETP.NE.U32.AND P4, PT, R126, RZ, PT ;  /* 0x000000ff7e00720c */ /* 0x000fe20003f85070 */
[----:B------:R-:W-:-:S12]  /*17660*/  IMAD.MOV.U32 R126, RZ, RZ, R86 ;  /* 0x000000ffff7e7224 */ /* 0x000fd800078e0056 */
[----:B------:R1:W-:Y:S01]  /*17670*/  LDGSTS.E [R238+0x32008], desc[UR28][R126.64], P4 ;  /* 0x320080007eee7fae */ /* 0x0003e2000a1a101c */
[----:B------:R-:W-:Y:S02]  /*17680*/  ISETP.GE.AND P4, PT, R0, R124, PT ;  /* 0x0000007c0000720c */ /* 0x000fe40003f86270 */
[----:B------:R-:W-:-:S04]  /*17690*/  SHF.R.U32.HI R0, RZ, 0x6, R231 ;  /* 0x00000006ff007819 */ /* 0x000fc800000116e7 */
[----:B------:R-:W-:-:S04]  /*176a0*/  SGXT.U32 R0, R0, 0x1 ;  /* 0x000000010000781a */ /* 0x000fc80000000000 */
[----:B------:R-:W-:Y:S01]  /*176b0*/  LOP3.LUT R0, R0, 0x42, RZ, 0xfc, !PT ;  /* 0x0000004200007812 */ /* 0x000fe200078efcff */
[----:B-1----:R-:W-:Y:S01]  /*176c0*/  IMAD.MOV.U32 R127, RZ, RZ, R55 ;  /* 0x000000ffff7f7224 */ /* 0x002fe200078e0037 */
[----:B------:R-:W-:-:S04]  /*176d0*/  SEL R126, RZ, 0x4, P4 ;  /* 0x00000004ff7e7807 */ /* 0x000fc80002000000 */
[----:B------:R-:W-:-:S04]  /*176e0*/  SEL R126, R126, RZ, !P2 ;  /* 0x000000ff7e7e7207 */ /* 0x000fc80005000000 */
[----:B------:R-:W-:Y:S01]  /*176f0*/  ISETP.NE.U32.AND P4, PT, R126, RZ, PT ;  /* 0x000000ff7e00720c */ /* 0x000fe20003f85070 */
[----:B------:R-:W-:-:S12]  /*17700*/  IMAD.MOV.U32 R126, RZ, RZ, R56 ;  /* 0x000000ffff7e7224 */ /* 0x000fd800078e0038 */
[----:B------:R1:W-:Y:S01]  /*17710*/  LDGSTS.E [R238+0x34000], desc[UR28][R126.64], P4 ;  /* 0x340000007eee7fae */ /* 0x0003e2000a1a101c */
[----:B------:R-:W-:Y:S02]  /*17720*/  ISETP.GE.AND P4, PT, R0, R124, PT ;  /* 0x0000007c0000720c */ /* 0x000fe40003f86270 */
[----:B------:R-:W-:Y:S02]  /*17730*/  IADD3 R54, P5, PT, R54, UR9, RZ ;  /* 0x0000000936367c10 */ /* 0x000fe4000ffbe0ff */
[----:B-1----:R-:W-:-:S04]  /*17740*/  SEL R126, RZ, 0x4, P4 ;  /* 0x00000004ff7e7807 */ /* 0x002fc80002000000 */
[----:B------:R-:W-:Y:S02]  /*17750*/  SEL R126, R126, RZ, !P2 ;  /* 0x000000ff7e7e7207 */ /* 0x000fe40005000000 */
[----:B------:R-:W-:Y:S02]  /*17760*/  SHF.R.U32.HI R0, RZ, 0x6, R231 ;  /* 0x00000006ff007819 */ /* 0x000fe400000116e7 */
[----:B------:R-:W-:Y:S02]  /*17770*/  ISETP.NE.U32.AND P4, PT, R126, RZ, PT ;  /* 0x000000ff7e00720c */ /* 0x000fe40003f85070 */
[----:B------:R-:W-:Y:S02]  /*17780*/  IADD3.X R53, PT, PT, R53, UR10, RZ, P5, !PT ;  /* 0x0000000a35357c10 */ /* 0x000fe4000affe4ff */
[----:B------:R-:W-:Y:S01]  /*17790*/  SGXT.U32 R0, R0, 0x1 ;  /* 0x000000010000781a */ /* 0x000fe20000000000 */
[----:B------:R-:W-:Y:S02]  /*177a0*/  IMAD.MOV.U32 R126, RZ, RZ, R54 ;  /* 0x000000ffff7e7224 */ /* 0x000fe400078e0036 */
[----:B------:R-:W-:Y:S01]  /*177b0*/  IMAD.MOV.U32 R127, RZ, RZ, R53 ;  /* 0x000000ffff7f7224 */ /* 0x000fe200078e0035 */
[----:B------:R-:W-:-:S05]  /*177c0*/  LOP3.LUT R0, R0, 0x60, RZ, 0xfc, !PT ;  /* 0x0000006000007812 */ /* 0x000fca00078efcff */
        /* <DEDUP_REMOVED lines=16> */
[----:B------:R-:W-:-:S04]  /*178d0*/  SEL R126, R126, RZ, !P2 ;  /* 0x000000ff7e7e7207 */ /* 0x000fc80005000000 */
[----:B------:R-:W-:Y:S02]  /*178e0*/  ISETP.NE.U32.AND P4, PT, R126, RZ, PT ;  /* 0x000000ff7e00720c */ /* 0x000fe40003f85070 */
[----:B------:R-:W-:Y:S01]  /*178f0*/  IADD3.X R21, PT, PT, R21, UR10, RZ, P5, !PT ;  /* 0x0000000a15157c10 */ /* 0x000fe2000affe4ff */
[----:B------:R-:W-:-:S04]  /*17900*/  IMAD.MOV.U32 R126, RZ, RZ, R22 ;  /* 0x000000ffff7e7224 */ /* 0x000fc800078e0016 */
[----:B------:R-:W-:-:S06]  /*17910*/  IMAD.MOV.U32 R127, RZ, RZ, R21 ;  /* 0x000000ffff7f7224 */ /* 0x000fcc00078e0015 */
[----:B------:R4:W-:Y:S02]  /*17920*/  LDGSTS.E [R238+0x36008], desc[UR28][R126.64], P4 ;  /* 0x360080007eee7fae */ /* 0x0009e4000a1a101c */
[----:B----4-:R-:W-:Y:S02]  /*17930*/  VIADD R238, R2, UR5 ;  /* 0x0000000502ee7c36 */ /* 0x010fe40008000000 */
[----:B------:R-:W2:Y:S01]  /*17940*/  LDL R2, [R1+0x634] ;  /* 0x0006340001027983 */ /* 0x000ea20000100800 */
[----:B------:R-:W-:-:S04]  /*17950*/  SHF.R.U32.HI R0, RZ, 0x6, R231 ;  /* 0x00000006ff007819 */ /* 0x000fc800000116e7 */
[----:B------:R-:W-:-:S04]  /*17960*/  SGXT.U32 R0, R0, 0x1 ;  /* 0x000000010000781a */ /* 0x000fc80000000000 */
[----:B------:R-:W-:-:S04]  /*17970*/  LOP3.LUT R0, R0, 0x4, RZ, 0xfc, !PT ;  /* 0x0000000400007812 */ /* 0x000fc800078efcff */
[----:B------:R-:W-:-:S04]  /*17980*/  ISETP.GE.AND P4, PT, R0, R124, PT ;  /* 0x0000007c0000720c */ /* 0x000fc80003f86270 */
[----:B------:R-:W-:-:S04]  /*17990*/  SEL R126, RZ, 0x4, P4 ;  /* 0x00000004ff7e7807 */ /* 0x000fc80002000000 */
[----:B------:R-:W-:Y:S02]  /*179a0*/  SEL R126, R126, RZ, !P2 ;  /* 0x000000ff7e7e7207 */ /* 0x000fe40005000000 */
[----:B------:R-:W-:Y:S02]  /*179b0*/  IADD3 R116, P5, PT, R116, UR9, RZ ;  /* 0x0000000974747c10 */ /* 0x000fe4000ffbe0ff */
[----:B------:R-:W-:Y:S02]  /*179c0*/  ISETP.NE.U32.AND P4, PT, R126, RZ, PT ;  /* 0x000000ff7e00720c */ /* 0x000fe40003f85070 */
[----:B------:R-:W-:Y:S02]  /*179d0*/  SHF.R.U32.HI R0, RZ, 0x6, R231 ;  /* 0x00000006ff007819 */ /* 0x000fe400000116e7 */
[----:B------:R-:W-:Y:S02]  /*179e0*/  IADD3.X R115, PT, PT, R115, UR10, RZ, P5, !PT ;  /* 0x0000000a73737c10 */ /* 0x000fe4000affe4ff */
[----:B------:R-:W-:Y:S01]  /*179f0*/  SGXT.U32 R0, R0, 0x1 ;  /* 0x000000010000781a */ /* 0x000fe20000000000 */
[----:B------:R-:W-:-:S02]  /*17a00*/  IMAD.MOV.U32 R126, RZ, RZ, R116 ;  /* 0x000000ffff7e7224 */ /* 0x000fc400078e0074 */
[----:B------:R-:W-:Y:S01]  /*17a10*/  IMAD.MOV.U32 R127, RZ, RZ, R115 ;  /* 0x000000ffff7f7224 */ /* 0x000fe200078e0073 */
[----:B------:R-:W-:-:S04]  /*17a20*/  LOP3.LUT R0, R0, 0x6, RZ, 0xfc, !PT ;  /* 0x0000000600007812 */ /* 0x000fc800078efcff */
        /* <DEDUP_REMOVED lines=82> */
[----:B--2---:R-:W-:Y:S02]  /*17f50*/  VIADD R238, R2, UR5 ;  /* 0x0000000502ee7c36 */ /* 0x004fe40008000000 */
        /* <DEDUP_REMOVED lines=107> */
[----:B------:R-:W-:Y:S01]  /*18610*/  IADD3.X R107, PT, PT, R107, UR10, RZ, P5, !PT ;  /* 0x0000000a6b6b7c10 */ /* 0x000fe2000affe4ff */
[----:B------:R-:W-:Y:S01]  /*18620*/  IMAD.MOV.U32 R126, RZ, RZ, R108 ;  /* 0x000000ffff7e7224 */ /* 0x000fe200078e006c */
[----:B------:R-:W-:-:S03]  /*18630*/  LEA.HI R0, R231, 0xe, RZ, 0x1a ;  /* 0x0000000ee7007811 */ /* 0x000fc600078fd0ff */
[----:B------:R-:W-:-:S06]  /*18640*/  IMAD.MOV.U32 R127, RZ, RZ, R107 ;  /* 0x000000ffff7f7224 */ /* 0x000fcc00078e006b */
        /* <DEDUP_REMOVED lines=274> */
[----:B------:R-:W-:Y:S02]  /*19770*/  SHF.R.U32.HI R0, RZ, 0x6, R231 ;  /* 0x00000006ff007819 */ /* 0x000fe400000116e7 */
[----:B------:R-:W-:Y:S01]  /*19780*/  IADD3 R96, P5, PT, R96, UR9, RZ ;  /* 0x0000000960607c10 */ /* 0x000fe2000ffbe0ff */
[----:B------:R-:W3:Y:S01]  /*19790*/  LDL.LU R120, [R1+0x34] ;  /* 0x0000340001787983 */ /* 0x000ee20000300800 */
[----:B------:R-:W-:Y:S02]  /*197a0*/  SGXT.U32 R0, R0, 0x1 ;  /* 0x000000010000781a */ /* 0x000fe40000000000 */
[----:B------:R-:W-:Y:S01]  /*197b0*/  IADD3.X R95, PT, PT, R95, UR10, RZ, P5, !PT ;  /* 0x0000000a5f5f7c10 */ /* 0x000fe2000affe4ff */
[----:B------:R-:W4:Y:S01]  /*197c0*/  LDL.LU R119, [R1+0x38] ;  /* 0x0000380001777983 */ /* 0x000f220000300800 */
[----:B------:R-:W-:-:S04]  /*197d0*/  LOP3.LUT R0, R0, 0x18, RZ, 0xfc, !PT ;  /* 0x0000001800007812 */ /* 0x000fc800078efcff */
[----:B------:R-:W-:-:S04]  /*197e0*/  ISETP.GE.AND P4, PT, R0, R124, PT ;  /* 0x0000007c0000720c */ /* 0x000fc80003f86270 */
[----:B------:R-:W-:-:S04]  /*197f0*/  SEL R126, RZ, 0x4, P4 ;  /* 0x00000004ff7e7807 */ /* 0x000fc80002000000 */
[----:B------:R-:W-:Y:S02]  /*19800*/  SEL R126, R126, RZ, !P2 ;  /* 0x000000ff7e7e7207 */ /* 0x000fe40005000000 */
[----:B------:R-:W-:Y:S02]  /*19810*/  SHF.R.U32.HI R0, RZ, 0x6, R231 ;  /* 0x00000006ff007819 */ /* 0x000fe400000116e7 */
[----:B------:R-:W-:Y:S02]  /*19820*/  ISETP.NE.U32.AND P4, PT, R126, RZ, PT ;  /* 0x000000ff7e00720c */ /* 0x000fe40003f85070 */
[----:B------:R-:W-:Y:S01]  /*19830*/  SGXT.U32 R0, R0, 0x1 ;  /* 0x000000010000781a */ /* 0x000fe20000000000 */
[----:B------:R-:W-:Y:S02]  /*19840*/  IMAD.MOV.U32 R126, RZ, RZ, R96 ;  /* 0x000000ffff7e7224 */ /* 0x000fe400078e0060 */
[----:B------:R-:W-:Y:S01]  /*19850*/  IMAD.MOV.U32 R127, RZ, RZ, R95 ;  /* 0x000000ffff7f7224 */ /* 0x000fe200078e005f */
[----:B------:R-:W-:-:S07]  /*19860*/  LOP3.LUT R0, R0, 0x1a, RZ, 0xfc, !PT ;  /* 0x0000001a00007812 */ /* 0x000fce00078efcff */
        /* <DEDUP_REMOVED lines=93> */
[----:B------:R-:W-:Y:S02]  /*19e40*/  IMAD.MOV.U32 R127, RZ, RZ, R91 ;  /* 0x000000ffff7f7224 */ /* 0x000fe400078e005b */
[----:B--2---:R-:W-:Y:S01]  /*19e50*/  VIADD R238, R2, UR5 ;  /* 0x0000000502ee7c36 */ /* 0x004fe20008000000 */
[----:B------:R-:W-:Y:S01]  /*19e60*/  IADD3 R90, P5, PT, R90, UR9, RZ ;  /* 0x000000095a5a7c10 */ /* 0x000fe2000ffbe0ff */
[----:B------:R-:W2:Y:S04]  /*19e70*/  LDL.LU R2, [R1+0x74] ;  /* 0x0000740001027983 */ /* 0x000ea80000300800 */
[----:B------:R1:W-:Y:S01]  /*19e80*/  LDGSTS.E [R238+0x30000], desc[UR28][R126.64], P4 ;  /* 0x300000007eee7fae */ /* 0x0003e2000a1a101c */
[----:B------:R-:W-:-:S04]  /*19e90*/  ISETP.GE.AND P4, PT, R0, R124, PT ;  /* 0x0000007c0000720c */ /* 0x000fc80003f86270 */
        /* <DEDUP_REMOVED lines=71> */
[----:B------:R-:W-:-:S03]  /*1a310*/  LOP3.LUT R0, R231, 0x7f, RZ, 0xc0, !PT ;  /* 0x0000007fe7007812 */ /* 0x000fc600078ec0ff */
[----:B------:R-:W-:-:S06]  /*1a320*/  IMAD.MOV.U32 R127, RZ, RZ, R135 ;  /* 0x000000ffff7f7224 */ /* 0x000fcc00078e0087 */
[----:B------:R1:W-:Y:S01]  /*1a330*/  LDGSTS.E [R238+0x36008], desc[UR28][R126.64], P4 ;  /* 0x360080007eee7fae */ /* 0x0003e2000a1a101c */
[----:B------:R-:W-:-:S03]  /*1a340*/  ISETP.GE.AND P4, PT, R0, R124, PT ;  /* 0x0000007c0000720c */ /* 0x000fc60003f86270 */
[----:B------:R-:W2:Y:S01]  /*1a350*/  LDL.LU R0, [R1+0x78] ;  /* 0x0000780001007983 */ /* 0x000ea20000300800 */
[----:B------:R-:W-:Y:S01]  /*1a360*/  SEL R124, RZ, 0x4, P4 ;  /* 0x00000004ff7c7807 */ /* 0x000fe20002000000 */
[----:B------:R-:W-:Y:S01]  /*1a370*/  ULEA UR5, UR15, UR6, 0x10 ;  /* 0x000000060f057291 */ /* 0x000fe2000f8e80ff */
[----:B------:R-:W-:Y:S01]  /*1a380*/  IADD3 R154, P5, PT, R154, UR11, RZ ;  /* 0x0000000b9a9a7c10 */ /* 0x000fe2000ffbe0ff */
[----:B------:R-:W0:Y:S01]  /*1a390*/  LDGDEPBAR ;  /* 0x00000000000079af */ /* 0x000e220000000000 */
[----:B------:R-:W-:Y:S02]  /*1a3a0*/  SEL R124, R124, RZ, !P2 ;  /* 0x000000ff7c7c7207 */ /* 0x000fe40005000000 */
[----:B------:R-:W-:Y:S01]  /*1a3b0*/  IADD3 R138, P4, PT, R138, UR11, RZ ;  /* 0x0000000b8a8a7c10 */ /* 0x000fe2000ff9e0ff */
[----:B------:R-:W2:Y:S01]  /*1a3c0*/  LDL.LU R249, [R1+0xf4] ;  /* 0x0000f40001f97983 */ /* 0x000ea20000300800 */
[----:B------:R-:W-:Y:S02]  /*1a3d0*/  ISETP.NE.U32.AND P2, PT, R124, RZ, PT ;  /* 0x000000ff7c00720c */ /* 0x000fe40003f45070 */
[----:B------:R-:W-:Y:S01]  /*1a3e0*/  IADD3.X R137, PT, PT, R137, UR12, RZ, P4, !PT ;  /* 0x0000000c89897c10 */ /* 0x000fe2000a7fe4ff */
[----:B------:R-:W-:Y:S01]  /*1a3f0*/  VIADD R124, R121, UR5 ;  /* 0x00000005797c7c36 */ /* 0x000fe20008000000 */
[----:B------:R-:W-:Y:S01]  /*1a400*/  IADD3.X R153, PT, PT, R153, UR12, RZ, P5, !PT ;  /* 0x0000000c99997c10 */ /* 0x000fe2000affe4ff */
[----:B-1----:R-:W-:Y:S01]  /*1a410*/  IMAD.MOV.U32 R126, RZ, RZ, R138 ;  /* 0x000000ffff7e7224 */ /* 0x002fe200078e008a */
[----:B------:R-:W2:Y:S01]  /*1a420*/  LDL.LU R248, [R1+0xf8] ;  /* 0x0000f80001f87983 */ /* 0x000ea20000300800 */
[----:B------:R-:W-:Y:S01]  /*1a430*/  IMAD.MOV.U32 R127, RZ, RZ, R137 ;  /* 0x000000ffff7f7224 */ /* 0x000fe200078e0089 */
[----:B------:R-:W-:-:S05]  /*1a440*/  IADD3 R170, P4, PT, R170, UR11, RZ ;  /* 0x0000000baaaa7c10 */ /* 0x000fca000ff9e0ff */
[----:B------:R1:W-:Y:S01]  /*1a450*/  LDGSTS.E [R124], desc[UR28][R126.64], P2 ;  /* 0x000000007e7c7fae */ /* 0x0003e200091a101c */
[----:B------:R-:W-:Y:S02]  /*1a460*/  IADD3.X R169, PT, PT, R169, UR12, RZ, P4, !PT ;  /* 0x0000000ca9a97c10 */ /* 0x000fe4000a7fe4ff */
[----:B------:R-:W-:Y:S01]  /*1a470*/  IADD3 R186, P5, PT, R186, UR11, RZ ;  /* 0x0000000bbaba7c10 */ /* 0x000fe2000ffbe0ff */
[----:B-1----:R-:W-:Y:S02]  /*1a480*/  IMAD.MOV.U32 R126, RZ, RZ, R154 ;  /* 0x000000ffff7e7224 */ /* 0x002fe400078e009a */
[----:B------:R-:W-:Y:S01]  /*1a490*/  IMAD.MOV.U32 R127, RZ, RZ, R153 ;  /* 0x000000ffff7f7224 */ /* 0x000fe200078e0099 */
[----:B------:R-:W-:-:S04]  /*1a4a0*/  IADD3.X R185, PT, PT, R185, UR12, RZ, P5, !PT ;  /* 0x0000000cb9b97c10 */ /* 0x000fc8000affe4ff */
[----:B------:R1:W-:Y:S01]  /*1a4b0*/  LDGSTS.E [R124+0x400], desc[UR28][R126.64], P2 ;  /* 0x004000007e7c7fae */ /* 0x0003e200091a101c */
[----:B------:R-:W-:Y:S02]  /*1a4c0*/  IADD3 R202, P4, PT, R202, UR11, RZ ;  /* 0x0000000bcaca7c10 */ /* 0x000fe4000ff9e0ff */
[----:B------:R-:W-:Y:S02]  /*1a4d0*/  IADD3 R218, P5, PT, R218, UR11, RZ ;  /* 0x0000000bdada7c10 */ /* 0x000fe4000ffbe0ff */
[----:B------:R-:W-:Y:S01]  /*1a4e0*/  IADD3.X R201, PT, PT, R201, UR12, RZ, P4, !PT ;  /* 0x0000000cc9c97c10 */ /* 0x000fe2000a7fe4ff */
[----:B-1----:R-:W-:Y:S02]  /*1a4f0*/  IMAD.MOV.U32 R126, RZ, RZ, R170 ;  /* 0x000000ffff7e7224 */ /* 0x002fe400078e00aa */
[----:B------:R-:W-:-:S05]  /*1a500*/  IMAD.MOV.U32 R127, RZ, RZ, R169 ;  /* 0x000000ffff7f7224 */ /* 0x000fca00078e00a9 */
[----:B------:R1:W-:Y:S01]  /*1a510*/  LDGSTS.E [R124+0x800], desc[UR28][R126.64], P2 ;  /* 0x008000007e7c7fae */ /* 0x0003e200091a101c */
[----:B------:R-:W-:Y:S02]  /*1a520*/  IADD3.X R217, PT, PT, R217, UR12, RZ, P5, !PT ;  /* 0x0000000cd9d97c10 */ /* 0x000fe4000affe4ff */
[----:B------:R-:W-:Y:S01]  /*1a530*/  IADD3 R234, P4, PT, R234, UR11, RZ ;  /* 0x0000000beaea7c10 */ /* 0x000fe2000ff9e0ff */
        /* <DEDUP_REMOVED lines=9> */
[----:B----4-:R-:W-:Y:S01]  /*1a5d0*/  IADD3 R119, P4, PT, R119, UR11, RZ ;  /* 0x0000000b77777c10 */ /* 0x010fe2000ff9e0ff */
[----:B-1----:R-:W-:Y:S02]  /*1a5e0*/  IMAD.MOV.U32 R126, RZ, RZ, R218 ;  /* 0x000000ffff7e7224 */ /* 0x002fe400078e00da */
[----:B------:R-:W-:-:S05]  /*1a5f0*/  IMAD.MOV.U32 R127, RZ, RZ, R217 ;  /* 0x000000ffff7f7224 */ /* 0x000fca00078e00d9 */
[----:B------:R1:W-:Y:S01]  /*1a600*/  LDGSTS.E [R124+0x1400], desc[UR28][R126.64], P2 ;  /* 0x014000007e7c7fae */ /* 0x0003e200091a101c */
[----:B---3--:R-:W-:Y:S01]  /*1a610*/  IADD3.X R120, PT, PT, R120, UR12, RZ, P4, !PT ;  /* 0x0000000c78787c10 */ /* 0x008fe2000a7fe4ff */
[----:B-1----:R-:W-:Y:S02]  /*1a620*/  IMAD.MOV.U32 R126, RZ, RZ, R234 ;  /* 0x000000ffff7e7224 */ /* 0x002fe400078e00ea */
[----:B------:R-:W-:-:S05]  /*1a630*/  IMAD.MOV.U32 R127, RZ, RZ, R233 ;  /* 0x000000ffff7f7224 */ /* 0x000fca00078e00e9 */
[----:B------:R1:W-:Y:S04]  /*1a640*/  LDGSTS.E [R124+0x1800], desc[UR28][R126.64], P2 ;  /* 0x018000007e7c7fae */ /* 0x0003e800091a101c */
[----:B------:R-:W-:Y:S01]  /*1a650*/  STL [R1+0x38], R119 ;  /* 0x0000387701007387 */ /* 0x000fe20000100800 */
[----:B-1----:R-:W-:Y:S02]  /*1a660*/  IMAD.MOV.U32 R126, RZ, RZ, R251 ;  /* 0x000000ffff7e7224 */ /* 0x002fe400078e00fb */
[----:B------:R-:W-:Y:S01]  /*1a670*/  IMAD.MOV.U32 R127, RZ, RZ, R250 ;  /* 0x000000ffff7f7224 */ /* 0x000fe200078e00fa */
[----:B------:R1:W-:Y:S04]  /*1a680*/  STL [R1+0x34], R120 ;  /* 0x0000347801007387 */ /* 0x0003e80000100800 */
[----:B------:R3:W-:Y:S02]  /*1a690*/  LDGSTS.E [R124+0x1c00], desc[UR28][R126.64], P2 ;  /* 0x01c000007e7c7fae */ /* 0x0007e400091a101c */
[----:B---3--:R-:W-:-:S02]  /*1a6a0*/  IMAD.MOV.U32 R126, RZ, RZ, R119 ;  /* 0x000000ffff7e7224 */ /* 0x008fc400078e0077 */
[----:B------:R-:W-:-:S05]  /*1a6b0*/  IMAD.MOV.U32 R127, RZ, RZ, R120 ;  /* 0x000000ffff7f7224 */ /* 0x000fca00078e0078 */
[----:B------:R3:W-:Y:S01]  /*1a6c0*/  LDGSTS.E [R124+0x2000], desc[UR28][R126.64], P2 ;  /* 0x020000007e7c7fae */ /* 0x0007e200091a101c */
[----:B--2---:R-:W-:-:S04]  /*1a6d0*/  IADD3 R0, P5, PT, R0, UR11, RZ ;  /* 0x0000000b00007c10 */ /* 0x004fc8000ffbe0ff */
[----:B------:R-:W-:Y:S01]  /*1a6e0*/  IADD3.X R2, PT, PT, R2, UR12, RZ, P5, !PT ;  /* 0x0000000c02027c10 */ /* 0x000fe2000affe4ff */
[----:B------:R-:W-:Y:S01]  /*1a6f0*/  STL [R1+0x78], R0 ;  /* 0x0000780001007387 */ /* 0x000fe20000100800 */
[----:B---3--:R-:W-:-:S03]  /*1a700*/  IMAD.MOV.U32 R126, RZ, RZ, R0 ;  /* 0x000000ffff7e7224 */ /* 0x008fc600078e0000 */
[----:B------:R-:W2:Y:S01]  /*1a710*/  LDL.LU R231, [R1+0x138] ;  /* 0x0001380001e77983 */ /* 0x000ea20000300800 */
[----:B------:R-:W-:-:S03]  /*1a720*/  IMAD.MOV.U32 R127, RZ, RZ, R2 ;  /* 0x000000ffff7f7224 */ /* 0x000fc600078e0002 */
[----:B------:R3:W-:Y:S04]  /*1a730*/  STL [R1+0x74], R2 ;  /* 0x0000740201007387 */ /* 0x0007e80000100800 */
[----:B------:R-:W4:Y:S04]  /*1a740*/  LDL.LU R122, [R1+0x178] ;  /* 0x00017800017a7983 */ /* 0x000f280000300800 */
[----:B------:R-:W2:Y:S04]  /*1a750*/  LDL.LU R238, [R1+0x134] ;  /* 0x0001340001ee7983 */ /* 0x000ea80000300800 */
[----:B------:R-:W2:Y:S04]  /*1a760*/  LDL.LU R123, [R1+0x174] ;  /* 0x00017400017b7983 */ /* 0x000ea80000300800 */
[----:B-1----:R-:W2:Y:S04]  /*1a770*/  LDL.LU R120, [R1+0x1b4] ;  /* 0x0001b40001787983 */ /* 0x002ea80000300800 */
[----:B------:R-:W2:Y:S04]  /*1a780*/  LDL.LU R119, [R1+0x1b8] ;  /* 0x0001b80001777983 */ /* 0x000ea80000300800 */
[----:B---3--:R-:W3:Y:S04]  /*1a790*/  LDL.LU R2, [R1+0x1f4] ;  /* 0x0001f40001027983 */ /* 0x008ee80000300800 */
[----:B------:R-:W3:Y:S04]  /*1a7a0*/  LDL.LU R0, [R1+0x1f8] ;  /* 0x0001f80001007983 */ /* 0x000ee80000300800 */
[----:B------:R1:W-:Y:S04]  /*1a7b0*/  LDGSTS.E [R124+0x2400], desc[UR28][R126.64], P2 ;  /* 0x024000007e7c7fae */ /* 0x0003e800091a101c */
[----:B------:R-:W3:Y:S04]  /*1a7c0*/  LDL.LU R126, [R1+0xb4] ;  /* 0x0000b400017e7983 */ /* 0x000ee80000300800 */
[----:B------:R-:W1:Y:S01]  /*1a7d0*/  LDL.LU R127, [R1+0xb8] ;  /* 0x0000b800017f7983 */ /* 0x000e620000300800 */
[----:B------:R-:W-:-:S04]  /*1a7e0*/  IADD3 R248, P5, PT, R248, UR11, RZ ;  /* 0x0000000bf8f87c10 */ /* 0x000fc8000ffbe0ff */
[----:B------:R-:W-:Y:S02]  /*1a7f0*/  IADD3.X R249, PT, PT, R249, UR12, RZ, P5, !PT ;  /* 0x0000000cf9f97c10 */ /* 0x000fe4000affe4ff */
[----:B----4-:R-:W-:-:S04]  /*1a800*/  IADD3 R122, P5, PT, R122, UR11, RZ ;  /* 0x0000000b7a7a7c10 */ /* 0x010fc8000ffbe0ff */
[----:B--2---:R-:W-:Y:S02]  /*1a810*/  IADD3.X R123, PT, PT, R123, UR12, RZ, P5, !PT ;  /* 0x0000000c7b7b7c10 */ /* 0x004fe4000affe4ff */
[----:B-1----:R-:W-:-:S04]  /*1a820*/  IADD3 R127, P4, PT, R127, UR11, RZ ;  /* 0x0000000b7f7f7c10 */ /* 0x002fc8000ff9e0ff */
[----:B---3--:R-:W-:Y:S01]  /*1a830*/  IADD3.X R126, PT, PT, R126, UR12, RZ, P4, !PT ;  /* 0x0000000c7e7e7c10 */ /* 0x008fe2000a7fe4ff */
[----:B------:R1:W-:Y:S04]  /*1a840*/  STL [R1+0xb8], R127 ;  /* 0x0000b87f01007387 */ /* 0x0003e80000100800 */
[----:B------:R2:W-:Y:S01]  /*1a850*/  STL [R1+0xb4], R126 ;  /* 0x0000b47e01007387 */ /* 0x0005e20000100800 */
[----:B-1----:R-:W-:-:S04]  /*1a860*/  LOP3.LUT R127, R127, R126, RZ, 0x3c, !PT ;  /* 0x0000007e7f7f7212 */ /* 0x002fc800078e3cff */
[----:B--2---:R-:W-:-:S04]  /*1a870*/  LOP3.LUT R126, R127, R126, RZ, 0x3c, !PT ;  /* 0x0000007e7f7e7212 */ /* 0x004fc800078e3cff */
[----:B------:R-:W-:Y:S02]  /*1a880*/  LOP3.LUT R127, R127, R126, RZ, 0x3c, !PT ;  /* 0x0000007e7f7f7212 */ /* 0x000fe400078e3cff */
[----:B------:R-:W-:-:S03]  /*1a890*/  IADD3 R231, P4, PT, R231, UR11, RZ ;  /* 0x0000000be7e77c10 */ /* 0x000fc6000ff9e0ff */
[----:B------:R1:W-:Y:S01]  /*1a8a0*/  LDGSTS.E [R124+0x2800], desc[UR28][R126.64], P2 ;  /* 0x028000007e7c7fae */ /* 0x0003e200091a101c */
[----:B------:R-:W-:Y:S02]  /*1a8b0*/  IADD3.X R238, PT, PT, R238, UR12, RZ, P4, !PT ;  /* 0x0000000ceeee7c10 */ /* 0x000fe4000a7fe4ff */
[----:B------:R-:W-:Y:S01]  /*1a8c0*/  IADD3 R119, P4, PT, R119, UR11, RZ ;  /* 0x0000000b77777c10 */ /* 0x000fe2000ff9e0ff */
[----:B-1----:R-:W-:Y:S02]  /*1a8d0*/  IMAD.MOV.U32 R126, RZ, RZ, R248 ;  /* 0x000000ffff7e7224 */ /* 0x002fe400078e00f8 */
[----:B------:R-:W-:-:S05]  /*1a8e0*/  IMAD.MOV.U32 R127, RZ, RZ, R249 ;  /* 0x000000ffff7f7224 */ /* 0x000fca00078e00f9 */
[----:B------:R1:W-:Y:S01]  /*1a8f0*/  LDGSTS.E [R124+0x2c00], desc[UR28][R126.64], P2 ;  /* 0x02c000007e7c7fae */ /* 0x0003e200091a101c */
[----:B------:R-:W-:-:S03]  /*1a900*/  IADD3 R0, P5, PT, R0, UR11, RZ ;  /* 0x0000000b00007c10 */ /* 0x000fc6000ffbe0ff */
[----:B------:R-:W-:Y:S01]  /*1a910*/  STL [R1+0xf8], R248 ;  /* 0x0000f8f801007387 */ /* 0x000fe20000100800 */
[----:B------:R-:W-:Y:S01]  /*1a920*/  IADD3.X R120, PT, PT, R120, UR12, RZ, P4, !PT ;  /* 0x0000000c78787c10 */ /* 0x000fe2000a7fe4ff */
[----:B-1----:R-:W-:Y:S02]  /*1a930*/  IMAD.MOV.U32 R126, RZ, RZ, R231 ;  /* 0x000000ffff7e7224 */ /* 0x002fe400078e00e7 */
[----:B------:R-:W-:Y:S01]  /*1a940*/  IMAD.MOV.U32 R127, RZ, RZ, R238 ;  /* 0x000000ffff7f7224 */ /* 0x000fe200078e00ee */
[----:B------:R-:W-:Y:S04]  /*1a950*/  STL [R1+0xf4], R249 ;  /* 0x0000f4f901007387 */ /* 0x000fe80000100800 */
[----:B------:R1:W-:Y:S01]  /*1a960*/  LDGSTS.E [R124+0x3000], desc[UR28][R126.64], P2 ;  /* 0x030000007e7c7fae */ /* 0x0003e200091a101c */
[----:B------:R-:W-:-:S03]  /*1a970*/  IADD3.X R2, PT, PT, R2, UR12, RZ, P5, !PT ;  /* 0x0000000c02027c10 */ /* 0x000fc6000affe4ff */
[----:B------:R-:W-:Y:S04]  /*1a980*/  STL [R1+0x138], R231 ;  /* 0x000138e701007387 */ /* 0x000fe80000100800 */
[----:B------:R-:W-:Y:S01]  /*1a990*/  STL [R1+0x134], R238 ;  /* 0x000134ee01007387 */ /* 0x000fe20000100800 */
[----:B-1----:R-:W-:Y:S02]  /*1a9a0*/  IMAD.MOV.U32 R126, RZ, RZ, R122 ;  /* 0x000000ffff7e7224 */ /* 0x002fe400078e007a */
[----:B------:R-:W-:Y:S01]  /*1a9b0*/  IMAD.MOV.U32 R127, RZ, RZ, R123 ;  /* 0x000000ffff7f7224 */ /* 0x000fe200078e007b */
[----:B------:R1:W-:Y:S04]  /*1a9c0*/  STL [R1+0x178], R122 ;  /* 0x0001787a01007387 */ /* 0x0003e80000100800 */
[----:B------:R-:W-:Y:S04]  /*1a9d0*/  STL [R1+0x174], R123 ;  /* 0x0001747b01007387 */ /* 0x000fe80000100800 */
[----:B------:R2:W-:Y:S04]  /*1a9e0*/  LDGSTS.E [R124+0x3400], desc[UR28][R126.64], P2 ;  /* 0x034000007e7c7fae */ /* 0x0005e800091a101c */
[----:B------:R-:W-:Y:S04]  /*1a9f0*/  STL [R1+0x1b8], R119 ;  /* 0x0001b87701007387 */ /* 0x000fe80000100800 */
[----:B------:R3:W-:Y:S01]  /*1aa00*/  STL [R1+0x1b4], R120 ;  /* 0x0001b47801007387 */ /* 0x0007e20000100800 */
[----:B--2---:R-:W-:-:S03]  /*1aa10*/  IMAD.MOV.U32 R126, RZ, RZ, R119 ;  /* 0x000000ffff7e7224 */ /* 0x004fc600078e0077 */
[----:B------:R2:W-:Y:S01]  /*1aa20*/  STL [R1+0x1f8], R0 ;  /* 0x0001f80001007387 */ /* 0x0005e20000100800 */
[----:B------:R-:W-:-:S03]  /*1aa30*/  IMAD.MOV.U32 R127, RZ, RZ, R120 ;  /* 0x000000ffff7f7224 */ /* 0x000fc600078e0078 */
[----:B------:R4:W-:Y:S04]  /*1aa40*/  STL [R1+0x1f4], R2 ;  /* 0x0001f40201007387 */ /* 0x0009e80000100800 */
[----:B-1----:R-:W4:Y:S04]  /*1aa50*/  LDL.LU R122, [R1] ;  /* 0x00000000017a7983 */ /* 0x002f280000300800 */
[----:B------:R1:W-:Y:S04]  /*1aa60*/  LDGSTS.E [R124+0x3800], desc[UR28][R126.64], P2 ;  /* 0x038000007e7c7fae */ /* 0x0003e800091a101c */
[----:B---3--:R-:W3:Y:S04]  /*1aa70*/  LDL.LU R120, [R1+0x3c] ;  /* 0x00003c0001787983 */ /* 0x008ee80000300800 */
[----:B------:R-:W3:Y:S01]  /*1aa80*/  LDL.LU R119, [R1+0x40] ;  /* 0x0000400001777983 */ /* 0x000ee20000300800 */
[----:B-1----:R-:W-:Y:S01]  /*1aa90*/  IMAD.MOV.U32 R126, RZ, RZ, R0 ;  /* 0x000000ffff7e7224 */ /* 0x002fe200078e0000 */
[----:B--2---:R-:W-:Y:S01]  /*1aaa0*/  LOP3.LUT R0, R121, 0x10, RZ, 0x3c, !PT ;  /* 0x0000001079007812 */ /* 0x004fe200078e3cff */
[----:B------:R-:W-:-:S02]  /*1aab0*/  IMAD.MOV.U32 R127, RZ, RZ, R2 ;  /* 0x000000ffff7f7224 */ /* 0x000fc400078e0002 */
[----:B----4-:R-:W2:Y:S04]  /*1aac0*/  LDL.LU R2, [R1+0x7c] ;  /* 0x00007c0001027983 */ /* 0x010ea80000300800 */
[----:B------:R1:W-:Y:S02]  /*1aad0*/  LDGSTS.E [R124+0x3c00], desc[UR28][R126.64], P2 ;  /* 0x03c000007e7c7fae */ /* 0x0003e400091a101c */
[----:B-1----:R-:W-:Y:S02]  /*1aae0*/  VIADD R124, R0, UR5 ;  /* 0x00000005007c7c36 */ /* 0x002fe40008000000 */
[----:B------:R-:W4:Y:S01]  /*1aaf0*/  LDL.LU R0, [R1+0x80] ;  /* 0x0000800001007983 */ /* 0x000f220000300800 */
[----:B------:R-:W-:Y:S02]  /*1ab00*/  IADD3 R140, P4, PT, R140, UR11, RZ ;  /* 0x0000000b8c8c7c10 */ /* 0x000fe4000ff9e0ff */
[----:B------:R-:W-:-:S02]  /*1ab10*/  IADD3 R156, P5, PT, R156, UR11, RZ ;  /* 0x0000000b9c9c7c10 */ /* 0x000fc4000ffbe0ff */
[----:B------:R-:W-:Y:S01]  /*1ab20*/  IADD3.X R139, PT, PT, R139, UR12, RZ, P4, !PT ;  /* 0x0000000c8b8b7c10 */ /* 0x000fe2000a7fe4ff */
[----:B------:R-:W-:Y:S01]  /*1ab30*/  IMAD.MOV.U32 R126, RZ, RZ, R140 ;  /* 0x000000ffff7e7224 */ /* 0x000fe200078e008c */
[----:B------:R-:W-:-:S03]  /*1ab40*/  IADD3.X R155, PT, PT, R155, UR12, RZ, P5, !PT ;  /* 0x0000000c9b9b7c10 */ /* 0x000fc6000affe4ff */
[----:B------:R-:W-:Y:S01]  /*1ab50*/  IMAD.MOV.U32 R127, RZ, RZ, R139 ;  /* 0x000000ffff7f7224 */ /* 0x000fe200078e008b */
[----:B------:R-:W-:-:S04]  /*1ab60*/  IADD3 R172, P4, PT, R172, UR11, RZ ;  /* 0x0000000bacac7c10 */ /* 0x000fc8000ff9e0ff */
[----:B------:R1:W-:Y:S01]  /*1ab70*/  LDGSTS.E [R124+0x80], desc[UR28][R126.64], P2 ;  /* 0x000800007e7c7fae */ /* 0x0003e200091a101c */
        /* <DEDUP_REMOVED lines=17> */
[----:B------:R-:W-:Y:S01]  /*1ac90*/  IADD3.X R235, PT, PT, R235, UR12, RZ, P4, !PT ;  /* 0x0000000cebeb7c10 */ /* 0x000fe2000a7fe4ff */
[----:B-1----:R-:W-:Y:S02]  /*1aca0*/  IMAD.MOV.U32 R126, RZ, RZ, R204 ;  /* 0x000000ffff7e7224 */ /* 0x002fe400078e00cc */
[----:B------:R-:W-:-:S05]  /*1acb0*/  IMAD.MOV.U32 R127, RZ, RZ, R203 ;  /* 0x000000ffff7f7224 */ /* 0x000fca00078e00cb */
[----:B------:R1:W-:Y:S02]  /*1acc0*/  LDGSTS.E [R124+0x1080], desc[UR28][R126.64], P2 ;  /* 0x010800007e7c7fae */ /* 0x0003e400091a101c */
[----:B-1----:R-:W-:Y:S02]  /*1acd0*/  IMAD.MOV.U32 R126, RZ, RZ, R220 ;  /* 0x000000ffff7e7224 */ /* 0x002fe400078e00dc */
[----:B------:R-:W-:-:S05]  /*1ace0*/  IMAD.MOV.U32 R127, RZ, RZ, R219 ;  /* 0x000000ffff7f7224 */ /* 0x000fca00078e00db */
[----:B------:R1:W-:Y:S02]  /*1acf0*/  LDGSTS.E [R124+0x1480], desc[UR28][R126.64], P2 ;  /* 0x014800007e7c7fae */ /* 0x0003e400091a101c */
[----:B-1----:R-:W-:Y:S02]  /*1ad00*/  IMAD.MOV.U32 R126, RZ, RZ, R236 ;  /* 0x000000ffff7e7224 */ /* 0x002fe400078e00ec */
[----:B------:R-:W-:-:S05]  /*1ad10*/  IMAD.MOV.U32 R127, RZ, RZ, R235 ;  /* 0x000000ffff7f7224 */ /* 0x000fca00078e00eb */
[----:B------:R1:W-:Y:S01]  /*1ad20*/  LDGSTS.E [R124+0x1880], desc[UR28][R126.64], P2 ;  /* 0x018800007e7c7fae */ /* 0x0003e200091a101c */
[----:B------:R-:W-:-:S04]  /*1ad30*/  IADD3 R122, P5, PT, R122, UR11, RZ ;  /* 0x0000000b7a7a7c10 */ /* 0x000fc8000ffbe0ff */
[----:B------:R-:W-:Y:S01]  /*1ad40*/  IADD3.X R252, PT, PT, R252, UR12, RZ, P5, !PT ;  /* 0x0000000cfcfc7c10 */ /* 0x000fe2000affe4ff */
[----:B-1----:R-:W-:Y:S01]  /*1ad50*/  IMAD.MOV.U32 R126, RZ, RZ, R122 ;  /* 0x000000ffff7e7224 */ /* 0x002fe200078e007a */
[----:B------:R1:W-:Y:S03]  /*1ad60*/  STL [R1], R122 ;  /* 0x0000007a01007387 */ /* 0x0003e60000100800 */
[----:B------:R-:W-:Y:S01]  /*1ad70*/  IMAD.MOV.U32 R127, RZ, RZ, R252 ;  /* 0x000000ffff7f7224 */ /* 0x000fe200078e00fc */
[----:B------:R-:W2:Y:S01]  /*1ad80*/  LDL.LU R249, [R1+0xfc] ;  /* 0x0000fc0001f97983 */ /* 0x000ea20000300800 */
[----:B---3--:R-:W-:-:S03]  /*1ad90*/  IADD3 R119, P4, PT, R119, UR11, RZ ;  /* 0x0000000b77777c10 */ /* 0x008fc6000ff9e0ff */
[----:B------:R-:W3:Y:S01]  /*1ada0*/  LDL.LU R248, [R1+0x100] ;  /* 0x0001000001f87983 */ /* 0x000ee20000300800 */
[----:B------:R-:W-:-:S03]  /*1adb0*/  IADD3.X R120, PT, PT, R120, UR12, RZ, P4, !PT ;  /* 0x0000000c78787c10 */ /* 0x000fc6000a7fe4ff */
[----:B------:R1:W-:Y:S04]  /*1adc0*/  LDGSTS.E [R124+0x1c80], desc[UR28][R126.64], P2 ;  /* 0x01c800007e7c7fae */ /* 0x0003e800091a101c */
[----:B------:R-:W-:Y:S04]  /*1add0*/  STL [R1+0x40], R119 ;  /* 0x0000407701007387 */ /* 0x000fe80000100800 */
[----:B------:R2:W-:Y:S01]  /*1ade0*/  STL [R1+0x3c], R120 ;  /* 0x00003c7801007387 */ /* 0x0005e20000100800 */
[----:B-1----:R-:W-:Y:S02]  /*1adf0*/  IMAD.MOV.U32 R126, RZ, RZ, R119 ;  /* 0x000000ffff7e7224 */ /* 0x002fe400078e0077 */
[----:B------:R-:W-:-:S05]  /*1ae00*/  IMAD.MOV.U32 R127, RZ, RZ, R120 ;  /* 0x000000ffff7f7224 */ /* 0x000fca00078e0078 */
[----:B------:R1:W-:Y:S01]  /*1ae10*/  LDGSTS.E [R124+0x2080], desc[UR28][R126.64], P2 ;  /* 0x020800007e7c7fae */ /* 0x0003e200091a101c */
[----:B----4-:R-:W-:-:S04]  /*1ae20*/  IADD3 R0, P5, PT, R0, UR11, RZ ;  /* 0x0000000b00007c10 */ /* 0x010fc8000ffbe0ff */
[----:B--2---:R-:W-:Y:S01]  /*1ae30*/  IADD3.X R2, PT, PT, R2, UR12, RZ, P5, !PT ;  /* 0x0000000c02027c10 */ /* 0x004fe2000affe4ff */
[----:B------:R-:W-:Y:S04]  /*1ae40*/  STL [R1+0x80], R0 ;  /* 0x0000800001007387 */ /* 0x000fe80000100800 */
[----:B------:R-:W2:Y:S01]  /*1ae50*/  LDL.LU R231, [R1+0x140] ;  /* 0x0001400001e77983 */ /* 0x000ea20000300800 */
[----:B-1----:R-:W-:-:S03]  /*1ae60*/  IMAD.MOV.U32 R126, RZ, RZ, R0 ;  /* 0x000000ffff7e7224 */ /* 0x002fc600078e0000 */
[----:B------:R1:W-:Y:S01]  /*1ae70*/  STL [R1+0x7c], R2 ;  /* 0x00007c0201007387 */ /* 0x0003e20000100800 */
[----:B------:R-:W-:-:S03]  /*1ae80*/  IMAD.MOV.U32 R127, RZ, RZ, R2 ;  /* 0x000000ffff7f7224 */ /* 0x000fc600078e0002 */
[----:B------:R-:W4:Y:S04]  /*1ae90*/  LDL.LU R122, [R1+0x180] ;  /* 0x00018000017a7983 */ /* 0x000f280000300800 */
[----:B------:R-:W2:Y:S04]  /*1aea0*/  LDL.LU R238, [R1+0x13c] ;  /* 0x00013c0001ee7983 */ /* 0x000ea80000300800 */
[----:B------:R-:W2:Y:S04]  /*1aeb0*/  LDL.LU R123, [R1+0x17c] ;  /* 0x00017c00017b7983 */ /* 0x000ea80000300800 */
[----:B------:R-:W2:Y:S04]  /*1aec0*/  LDL.LU R120, [R1+0x1bc] ;  /* 0x0001bc0001787983 */ /* 0x000ea80000300800 */
[----:B------:R-:W2:Y:S04]  /*1aed0*/  LDL.LU R119, [R1+0x1c0] ;  /* 0x0001c00001777983 */ /* 0x000ea80000300800 */
[----:B-1----:R-:W2:Y:S04]  /*1aee0*/  LDL.LU R2, [R1+0x1fc] ;  /* 0x0001fc0001027983 */ /* 0x002ea80000300800 */
[----:B------:R-:W2:Y:S04]  /*1aef0*/  LDL.LU R0, [R1+0x200] ;  /* 0x0002000001007983 */ /* 0x000ea80000300800 */
[----:B------:R1:W-:Y:S04]  /*1af00*/  LDGSTS.E [R124+0x2480], desc[UR28][R126.64], P2 ;  /* 0x024800007e7c7fae */ /* 0x0003e800091a101c */
[----:B------:R-:W2:Y:S04]  /*1af10*/  LDL.LU R126, [R1+0xbc] ;  /* 0x0000bc00017e7983 */ /* 0x000ea80000300800 */
[----:B------:R-:W1:Y:S01]  /*1af20*/  LDL.LU R127, [R1+0xc0] ;  /* 0x0000c000017f7983 */ /* 0x000e620000300800 */
[----:B---3--:R-:W-:-:S04]  /*1af30*/  IADD3 R248, P5, PT, R248, UR11, RZ ;  /* 0x0000000bf8f87c10 */ /* 0x008fc8000ffbe0ff */
[----:B------:R-:W-:Y:S02]  /*1af40*/  IADD3.X R249, PT, PT, R249, UR12, RZ, P5, !PT ;  /* 0x0000000cf9f97c10 */ /* 0x000fe4000affe4ff */
[----:B----4-:R-:W-:-:S04]  /*1af50*/  IADD3 R122, P5, PT, R122, UR11, RZ ;  /* 0x0000000b7a7a7c10 */ /* 0x010fc8000ffbe0ff */
[----:B--2---:R-:W-:Y:S02]  /*1af60*/  IADD3.X R123, PT, PT, R123, UR12, RZ, P5, !PT ;  /* 0x0000000c7b7b7c10 */ /* 0x004fe4000affe4ff */
[----:B-1----:R-:W-:-:S04]  /*1af70*/  IADD3 R127, P4, PT, R127, UR11, RZ ;  /* 0x0000000b7f7f7c10 */ /* 0x002fc8000ff9e0ff */
[----:B------:R-:W-:Y:S01]  /*1af80*/  IADD3.X R126, PT, PT, R126, UR12, RZ, P4, !PT ;  /* 0x0000000c7e7e7c10 */ /* 0x000fe2000a7fe4ff */
        /* <DEDUP_REMOVED lines=17> */
[----:B------:R-:W-:Y:S01]  /*1b0a0*/  STL [R1+0xfc], R249 ;  /* 0x0000fcf901007387 */ /* 0x000fe20000100800 */
[----:B------:R-:W-:-:S03]  /*1b0b0*/  IADD3.X R2, PT, PT, R2, UR12, RZ, P5, !PT ;  /* 0x0000000c02027c10 */ /* 0x000fc6000affe4ff */
[----:B------:R1:W-:Y:S04]  /*1b0c0*/  LDGSTS.E [R124+0x3080], desc[UR28][R126.64], P2 ;  /* 0x030800007e7c7fae */ /* 0x0003e800091a101c */
[----:B------:R-:W-:Y:S04]  /*1b0d0*/  STL [R1+0x140], R231 ;  /* 0x000140e701007387 */ /* 0x000fe80000100800 */
[----:B------:R-:W-:Y:S01]  /*1b0e0*/  STL [R1+0x13c], R238 ;  /* 0x00013cee01007387 */ /* 0x000fe20000100800 */
[----:B-1----:R-:W-:Y:S02]  /*1b0f0*/  IMAD.MOV.U32 R126, RZ, RZ, R122 ;  /* 0x000000ffff7e7224 */ /* 0x002fe400078e007a */
[----:B------:R-:W-:Y:S01]  /*1b100*/  IMAD.MOV.U32 R127, RZ, RZ, R123 ;  /* 0x000000ffff7f7224 */ /* 0x000fe200078e007b */
[----:B------:R-:W-:Y:S04]  /*1b110*/  STL [R1+0x180], R122 ;  /* 0x0001807a01007387 */ /* 0x000fe80000100800 */
[----:B------:R1:W-:Y:S04]  /*1b120*/  STL [R1+0x17c], R123 ;  /* 0x00017c7b01007387 */ /* 0x0003e80000100800 */
[----:B------:R-:W-:Y:S04]  /*1b130*/  STL [R1+0x1c0], R119 ;  /* 0x0001c07701007387 */ /* 0x000fe80000100800 */
[----:B------:R2:W-:Y:S04]  /*1b140*/  LDGSTS.E [R124+0x3480], desc[UR28][R126.64], P2 ;  /* 0x034800007e7c7fae */ /* 0x0005e800091a101c */
[----:B------:R3:W-:Y:S04]  /*1b150*/  STL [R1+0x1bc], R120 ;  /* 0x0001bc7801007387 */ /* 0x0007e80000100800 */
[----:B------:R4:W-:Y:S01]  /*1b160*/  STL [R1+0x200], R0 ;  /* 0x0002000001007387 */ /* 0x0009e20000100800 */
[----:B--2---:R-:W-:-:S03]  /*1b170*/  IMAD.MOV.U32 R126, RZ, RZ, R119 ;  /* 0x000000ffff7e7224 */ /* 0x004fc600078e0077 */
[----:B------:R2:W-:Y:S01]  /*1b180*/  STL [R1+0x1fc], R2 ;  /* 0x0001fc0201007387 */ /* 0x0005e20000100800 */
[----:B------:R-:W-:-:S03]  /*1b190*/  IMAD.MOV.U32 R127, RZ, RZ, R120 ;  /* 0x000000ffff7f7224 */ /* 0x000fc600078e0078 */
[----:B-1----:R-:W2:Y:S04]  /*1b1a0*/  LDL.LU R123, [R1+0x4] ;  /* 0x00000400017b7983 */ /* 0x002ea80000300800 */
[----:B------:R-:W2:Y:S04]  /*1b1b0*/  LDL.LU R122, [R1+0x8] ;  /* 0x00000800017a7983 */ /* 0x000ea80000300800 */
[----:B------:R1:W-:Y:S04]  /*1b1c0*/  LDGSTS.E [R124+0x3880], desc[UR28][R126.64], P2 ;  /* 0x038800007e7c7fae */ /* 0x0003e800091a101c */
[----:B---3--:R-:W3:Y:S04]  /*1b1d0*/  LDL.LU R120, [R1+0x44] ;  /* 0x0000440001787983 */ /* 0x008ee80000300800 */
[----:B------:R-:W3:Y:S01]  /*1b1e0*/  LDL.LU R119, [R1+0x48] ;  /* 0x0000480001777983 */ /* 0x000ee20000300800 */
[----:B-1----:R-:W-:Y:S01]  /*1b1f0*/  IMAD.MOV.U32 R126, RZ, RZ, R0 ;  /* 0x000000ffff7e7224 */ /* 0x002fe200078e0000 */
[----:B----4-:R-:W-:Y:S01]  /*1b200*/  LOP3.LUT R0, R121, 0x20, RZ, 0x3c, !PT ;  /* 0x0000002079007812 */ /* 0x010fe200078e3cff */
[----:B------:R-:W-:-:S02]  /*1b210*/  IMAD.MOV.U32 R127, RZ, RZ, R2 ;  /* 0x000000ffff7f7224 */ /* 0x000fc400078e0002 */
[----:B--2---:R-:W2:Y:S04]  /*1b220*/  LDL.LU R2, [R1+0x84] ;  /* 0x0000840001027983 */ /* 0x004ea80000300800 */
        /* <DEDUP_REMOVED lines=41> */
[----:B------:R1:W-:Y:S03]  /*1b4c0*/  STL [R1+0x8], R122 ;  /* 0x0000087a01007387 */ /* 0x0003e60000100800 */
[----:B------:R-:W-:Y:S01]  /*1b4d0*/  IMAD.MOV.U32 R127, RZ, RZ, R123 ;  /* 0x000000ffff7f7224 */ /* 0x000fe200078e007b */
[----:B---3--:R-:W-:Y:S01]  /*1b4e0*/  IADD3 R119, P4, PT, R119, UR11, RZ ;  /* 0x0000000b77777c10 */ /* 0x008fe2000ff9e0ff */
[----:B------:R3:W-:Y:S03]  /*1b4f0*/  STL [R1+0x4], R123 ;  /* 0x0000047b01007387 */ /* 0x0007e60000100800 */
[----:B------:R-:W-:Y:S01]  /*1b500*/  IADD3.X R120, PT, PT, R120, UR12, RZ, P4, !PT ;  /* 0x0000000c78787c10 */ /* 0x000fe2000a7fe4ff */
[----:B------:R-:W3:Y:S04]  /*1b510*/  LDL.LU R249, [R1+0x104] ;  /* 0x0001040001f97983 */ /* 0x000ee80000300800 */
[----:B------:R-:W3:Y:S04]  /*1b520*/  LDL.LU R248, [R1+0x108] ;  /* 0x0001080001f87983 */ /* 0x000ee80000300800 */
[----:B------:R1:W-:Y:S04]  /*1b530*/  LDGSTS.E [R124+0x1d00], desc[UR28][R126.64], P2 ;  /* 0x01d000007e7c7fae */ /* 0x0003e800091a101c */
[----:B------:R-:W-:Y:S01]  /*1b540*/  STL [R1+0x48], R119 ;  /* 0x0000487701007387 */ /* 0x000fe20000100800 */
[----:B----4-:R-:W-:Y:S01]  /*1b550*/  IADD3 R0, P5, PT, R0, UR11, RZ ;  /* 0x0000000b00007c10 */ /* 0x010fe2000ffbe0ff */
[----:B-1----:R-:W-:-:S02]  /*1b560*/  IMAD.MOV.U32 R126, RZ, RZ, R119 ;  /* 0x000000ffff7e7224 */ /* 0x002fc400078e0077 */
[----:B------:R1:W-:Y:S01]  /*1b570*/  STL [R1+0x44], R120 ;  /* 0x0000447801007387 */ /* 0x0003e20000100800 */
[----:B------:R-:W-:Y:S01]  /*1b580*/  IMAD.MOV.U32 R127, RZ, RZ, R120 ;  /* 0x000000ffff7f7224 */ /* 0x000fe200078e0078 */
[----:B--2---:R-:W-:Y:S02]  /*1b590*/  IADD3.X R2, PT, PT, R2, UR12, RZ, P5, !PT ;  /* 0x0000000c02027c10 */ /* 0x004fe4000affe4ff */
[----:B------:R-:W-:Y:S04]  /*1b5a0*/  STL [R1+0x88], R0 ;  /* 0x0000880001007387 */ /* 0x000fe80000100800 */
[----:B------:R-:W2:Y:S04]  /*1b5b0*/  LDL.LU R231, [R1+0x148] ;  /* 0x0001480001e77983 */ /* 0x000ea80000300800 */
[----:B------:R4:W-:Y:S04]  /*1b5c0*/  STL [R1+0x84], R2 ;  /* 0x0000840201007387 */ /* 0x0009e80000100800 */
[----:B------:R-:W2:Y:S04]  /*1b5d0*/  LDL.LU R122, [R1+0x188] ;  /* 0x00018800017a7983 */ /* 0x000ea80000300800 */
[----:B------:R1:W-:Y:S04]  /*1b5e0*/  LDGSTS.E [R124+0x2100], desc[UR28][R126.64], P2 ;  /* 0x021000007e7c7fae */ /* 0x0003e800091a101c */
[----:B------:R-:W2:Y:S04]  /*1b5f0*/  LDL.LU R238, [R1+0x144] ;  /* 0x0001440001ee7983 */ /* 0x000ea80000300800 */
[----:B---3--:R-:W3:Y:S01]  /*1b600*/  LDL.LU R123, [R1+0x184] ;  /* 0x00018400017b7983 */ /* 0x008ee20000300800 */
[----:B-1----:R-:W-:-:S03]  /*1b610*/  IMAD.MOV.U32 R126, RZ, RZ, R0 ;  /* 0x000000ffff7e7224 */ /* 0x002fc600078e0000 */
[----:B------:R-:W3:Y:S01]  /*1b620*/  LDL.LU R120, [R1+0x1c4] ;  /* 0x0001c40001787983 */ /* 0x000ee20000300800 */
[----:B------:R-:W-:-:S03]  /*1b630*/  IMAD.MOV.U32 R127, RZ, RZ, R2 ;  /* 0x000000ffff7f7224 */ /* 0x000fc600078e0002 */
[----:B------:R-:W3:Y:S04]  /*1b640*/  LDL.LU R119, [R1+0x1c8] ;  /* 0x0001c80001777983 */ /* 0x000ee80000300800 */
[----:B----4-:R-:W4:Y:S04]  /*1b650*/  LDL.LU R2, [R1+0x204] ;  /* 0x0002040001027983 */ /* 0x010f280000300800 */
[----:B------:R-:W4:Y:S04]  /*1b660*/  LDL.LU R0, [R1+0x208] ;  /* 0x0002080001007983 */ /* 0x000f280000300800 */
[----:B------:R1:W-:Y:S04]  /*1b670*/  LDGSTS.E [R124+0x2500], desc[UR28][R126.64], P2 ;  /* 0x025000007e7c7fae */ /* 0x0003e800091a101c */
[----:B------:R-:W4:Y:S04]  /*1b680*/  LDL.LU R126, [R1+0xc4] ;  /* 0x0000c400017e7983 */ /* 0x000f280000300800 */
[----:B------:R-:W1:Y:S01]  /*1b690*/  LDL.LU R127, [R1+0xc8] ;  /* 0x0000c800017f7983 */ /* 0x000e620000300800 */
[----:B------:R-:W-:-:S04]  /*1b6a0*/  IADD3 R248, P5, PT, R248, UR11, RZ ;  /* 0x0000000bf8f87c10 */ /* 0x000fc8000ffbe0ff */
[----:B------:R-:W-:Y:S02]  /*1b6b0*/  IADD3.X R249, PT, PT, R249, UR12, RZ, P5, !PT ;  /* 0x0000000cf9f97c10 */ /* 0x000fe4000affe4ff */
[----:B--2---:R-:W-:-:S04]  /*1b6c0*/  IADD3 R122, P5, PT, R122, UR11, RZ ;  /* 0x0000000b7a7a7c10 */ /* 0x004fc8000ffbe0ff */
[----:B---3--:R-:W-:Y:S02]  /*1b6d0*/  IADD3.X R123, PT, PT, R123, UR12, RZ, P5, !PT ;  /* 0x0000000c7b7b7c10 */ /* 0x008fe4000affe4ff */
[----:B-1----:R-:W-:-:S04]  /*1b6e0*/  IADD3 R127, P4, PT, R127, UR11, RZ ;  /* 0x0000000b7f7f7c10 */ /* 0x002fc8000ff9e0ff */
[----:B----4-:R-:W-:Y:S01]  /*1b6f0*/  IADD3.X R126, PT, PT, R126, UR12, RZ, P4, !PT ;  /* 0x0000000c7e7e7c10 */ /* 0x010fe2000a7fe4ff */
        /* <DEDUP_REMOVED lines=366> */
[----:B------:R-:W-:Y:S01]  /*1cde0*/  STL [R1+0x120], R249 ;  /* 0x000120f901007387 */ /* 0x000fe20000100800 */
[----:B-1----:R-:W-:Y:S02]  /*1cdf0*/  IMAD.MOV.U32 R126, RZ, RZ, R249 ;  /* 0x000000ffff7e7224 */ /* 0x002fe400078e00f9 */
[----:B------:R-:W-:Y:S01]  /*1ce00*/  IMAD.MOV.U32 R127, RZ, RZ, R231 ;  /* 0x000000ffff7f7224 */ /* 0x000fe200078e00e7 */
[----:B------:R1:W-:Y:S04]  /*1ce10*/  STL [R1+0x11c], R231 ;  /* 0x00011ce701007387 */ /* 0x0003e80000100800 */
[----:B------:R2:W-:Y:S01]  /*1ce20*/  LDGSTS.E [R124+0x2e80], desc[UR28][R126.64], P2 ;  /* 0x02e800007e7c7fae */ /* 0x0005e200091a101c */
[----:B------:R-:W-:-:S02]  /*1ce30*/  IADD3 R0, P5, PT, R0, UR11, RZ ;  /* 0x0000000b00007c10 */ /* 0x000fc4000ffbe0ff */
[----:B------:R-:W-:Y:S01]  /*1ce40*/  IADD3.X R120, PT, PT, R120, UR12, RZ, P4, !PT ;  /* 0x0000000c78787c10 */ /* 0x000fe2000a7fe4ff */
[----:B-1----:R-:W3:Y:S01]  /*1ce50*/  LDL.LU R231, [R1+0x658] ;  /* 0x0006580001e77983 */ /* 0x002ee20000300800 */
[----:B--2---:R-:W-:Y:S02]  /*1ce60*/  IMAD.MOV.U32 R126, RZ, RZ, R238 ;  /* 0x000000ffff7e7224 */ /* 0x004fe400078e00ee */
        /* <DEDUP_REMOVED lines=8> */
[----:B------:R1:W-:Y:S04]  /*1cef0*/  STL [R1+0x19c], R123 ;  /* 0x00019c7b01007387 */ /* 0x0003e80000100800 */
[----:B------:R-:W-:Y:S04]  /*1cf00*/  STL [R1+0x1e0], R119 ;  /* 0x0001e07701007387 */ /* 0x000fe80000100800 */
[----:B------:R2:W-:Y:S04]  /*1cf10*/  STL [R1+0x1dc], R120 ;  /* 0x0001dc7801007387 */ /* 0x0005e80000100800 */
[----:B------:R4:W-:Y:S04]  /*1cf20*/  LDGSTS.E [R124+0x3680], desc[UR28][R126.64], P2 ;  /* 0x036800007e7c7fae */ /* 0x0009e800091a101c */
[----:B------:R1:W-:Y:S04]  /*1cf30*/  STL [R1+0x220], R0 ;  /* 0x0002200001007387 */ /* 0x0003e80000100800 */
[----:B------:R2:W-:Y:S01]  /*1cf40*/  STL [R1+0x21c], R2 ;  /* 0x00021c0201007387 */ /* 0x0005e20000100800 */
[----:B----4-:R-:W-:-:S03]  /*1cf50*/  IMAD.MOV.U32 R126, RZ, RZ, R119 ;  /* 0x000000ffff7e7224 */ /* 0x010fc600078e0077 */
[----:B-1----:R-:W4:Y:S01]  /*1cf60*/  LDL.LU R123, [R1+0x24] ;  /* 0x00002400017b7983 */ /* 0x002f220000300800 */
[----:B------:R-:W-:-:S03]  /*1cf70*/  IMAD.MOV.U32 R127, RZ, RZ, R120 ;  /* 0x000000ffff7f7224 */ /* 0x000fc600078e0078 */
[----:B------:R-:W3:Y:S04]  /*1cf80*/  LDL.LU R122, [R1+0x28] ;  /* 0x00002800017a7983 */ /* 0x000ee80000300800 */
[----:B------:R1:W-:Y:S04]  /*1cf90*/  LDGSTS.E [R124+0x3a80], desc[UR28][R126.64], P2 ;  /* 0x03a800007e7c7fae */ /* 0x0003e800091a101c */
[----:B--2---:R-:W2:Y:S04]  /*1cfa0*/  LDL.LU R120, [R1+0x64] ;  /* 0x0000640001787983 */ /* 0x004ea80000300800 */
[----:B------:R-:W2:Y:S01]  /*1cfb0*/  LDL.LU R119, [R1+0x68] ;  /* 0x0000680001777983 */ /* 0x000ea20000300800 */
[----:B-1----:R-:W-:Y:S01]  /*1cfc0*/  IMAD.MOV.U32 R126, RZ, RZ, R0 ;  /* 0x000000ffff7e7224 */ /* 0x002fe200078e0000 */
[----:B------:R-:W-:Y:S01]  /*1cfd0*/  LOP3.LUT R0, R121, 0x60, RZ, 0x3c, !PT ;  /* 0x0000006079007812 */ /* 0x000fe200078e3cff */
[----:B------:R-:W-:-:S02]  /*1cfe0*/  IMAD.MOV.U32 R127, RZ, RZ, R2 ;  /* 0x000000ffff7f7224 */ /* 0x000fc400078e0002 */
[----:B------:R-:W2:Y:S04]  /*1cff0*/  LDL.LU R2, [R1+0xa4] ;  /* 0x0000a40001027983 */ /* 0x000ea80000300800 */
[----:B------:R1:W-:Y:S02]  /*1d000*/  LDGSTS.E [R124+0x3e80], desc[UR28][R126.64], P2 ;  /* 0x03e800007e7c7fae */ /* 0x0003e400091a101c */
[----:B-1----:R-:W-:Y:S02]  /*1d010*/  VIADD R124, R0, UR5 ;  /* 0x00000005007c7c36 */ /* 0x002fe40008000000 */
[----:B------:R-:W2:Y:S01]  /*1d020*/  LDL.LU R0, [R1+0xa8] ;  /* 0x0000a80001007983 */ /* 0x000ea20000300800 */
        /* <DEDUP_REMOVED lines=35> */
[----:B---3--:R-:W-:-:S04]  /*1d260*/  IADD3 R122, P5, PT, R122, UR11, RZ ;  /* 0x0000000b7a7a7c10 */ /* 0x008fc8000ffbe0ff */
[----:B----4-:R-:W-:Y:S01]  /*1d270*/  IADD3.X R123, PT, PT, R123, UR12, RZ, P5, !PT ;  /* 0x0000000c7b7b7c10 */ /* 0x010fe2000affe4ff */
[----:B-1----:R-:W-:Y:S01]  /*1d280*/  IMAD.MOV.U32 R126, RZ, RZ, R122 ;  /* 0x000000ffff7e7224 */ /* 0x002fe200078e007a */
[----:B------:R1:W-:Y:S03]  /*1d290*/  STL [R1+0x28], R122 ;  /* 0x0000287a01007387 */ /* 0x0003e60000100800 */
[----:B------:R-:W-:Y:S01]  /*1d2a0*/  IMAD.MOV.U32 R127, RZ, RZ, R123 ;  /* 0x000000ffff7f7224 */ /* 0x000fe200078e007b */
[----:B--2---:R-:W-:Y:S01]  /*1d2b0*/  IADD3 R119, P4, PT, R119, UR11, RZ ;  /* 0x0000000b77777c10 */ /* 0x004fe2000ff9e0ff */
[----:B------:R2:W-:Y:S03]  /*1d2c0*/  STL [R1+0x24], R123 ;  /* 0x0000247b01007387 */ /* 0x0005e60000100800 */
[----:B------:R-:W-:Y:S01]  /*1d2d0*/  IADD3.X R120, PT, PT, R120, UR12, RZ, P4, !PT ;  /* 0x0000000c78787c10 */ /* 0x000fe2000a7fe4ff */
[----:B------:R-:W3:Y:S04]  /*1d2e0*/  LDL.LU R249, [R1+0x124] ;  /* 0x0001240001f97983 */ /* 0x000ee80000300800 */
[----:B------:R4:W-:Y:S04]  /*1d2f0*/  LDGSTS.E [R124+0x1f00], desc[UR28][R126.64], P2 ;  /* 0x01f000007e7c7fae */ /* 0x0009e800091a101c */
[----:B------:R-:W3:Y:S04]  /*1d300*/  LDL.LU R248, [R1+0x128] ;  /* 0x0001280001f87983 */ /* 0x000ee80000300800 */
[----:B------:R-:W-:Y:S01]  /*1d310*/  STL [R1+0x68], R119 ;  /* 0x0000687701007387 */ /* 0x000fe20000100800 */
[----:B----4-:R-:W-:Y:S01]  /*1d320*/  IMAD.MOV.U32 R126, RZ, RZ, R119 ;  /* 0x000000ffff7e7224 */ /* 0x010fe200078e0077 */
[----:B------:R-:W-:Y:S01]  /*1d330*/  IADD3 R0, P5, PT, R0, UR11, RZ ;  /* 0x0000000b00007c10 */ /* 0x000fe2000ffbe0ff */
[----:B------:R-:W-:Y:S01]  /*1d340*/  IMAD.MOV.U32 R127, RZ, RZ, R120 ;  /* 0x000000ffff7f7224 */ /* 0x000fe200078e0078 */
[----:B------:R4:W-:Y:S02]  /*1d350*/  STL [R1+0x64], R120 ;  /* 0x0000647801007387 */ /* 0x0009e40000100800 */
[----:B------:R-:W-:-:S02]  /*1d360*/  IADD3.X R2, PT, PT, R2, UR12, RZ, P5, !PT ;  /* 0x0000000c02027c10 */ /* 0x000fc4000affe4ff */
[----:B------:R-:W-:Y:S04]  /*1d370*/  STL [R1+0xa8], R0 ;  /* 0x0000a80001007387 */ /* 0x000fe80000100800 */
[----:B------:R-:W3:Y:S04]  /*1d380*/  LDL.LU R238, [R1+0x168] ;  /* 0x0001680001ee7983 */ /* 0x000ee80000300800 */
[----:B------:R2:W-:Y:S04]  /*1d390*/  STL [R1+0xa4], R2 ;  /* 0x0000a40201007387 */ /* 0x0005e80000100800 */
[----:B------:R4:W-:Y:S04]  /*1d3a0*/  LDGSTS.E [R124+0x2300], desc[UR28][R126.64], P2 ;  /* 0x023000007e7c7fae */ /* 0x0009e800091a101c */
[----:B-1----:R-:W3:Y:S04]  /*1d3b0*/  LDL.LU R122, [R1+0x1a8] ;  /* 0x0001a800017a7983 */ /* 0x002ee80000300800 */
[----:B--2---:R-:W2:Y:S01]  /*1d3c0*/  LDL.LU R123, [R1+0x1a4] ;  /* 0x0001a400017b7983 */ /* 0x004ea20000300800 */
[----:B----4-:R-:W-:-:S03]  /*1d3d0*/  IMAD.MOV.U32 R126, RZ, RZ, R0 ;  /* 0x000000ffff7e7224 */ /* 0x010fc600078e0000 */
[----:B------:R-:W4:Y:S01]  /*1d3e0*/  LDL.LU R120, [R1+0x1e4] ;  /* 0x0001e40001787983 */ /* 0x000f220000300800 */
[----:B------:R-:W-:-:S03]  /*1d3f0*/  IMAD.MOV.U32 R127, RZ, RZ, R2 ;  /* 0x000000ffff7f7224 */ /* 0x000fc600078e0002 */
[----:B------:R-:W2:Y:S04]  /*1d400*/  LDL.LU R119, [R1+0x1e8] ;  /* 0x0001e80001777983 */ /* 0x000ea80000300800 */
[----:B------:R-:W2:Y:S04]  /*1d410*/  LDL.LU R2, [R1+0x224] ;  /* 0x0002240001027983 */ /* 0x000ea80000300800 */
[----:B------:R-:W2:Y:S04]  /*1d420*/  LDL.LU R0, [R1+0x228] ;  /* 0x0002280001007983 */ /* 0x000ea80000300800 */
[----:B------:R1:W-:Y:S04]  /*1d430*/  LDGSTS.E [R124+0x2700], desc[UR28][R126.64], P2 ;  /* 0x027000007e7c7fae */ /* 0x0003e800091a101c */
[----:B------:R-:W2:Y:S04]  /*1d440*/  LDL.LU R126, [R1+0xe4] ;  /* 0x0000e400017e7983 */ /* 0x000ea80000300800 */
[----:B------:R-:W1:Y:S01]  /*1d450*/  LDL.LU R127, [R1+0xe8] ;  /* 0x0000e800017f7983 */ /* 0x000e620000300800 */
[----:B---3--:R-:W-:-:S04]  /*1d460*/  IADD3 R248, P5, PT, R248, UR11, RZ ;  /* 0x0000000bf8f87c10 */ /* 0x008fc8000ffbe0ff */
[----:B------:R-:W-:Y:S02]  /*1d470*/  IADD3.X R249, PT, PT, R249, UR12, RZ, P5, !PT ;  /* 0x0000000cf9f97c10 */ /* 0x000fe4000affe4ff */
[----:B-1----:R-:W-:-:S04]  /*1d480*/  IADD3 R127, P4, PT, R127, UR11, RZ ;  /* 0x0000000b7f7f7c10 */ /* 0x002fc8000ff9e0ff */
[----:B--2---:R-:W-:Y:S01]  /*1d490*/  IADD3.X R126, PT, PT, R126, UR12, RZ, P4, !PT ;  /* 0x0000000c7e7e7c10 */ /* 0x004fe2000a7fe4ff */
[----:B------:R1:W-:Y:S04]  /*1d4a0*/  STL [R1+0xe8], R127 ;  /* 0x0000e87f01007387 */ /* 0x0003e80000100800 */
[----:B------:R2:W-:Y:S01]  /*1d4b0*/  STL [R1+0xe4], R126 ;  /* 0x0000e47e01007387 */ /* 0x0005e20000100800 */
[----:B-1----:R-:W-:-:S04]  /*1d4c0*/  LOP3.LUT R127, R127, R126, RZ, 0x3c, !PT ;  /* 0x0000007e7f7f7212 */ /* 0x002fc800078e3cff */
[----:B--2---:R-:W-:-:S04]  /*1d4d0*/  LOP3.LUT R126, R127, R126, RZ, 0x3c, !PT ;  /* 0x0000007e7f7e7212 */ /* 0x004fc800078e3cff */
[----:B------:R-:W-:Y:S01]  /*1d4e0*/  LOP3.LUT R127, R127, R126, RZ, 0x3c, !PT ;  /* 0x0000007e7f7f7212 */ /* 0x000fe200078e3cff */
[----:B------:R-:W-:Y:S04]  /*1d4f0*/  STL [R1+0x128], R248 ;  /* 0x000128f801007387 */ /* 0x000fe80000100800 */
[----:B------:R1:W-:Y:S04]  /*1d500*/  LDGSTS.E [R124+0x2b00], desc[UR28][R126.64], P2 ;  /* 0x02b000007e7c7fae */ /* 0x0003e800091a101c */
[----:B------:R2:W-:Y:S01]  /*1d510*/  STL [R1+0x124], R249 ;  /* 0x000124f901007387 */ /* 0x0005e20000100800 */
[----:B-1----:R-:W-:-:S02]  /*1d520*/  IMAD.MOV.U32 R126, RZ, RZ, R248 ;  /* 0x000000ffff7e7224 */ /* 0x002fc400078e00f8 */
[----:B------:R-:W-:Y:S02]  /*1d530*/  IMAD.MOV.U32 R127, RZ, RZ, R249 ;  /* 0x000000ffff7f7224 */ /* 0x000fe400078e00f9 */
[----:B--2---:R-:W2:Y:S04]  /*1d540*/  LDL.LU R249, [R1+0x654] ;  /* 0x0006540001f97983 */ /* 0x004ea80000300800 */
[----:B------:R-:W3:Y:S04]  /*1d550*/  LDL.LU R248, [R1+0x650] ;  /* 0x0006500001f87983 */ /* 0x000ee80000300800 */
[----:B------:R1:W-:Y:S04]  /*1d560*/  LDGSTS.E [R124+0x2f00], desc[UR28][R126.64], P2 ;  /* 0x02f000007e7c7fae */ /* 0x0003e800091a101c */
[----:B------:R-:W2:Y:S01]  /*1d570*/  LDL.LU R127, [R1+0x164] ;  /* 0x00016400017f7983 */ /* 0x000ea20000300800 */
[----:B------:R-:W-:-:S02]  /*1d580*/  IADD3 R238, P4, PT, R238, UR11, RZ ;  /* 0x0000000beeee7c10 */ /* 0x000fc4000ff9e0ff */
[----:B------:R-:W-:-:S03]  /*1d590*/  IADD3 R122, P5, PT, R122, UR11, RZ ;  /* 0x0000000b7a7a7c10 */ /* 0x000fc6000ffbe0ff */
[----:B-1----:R-:W-:Y:S01]  /*1d5a0*/  IMAD.MOV.U32 R126, RZ, RZ, R238 ;  /* 0x000000ffff7e7224 */ /* 0x002fe200078e00ee */
[----:B------:R-:W-:Y:S01]  /*1d5b0*/  IADD3.X R123, PT, PT, R123, UR12, RZ, P5, !PT ;  /* 0x0000000c7b7b7c10 */ /* 0x000fe2000affe4ff */
[----:B------:R-:W-:Y:S01]  /*1d5c0*/  STL [R1+0x168], R238 ;  /* 0x000168ee01007387 */ /* 0x000fe20000100800 */
[----:B------:R-:W-:-:S04]  /*1d5d0*/  IADD3 R0, P5, PT, R0, UR11, RZ ;  /* 0x0000000b00007c10 */ /* 0x000fc8000ffbe0ff */
[----:B------:R-:W-:Y:S02]  /*1d5e0*/  IADD3.X R2, PT, PT, R2, UR12, RZ, P5, !PT ;  /* 0x0000000c02027c10 */ /* 0x000fe4000affe4ff */
[----:B------:R-:W-:Y:S02]  /*1d5f0*/  IADD3 R168, P5, PT, R168, UR11, RZ ;  /* 0x0000000ba8a87c10 */ /* 0x000fe4000ffbe0ff */
[----:B--2---:R-:W-:Y:S02]  /*1d600*/  IADD3.X R127, PT, PT, R127, UR12, RZ, P4, !PT ;  /* 0x0000000c7f7f7c10 */ /* 0x004fe4000a7fe4ff */
[----:B------:R-:W-:-:S03]  /*1d610*/  IADD3 R119, P4, PT, R119, UR11, RZ ;  /* 0x0000000b77777c10 */ /* 0x000fc6000ff9e0ff */
[----:B------:R1:W-:Y:S01]  /*1d620*/  STL [R1+0x164], R127 ;  /* 0x0001647f01007387 */ /* 0x0003e20000100800 */
[----:B----4-:R-:W-:-:S03]  /*1d630*/  IADD3.X R120, PT, PT, R120, UR12, RZ, P4, !PT ;  /* 0x0000000c78787c10 */ /* 0x010fc6000a7fe4ff */
[----:B------:R2:W-:Y:S04]  /*1d640*/  LDGSTS.E [R124+0x3300], desc[UR28][R126.64], P2 ;  /* 0x033000007e7c7fae */ /* 0x0005e800091a101c */
[----:B------:R-:W-:Y:S04]  /*1d650*/  STL [R1+0x1a8], R122 ;  /* 0x0001a87a01007387 */ /* 0x000fe80000100800 */
[----:B------:R-:W-:Y:S01]  /*1d660*/  STL [R1+0x1a4], R123 ;  /* 0x0001a47b01007387 */ /* 0x000fe20000100800 */
[----:B--2---:R-:W-:Y:S02]  /*1d670*/  IMAD.MOV.U32 R126, RZ, RZ, R122 ;  /* 0x000000ffff7e7224 */ /* 0x004fe400078e007a */
[----:B-1----:R-:W-:Y:S01]  /*1d680*/  IMAD.MOV.U32 R127, RZ, RZ, R123 ;  /* 0x000000ffff7f7224 */ /* 0x002fe200078e007b */
[----:B------:R-:W-:Y:S04]  /*1d690*/  STL [R1+0x1e8], R119 ;  /* 0x0001e87701007387 */ /* 0x000fe80000100800 */
[----:B------:R1:W-:Y:S04]  /*1d6a0*/  STL [R1+0x1e4], R120 ;  /* 0x0001e47801007387 */ /* 0x0003e80000100800 */
[----:B------:R2:W-:Y:S04]  /*1d6b0*/  LDGSTS.E [R124+0x3700], desc[UR28][R126.64], P2 ;  /* 0x037000007e7c7fae */ /* 0x0005e800091a101c */
[----:B------:R4:W-:Y:S04]  /*1d6c0*/  STL [R1+0x228], R0 ;  /* 0x0002280001007387 */ /* 0x0009e80000100800 */
[----:B------:R3:W-:Y:S01]  /*1d6d0*/  STL [R1+0x224], R2 ;  /* 0x0002240201007387 */ /* 0x0007e20000100800 */
[----:B--2---:R-:W-:-:S02]  /*1d6e0*/  IMAD.MOV.U32 R127, RZ, RZ, R120 ;  /* 0x000000ffff7f7224 */ /* 0x004fc400078e0078 */
[----:B------:R-:W-:Y:S01]  /*1d6f0*/  IMAD.MOV.U32 R126, RZ, RZ, R119 ;  /* 0x000000ffff7e7224 */ /* 0x000fe200078e0077 */
[----:B-1----:R-:W2:Y:S04]  /*1d700*/  LDL.LU R120, [R1+0x2c] ;  /* 0x00002c0001787983 */ /* 0x002ea80000300800 */
[----:B------:R-:W2:Y:S01]  /*1d710*/  LDL.LU R119, [R1+0x30] ;  /* 0x0000300001777983 */ /* 0x000ea20000300800 */
[----:B------:R-:W-:-:S03]  /*1d720*/  IADD3 R152, P4, PT, R152, UR11, RZ ;  /* 0x0000000b98987c10 */ /* 0x000fc6000ff9e0ff */
[----:B------:R1:W-:Y:S01]  /*1d730*/  LDGSTS.E [R124+0x3b00], desc[UR28][R126.64], P2 ;  /* 0x03b000007e7c7fae */ /* 0x0003e200091a101c */
[----:B------:R-:W-:Y:S02]  /*1d740*/  IADD3.X R151, PT, PT, R151, UR12, RZ, P4, !PT ;  /* 0x0000000c97977c10 */ /* 0x000fe4000a7fe4ff */
[----:B------:R-:W-:Y:S01]  /*1d750*/  IADD3.X R167, PT, PT, R167, UR12, RZ, P5, !PT ;  /* 0x0000000ca7a77c10 */ /* 0x000fe2000affe4ff */
[----:B------:R-:W2:Y:S01]  /*1d760*/  LDL.LU R123, [R1+0x70] ;  /* 0x00007000017b7983 */ /* 0x000ea20000300800 */
[----:B-1----:R-:W-:Y:S01]  /*1d770*/  IMAD.MOV.U32 R126, RZ, RZ, R0 ;  /* 0x000000ffff7e7224 */ /* 0x002fe200078e0000 */
[----:B----4-:R-:W-:Y:S01]  /*1d780*/  LOP3.LUT R0, R121, 0x70, RZ, 0x3c, !PT ;  /* 0x0000007079007812 */ /* 0x010fe200078e3cff */
[----:B------:R-:W-:Y:S01]  /*1d790*/  IMAD.MOV.U32 R127, RZ, RZ, R2 ;  /* 0x000000ffff7f7224 */ /* 0x000fe200078e0002 */
[----:B------:R-:W-:Y:S01]  /*1d7a0*/  IADD3 R184, P4, PT, R184, UR11, RZ ;  /* 0x0000000bb8b87c10 */ /* 0x000fe2000ff9e0ff */
[----:B------:R-:W4:Y:S04]  /*1d7b0*/  LDL.LU R122, [R1+0xac] ;  /* 0x0000ac00017a7983 */ /* 0x000f280000300800 */
[----:B------:R1:W-:Y:S01]  /*1d7c0*/  LDGSTS.E [R124+0x3f00], desc[UR28][R126.64], P2 ;  /* 0x03f000007e7c7fae */ /* 0x0003e200091a101c */
[----:B------:R-:W-:-:S02]  /*1d7d0*/  IADD3.X R183, PT, PT, R183, UR12, RZ, P4, !PT ;  /* 0x0000000cb7b77c10 */ /* 0x000fc4000a7fe4ff */
[----:B------:R-:W-:Y:S01]  /*1d7e0*/  IADD3 R200, P5, PT, R200, UR11, RZ ;  /* 0x0000000bc8c87c10 */ /* 0x000fe2000ffbe0ff */
[----:B---3--:R-:W3:Y:S01]  /*1d7f0*/  LDL.LU R2, [R1+0xb0] ;  /* 0x0000b00001027983 */ /* 0x008ee20000300800 */
[----:B-1----:R-:W-:Y:S02]  /*1d800*/  VIADD R124, R0, UR5 ;  /* 0x00000005007c7c36 */ /* 0x002fe40008000000 */
[----:B------:R-:W-:Y:S02]  /*1d810*/  IMAD.MOV.U32 R126, RZ, RZ, R152 ;  /* 0x000000ffff7e7224 */ /* 0x000fe400078e0098 */
[----:B------:R-:W-:Y:S01]  /*1d820*/  IMAD.MOV.U32 R127, RZ, RZ, R151 ;  /* 0x000000ffff7f7224 */ /* 0x000fe200078e0097 */
[----:B------:R-:W-:Y:S01]  /*1d830*/  IADD3.X R199, PT, PT, R199, UR12, RZ, P5, !PT ;  /* 0x0000000cc7c77c10 */ /* 0x000fe2000affe4ff */
[----:B------:R-:W4:Y:S04]  /*1d840*/  LDL.LU R0, [R1+0xf0] ;  /* 0x0000f00001007983 */ /* 0x000f280000300800 */
[----:B------:R1:W-:Y:S01]  /*1d850*/  LDGSTS.E [R124+0x380], desc[UR28][R126.64], P2 ;  /* 0x003800007e7c7fae */ /* 0x0003e200091a101c */
[----:B------:R-:W-:-:S02]  /*1d860*/  IADD3 R216, P4, PT, R216, UR11, RZ ;  /* 0x0000000bd8d87c10 */ /* 0x000fc4000ff9e0ff */
[----:B------:R-:W-:Y:S01]  /*1d870*/  IADD3 R232, P5, PT, R232, UR11, RZ ;  /* 0x0000000be8e87c10 */ /* 0x000fe2000ffbe0ff */
[----:B------:R-:W4:Y:S01]  /*1d880*/  LDL.LU R238, [R1+0x130] ;  /* 0x0001300001ee7983 */ /* 0x000f220000300800 */
[----:B-1----:R-:W-:Y:S02]  /*1d890*/  IMAD.MOV.U32 R126, RZ, RZ, R168 ;  /* 0x000000ffff7e7224 */ /* 0x002fe400078e00a8 */
[----:B------:R-:W-:-:S05]  /*1d8a0*/  IMAD.MOV.U32 R127, RZ, RZ, R167 ;  /* 0x000000ffff7f7224 */ /* 0x000fca00078e00a7 */
[----:B------:R1:W-:Y:S01]  /*1d8b0*/  LDGSTS.E [R124+0x780], desc[UR28][R126.64], P2 ;  /* 0x007800007e7c7fae */ /* 0x0003e200091a101c */
        /* <DEDUP_REMOVED lines=19> */
[----:B--2---:R-:W-:-:S04]  /*1d9f0*/  IADD3 R119, P5, PT, R119, UR11, RZ ;  /* 0x0000000b77777c10 */ /* 0x004fc8000ffbe0ff */
[----:B------:R-:W-:Y:S01]  /*1da00*/  IADD3.X R120, PT, PT, R120, UR12, RZ, P5, !PT ;  /* 0x0000000c78787c10 */ /* 0x000fe2000affe4ff */
[----:B-1----:R-:W-:Y:S01]  /*1da10*/  IMAD.MOV.U32 R126, RZ, RZ, R119 ;  /* 0x000000ffff7e7224 */ /* 0x002fe200078e0077 */
[----:B------:R-:W-:Y:S03]  /*1da20*/  STL [R1+0x30], R119 ;  /* 0x0000307701007387 */ /* 0x000fe60000100800 */
[----:B------:R-:W-:Y:S01]  /*1da30*/  IMAD.MOV.U32 R127, RZ, RZ, R120 ;  /* 0x000000ffff7f7224 */ /* 0x000fe200078e0078 */
[----:B------:R1:W-:Y:S04]  /*1da40*/  STL [R1+0x2c], R120 ;  /* 0x00002c7801007387 */ /* 0x0003e80000100800 */
[----:B------:R2:W-:Y:S04]  /*1da50*/  LDGSTS.E [R124+0x1f80], desc[UR28][R126.64], P2 ;  /* 0x01f800007e7c7fae */ /* 0x0005e800091a101c */
[----:B-1----:R-:W5:Y:S04]  /*1da60*/  LDL.LU R120, [R1+0x64c] ;  /* 0x00064c0001787983 */ /* 0x002f680000300800 */
[----:B------:R-:W4:Y:S04]  /*1da70*/  LDL.LU R119, [R1+0x12c] ;  /* 0x00012c0001777983 */ /* 0x000f280000300800 */
[----:B------:R-:W4:Y:S01]  /*1da80*/  LDL.LU R127, [R1+0x6c] ;  /* 0x00006c00017f7983 */ /* 0x000f220000300800 */
[----:B------:R-:W-:-:S02]  /*1da90*/  IADD3 R123, P4, PT, R123, UR11, RZ ;  /* 0x0000000b7b7b7c10 */ /* 0x000fc4000ff9e0ff */
[----:B---3--:R-:W-:-:S03]  /*1daa0*/  IADD3 R2, P5, PT, R2, UR11, RZ ;  /* 0x0000000b02027c10 */ /* 0x008fc6000ffbe0ff */
[----:B--2---:R-:W-:Y:S01]  /*1dab0*/  IMAD.MOV.U32 R126, RZ, RZ, R123 ;  /* 0x000000ffff7e7224 */ /* 0x004fe200078e007b */
[----:B----4-:R-:W-:Y:S01]  /*1dac0*/  IADD3.X R122, PT, PT, R122, UR12, RZ, P5, !PT ;  /* 0x0000000c7a7a7c10 */ /* 0x010fe2000affe4ff */
[----:B------:R1:W-:Y:S01]  /*1dad0*/  STL [R1+0x70], R123 ;  /* 0x0000707b01007387 */ /* 0x0003e20000100800 */
[----:B------:R-:W-:-:S05]  /*1dae0*/  IADD3.X R127, PT, PT, R127, UR12, RZ, P4, !PT ;  /* 0x0000000c7f7f7c10 */ /* 0x000fca000a7fe4ff */
[----:B------:R2:W-:Y:S04]  /*1daf0*/  STL [R1+0x6c], R127 ;  /* 0x00006c7f01007387 */ /* 0x0005e80000100800 */
[----:B------:R3:W-:Y:S04]  /*1db00*/  LDGSTS.E [R124+0x2380], desc[UR28][R126.64], P2 ;  /* 0x023800007e7c7fae */ /* 0x0007e800091a101c */
[----:B------:R-:W-:Y:S04]  /*1db10*/  STL [R1+0xb0], R2 ;  /* 0x0000b00201007387 */ /* 0x000fe80000100800 */
[----:B-1----:R-:W4:Y:S01]  /*1db20*/  LDL.LU R123, [R1+0x1b0] ;  /* 0x0001b000017b7983 */ /* 0x002f220000300800 */
[----:B---3--:R-:W-:-:S02]  /*1db30*/  IMAD.MOV.U32 R126, RZ, RZ, R2 ;  /* 0x000000ffff7e7224 */ /* 0x008fc400078e0002 */
[----:B--2---:R-:W-:Y:S01]  /*1db40*/  IMAD.MOV.U32 R127, RZ, RZ, R122 ;  /* 0x000000ffff7f7224 */ /* 0x004fe200078e007a */
[----:B------:R1:W-:Y:S04]  /*1db50*/  STL [R1+0xac], R122 ;  /* 0x0000ac7a01007387 */ /* 0x0003e80000100800 */
[----:B------:R2:W-:Y:S04]  /*1db60*/  LDGSTS.E [R124+0x2780], desc[UR28][R126.64], P2 ;  /* 0x027800007e7c7fae */ /* 0x0005e800091a101c */
[----:B-1----:R-:W3:Y:S04]  /*1db70*/  LDL.LU R122, [R1+0x1ac] ;  /* 0x0001ac00017a7983 */ /* 0x002ee80000300800 */
[----:B------:R-:W3:Y:S04]  /*1db80*/  LDL.LU R2, [R1+0x230] ;  /* 0x0002300001027983 */ /* 0x000ee80000300800 */
[----:B------:R-:W3:Y:S01]  /*1db90*/  LDL.LU R127, [R1+0xec] ;  /* 0x0000ec00017f7983 */ /* 0x000ee20000300800 */
[----:B------:R-:W-:-:S02]  /*1dba0*/  IADD3 R0, P4, PT, R0, UR11, RZ ;  /* 0x0000000b00007c10 */ /* 0x000fc4000ff9e0ff */
[----:B------:R-:W-:-:S03]  /*1dbb0*/  IADD3 R238, P5, PT, R238, UR11, RZ ;  /* 0x0000000beeee7c10 */ /* 0x000fc6000ffbe0ff */
[----:B--2---:R-:W-:Y:S01]  /*1dbc0*/  IMAD.MOV.U32 R126, RZ, RZ, R0 ;  /* 0x000000ffff7e7224 */ /* 0x004fe200078e0000 */
[----:B------:R-:W-:Y:S01]  /*1dbd0*/  IADD3.X R119, PT, PT, R119, UR12, RZ, P5, !PT ;  /* 0x0000000c77777c10 */ /* 0x000fe2000affe4ff */
[----:B------:R1:W-:Y:S01]  /*1dbe0*/  STL [R1+0xf0], R0 ;  /* 0x0000f00001007387 */ /* 0x0003e20000100800 */
[----:B---3--:R-:W-:-:S05]  /*1dbf0*/  IADD3.X R127, PT, PT, R127, UR12, RZ, P4, !PT ;  /* 0x0000000c7f7f7c10 */ /* 0x008fca000a7fe4ff */
        /* <DEDUP_REMOVED lines=8> */
[----:B-1----:R-:W5:Y:S04]  /*1dc80*/  LDL.LU R119, [R1+0x648] ;  /* 0x0006480001777983 */ /* 0x002f680000300800 */
[----:B------:R-:W3:Y:S04]  /*1dc90*/  LDL R238, [R1+0x234] ;  /* 0x0002340001ee7983 */ /* 0x000ee80000100800 */
[----:B------:R-:W2:Y:S04]  /*1dca0*/  LDL.LU R126, [R1+0x16c] ;  /* 0x00016c00017e7983 */ /* 0x000ea80000300800 */
[----:B------:R-:W2:Y:S01]  /*1dcb0*/  LDL.LU R127, [R1+0x170] ;  /* 0x00017000017f7983 */ /* 0x000ea20000300800 */
[----:B----4-:R-:W-:-:S04]  /*1dcc0*/  IADD3 R123, P5, PT, R123, UR11, RZ ;  /* 0x0000000b7b7b7c10 */ /* 0x010fc8000ffbe0ff */
[----:B------:R-:W-:Y:S02]  /*1dcd0*/  IADD3.X R122, PT, PT, R122, UR12, RZ, P5, !PT ;  /* 0x0000000c7a7a7c10 */ /* 0x000fe4000affe4ff */
[----:B--2---:R-:W-:-:S04]  /*1dce0*/  IADD3 R127, P4, PT, R127, UR11, RZ ;  /* 0x0000000b7f7f7c10 */ /* 0x004fc8000ff9e0ff */
[----:B------:R-:W-:Y:S01]  /*1dcf0*/  IADD3.X R126, PT, PT, R126, UR12, RZ, P4, !PT ;  /* 0x0000000c7e7e7c10 */ /* 0x000fe2000a7fe4ff */
        /* <DEDUP_REMOVED lines=10> */
[----:B--2---:R-:W5:Y:S04]  /*1dda0*/  LDL.LU R122, [R1+0x644] ;  /* 0x00064400017a7983 */ /* 0x004f680000300800 */
[----:B------:R-:W3:Y:S04]  /*1ddb0*/  LDL.LU R123, [R1+0x640] ;  /* 0x00064000017b7983 */ /* 0x000ee80000300800 */
[----:B------:R1:W-:Y:S04]  /*1ddc0*/  LDGSTS.E [R124+0x3780], desc[UR28][R126.64], P2 ;  /* 0x037800007e7c7fae */ /* 0x0003e800091a101c */
[----:B------:R-:W2:Y:S04]  /*1ddd0*/  LDL.LU R126, [R1+0x1ec] ;  /* 0x0001ec00017e7983 */ /* 0x000ea80000300800 */
[----:B------:R-:W1:Y:S01]  /*1dde0*/  LDL.LU R127, [R1+0x1f0] ;  /* 0x0001f000017f7983 */ /* 0x000e620000300800 */
[----:B------:R-:W-:-:S04]  /*1ddf0*/  IADD3 R2, P5, PT, R2, UR11, RZ ;  /* 0x0000000b02027c10 */ /* 0x000fc8000ffbe0ff */
        /* <DEDUP_REMOVED lines=11> */
[----:B-1----:R-:W-:-:S03]  /*1deb0*/  IMAD.MOV.U32 R127, RZ, RZ, R0 ;  /* 0x000000ffff7f7224 */ /* 0x002fc600078e0000 */
[----:B--2---:R-:W5:Y:S01]  /*1dec0*/  LDL.LU R0, [R1+0x63c] ;  /* 0x00063c0001007983 */ /* 0x004f620000300800 */
[----:B------:R-:W-:Y:S02]  /*1ded0*/  IMAD.MOV.U32 R126, RZ, RZ, R2 ;  /* 0x000000ffff7e7224 */ /* 0x000fe400078e0002 */
[----:B------:R-:W1:Y:S01]  /*1dee0*/  S2R R2, SR_TID.X ;  /* 0x0000000000027919 */ /* 0x000e620000002100 */
[----:B------:R-:W-:Y:S02]  /*1def0*/  UIADD3 UR14, UPT, UPT, UR14, 0x1, URZ ;  /* 0x000000010e0e7890 */ /* 0x000fe4000fffe0ff */
[----:B------:R2:W-:Y:S01]  /*1df00*/  LDGSTS.E [R124+0x3f80], desc[UR28][R126.64], P2 ;  /* 0x03f800007e7c7fae */ /* 0x0005e200091a101c */
[----:B---3--:R-:W-:Y:S01]  /*1df10*/  ISETP.NE.U32.AND P2, PT, R123, R238, PT ;  /* 0x000000ee7b00720c */ /* 0x008fe20003f45070 */
[----:B------:R-:W-:Y:S02]  /*1df20*/  UISETP.GT.AND UP1, UPT, UR14, 0x1, UPT ;  /* 0x000000010e00788c */ /* 0x000fe4000bf24270 */
[----:B------:R-:W0:Y:S02]  /*1df30*/  LDGDEPBAR ;  /* 0x00000000000079af */ /* 0x000e240000000000 */
[----:B------:R-:W-:-:S02]  /*1df40*/  USEL UR5, URZ, 0x1, !UP1 ;  /* 0x00000001ff057887 */ /* 0x000fc4000c800000 */
[----:B------:R-:W-:Y:S02]  /*1df50*/  USEL UR14, UR14, URZ, !UP1 ;  /* 0x000000ff0e0e7287 */ /* 0x000fe4000c800000 */
[----:B------:R-:W-:Y:S01]  /*1df60*/  ULOP3.LUT UR5, UR16, UR5, URZ, 0x3c, !UPT ;  /* 0x0000000510057292 */ /* 0x000fe2000f8e3cff */
[----:B------:R-:W-:Y:S01]  /*1df70*/  UMOV UR13, UR8 ;  /* 0x00000008000d7c82 */ /* 0x000fe20008000000 */
[----:B--2---:R-:W-:Y:S02]  /*1df80*/  IMAD.U32 R124, RZ, RZ, UR16 ;  /* 0x00000010ff7c7e24 */ /* 0x004fe4000f8e00ff */
[----:B------:R-:W-:Y:S01]  /*1df90*/  VIADD R123, R123, 0x1 ;  /* 0x000000017b7b7836 */ /* 0x000fe20000000000 */
[----:B-1----:R-:W-:-:S04]  /*1dfa0*/  SHF.R.U32.HI R2, RZ, 0x6, R2 ;  /* 0x00000006ff027819 */ /* 0x002fc80000011602 */
[----:B------:R-:W-:Y:S01]  /*1dfb0*/  SGXT.U32 R2, R2, 0x1 ;  /* 0x000000010202781a */ /* 0x000fe20000000000 */
[----:B------:R-:W-:Y:S06]  /*1dfc0*/  @P2 BRA `(.L_x_10) ;  /* 0xffffff8800842947 */ /* 0x000fec000383ffff */
.L_x_7:
[----:B------:R-:W2:Y:S01]  /*1dfd0*/  S2R R127, SR_CgaCtaId ;  /* 0x00000000007f7919 */ /* 0x000ea20000008800 */
[----:B------:R-:W3:Y:S01]  /*1dfe0*/  LDCU.128 UR12, c[0x0][0x390] ;  /* 0x00007200ff0c77ac */ /* 0x000ee20008000c00 */
[----:B------:R-:W4:Y:S01]  /*1dff0*/  S2R R126, SR_TID.X ;  /* 0x00000000007e7919 */ /* 0x000f220000002100 */
[----:B--2---:R-:W-:Y:S02]  /*1e000*/  IMAD.SHL.U32 R3, R127, 0x80, RZ ;  /* 0x000000807f037824 */ /* 0x004fe400078e00ff */
[----:B----4-:R-:W-:-:S03]  /*1e010*/  IMAD.SHL.U32 R68, R126, 0x10, RZ ;  /* 0x000000107e447824 */ /* 0x010fc600078e00ff */
[----:B------:R-:W-:Y:S01]  /*1e020*/  LOP3.LUT R3, R3, 0x80, RZ, 0xc0, !PT ;  /* 0x0000008003037812 */ /* 0x000fe200078ec0ff */
[----:B------:R-:W-:Y:S01]  /*1e030*/  IMAD.SHL.U32 R69, R126, 0x80, RZ ;  /* 0x000000807e457824 */ /* 0x000fe200078e00ff */
[----:B------:R-:W-:Y:S01]  /*1e040*/  LOP3.LUT R68, R68, 0xf0, RZ, 0xc0, !PT ;  /* 0x000000f044447812 */ /* 0x000fe200078ec0ff */
[----:B---3--:R-:W-:Y:S06]  /*1e050*/  @!P0 BRA `(.L_x_11) ;  /* 0x0000000000108947 */ /* 0x008fec0003800000 */
[----:B------:R-:W-:-:S06]  /*1e060*/  USHF.L.U32 UR16, UR16, 0x1f, URZ ;  /* 0x0000001f10107899 */ /* 0x000fcc00080006ff */
[----:B------:R-:W-:-:S04]  /*1e070*/  IMAD.U32 R4, RZ, RZ, UR16 ;  /* 0x00000010ff047e24 */ /* 0x000fc8000f8e00ff */
[----:B------:R-:W2:Y:S02]  /*1e080*/  SYNCS.PHASECHK.TRANS64.TRYWAIT P0, [UR8], R4 ;  /* 0x00000004ff0075a7 */ /* 0x000ea40008001108 */
[----:B--2---:R-:W-:Y:S05]  /*1e090*/  @!P0 BRA `(.L_x_12) ;  /* 0x0000002000d08947 */ /* 0x004fea0003800000 */
.L_x_11:
[----:B------:R-:W2:Y:S01]  /*1e0a0*/  LDL.LU R72, [R1+0x520] ;  /* 0x0005200001487983 */ /* 0x000ea20000300800 */
[----:B------:R-:W-:-:S04]  /*1e0b0*/  DEPBAR.LE SB0, 0x0 ;  /* 0x000080000000791a */ /* 0x000fc80000000000 */
[----:B------:R-:W-:Y:S01]  /*1e0c0*/  BAR.SYNC.DEFER_BLOCKING 0x0 ;  /* 0x0000000000007b1d */ /* 0x000fe20000010000 */
[----:B------:R-:W-:Y:S02]  /*1e0d0*/  LOP3.LUT R69, R69, 0x800, RZ, 0xc0, !PT ;  /* 0x0000080045457812 */ /* 0x000fe400078ec0ff */
[----:B-----5:R-:W-:Y:S02]  /*1e0e0*/  LOP3.LUT R3, R0, R2, R3, 0xfe, !PT ;  /* 0x0000000200037212 */ /* 0x020fe400078efe03 */
[----:B------:R-:W-:-:S03]  /*1e0f0*/  IADD3 R68, PT, PT, R68, UR6, R69 ;  /* 0x0000000644447c10 */ /* 0x000fc6000fffe045 */
[----:B------:R-:W3:Y:S01]  /*1e100*/  LDC R0, c[0x0][0x3b8] ;  /* 0x0000ee00ff007b82 */ /* 0x000ee20000000800 */
[----:B------:R-:W4:Y:S01]  /*1e110*/  LDCU UR4, c[0x0][0x3b4] ;  /* 0x00007680ff0477ac */ /* 0x000f220008000800 */
[----:B------:R-:W1:Y:S01]  /*1e120*/  S2R R71, SR_TID.X ;  /* 0x0000000000477919 */ /* 0x000e620000002100 */
[C---:B------:R-:W-:Y:S02]  /*1e130*/  LOP3.LUT R2, R3.reuse, 0x2, RZ, 0xfc, !PT ;  /* 0x0000000203027812 */ /* 0x040fe400078efcff */
[----:B------:R-:W-:Y:S01]  /*1e140*/  LOP3.LUT R70, R3, 0x4, RZ, 0xfc, !PT ;  /* 0x0000000403467812 */ /* 0x000fe200078efcff */
[----:B------:R-:W4:Y:S02]  /*1e150*/  @!P3 SYNCS.CCTL.IV [UR6+0x48000] ;  /* 0x04800000ff00b9b1 */ /* 0x000f240008000006 */
[----:B----4-:R-:W-:Y:S06]  /*1e160*/  BAR.SYNC.DEFER_BLOCKING 0x0 ;  /* 0x0000000000007b1d */ /* 0x010fec0000010000 */
[----:B-1----:R-:W-:Y:S01]  /*1e170*/  LDTM.16dp32bit_t0_t15.x64 R4, tmem[UR17] ;  /* 0x00000011000479ee */ /* 0x002fe20008b00000 */
[----:B------:R-:W1:Y:S01]  /*1e180*/  LDTM.16dp32bit_t16_t31.x64 R4, tmem[UR17+0x40] ;  /* 0x00004011000479ee */ /* 0x000e620008b20000 */
[----:B------:R-:W-:-:S02]  /*1e190*/  LOP3.LUT R69, R71, 0x60, RZ, 0xc0, !PT ;  /* 0x0000006047457812 */ /* 0x000fc400078ec0ff */
[----:B------:R-:W-:-:S03]  /*1e1a0*/  LOP3.LUT R71, R71, 0x7f, RZ, 0xc0, !PT ;  /* 0x0000007f47477812 */ /* 0x000fc600078ec0ff */
[----:B------:R-:W-:Y:S01]  /*1e1b0*/  IMAD R98, R69, 0x8, R68 ;  /* 0x0000000845627824 */ /* 0x000fe200078e0244 */
[C---:B------:R-:W-:Y:S02]  /*1e1c0*/  LOP3.LUT R69, R3.reuse, 0x6, RZ, 0xfc, !PT ;  /* 0x0000000603457812 */ /* 0x040fe400078efcff */
[----:B------:R-:W-:Y:S01]  /*1e1d0*/  LOP3.LUT R68, R3, 0x8, RZ, 0xfc, !PT ;  /* 0x0000000803447812 */ /* 0x000fe200078efcff */
[----:B------:R-:W4:Y:S01]  /*1e1e0*/  @!P3 SYNCS.CCTL.IV [UR6+0x48008] ;  /* 0x04800800ff00b9b1 */ /* 0x000f220008000006 */
[----:B------:R-:W-:Y:S01]  /*1e1f0*/  NOP ;  /* 0x0000000000007918 */ /* 0x000fe20000000000 */
[----:B-1----:R-:W-:Y:S02]  /*1e200*/  IMAD.MOV.U32 R76, RZ, RZ, R4 ;  /* 0x000000ffff4c7224 */ /* 0x002fe400078e0004 */
[----:B------:R-:W-:Y:S02]  /*1e210*/  IMAD.MOV.U32 R4, RZ, RZ, R5 ;  /* 0x000000ffff047224 */ /* 0x000fe400078e0005 */
[----:B------:R-:W-:-:S02]  /*1e220*/  IMAD.MOV.U32 R77, RZ, RZ, R6 ;  /* 0x000000ffff4d7224 */ /* 0x000fc400078e0006 */
[----:B------:R-:W-:Y:S02]  /*1e230*/  IMAD.MOV.U32 R5, RZ, RZ, R7 ;  /* 0x000000ffff057224 */ /* 0x000fe400078e0007 */
[----:B------:R-:W-:Y:S02]  /*1e240*/  IMAD.MOV.U32 R78, RZ, RZ, R8 ;  /* 0x000000ffff4e7224 */ /* 0x000fe400078e0008 */
[----:B------:R-:W-:Y:S02]  /*1e250*/  IMAD.MOV.U32 R79, RZ, RZ, R10 ;  /* 0x000000ffff4f7224 */ /* 0x000fe400078e000a */
[----:B------:R-:W-:Y:S02]  /*1e260*/  IMAD.MOV.U32 R6, RZ, RZ, R9 ;  /* 0x000000ffff067224 */ /* 0x000fe400078e0009 */
[----:B------:R-:W-:Y:S01]  /*1e270*/  IMAD.MOV.U32 R7, RZ, RZ, R11 ;  /* 0x000000ffff077224 */ /* 0x000fe200078e000b */
[----:B----4-:R1:W-:Y:S01]  /*1e280*/  STS.128 [R98], R76 ;  /* 0x0000004c62007388 */ /* 0x0103e20000000c00 */
[----:B------:R-:W-:-:S02]  /*1e290*/  IMAD.MOV.U32 R80, RZ, RZ, R12 ;  /* 0x000000ffff507224 */ /* 0x000fc400078e000c */
[----:B------:R-:W-:Y:S01]  /*1e2a0*/  IMAD.MOV.U32 R12, RZ, RZ, R13 ;  /* 0x000000ffff0c7224 */ /* 0x000fe200078e000d */
[----:B------:R-:W-:Y:S01]  /*1e2b0*/  STS.128 [R98+0x400], R4 ;  /* 0x0004000462007388 */ /* 0x000fe20000000c00 */
[----:B------:R-:W-:Y:S02]  /*1e2c0*/  IMAD.MOV.U32 R81, RZ, RZ, R14 ;  /* 0x000000ffff517224 */ /* 0x000fe400078e000e */
[----:B------:R-:W-:Y:S02]  /*1e2d0*/  IMAD.MOV.U32 R13, RZ, RZ, R15 ;  /* 0x000000ffff0d7224 */ /* 0x000fe400078e000f */
[----:B------:R-:W-:Y:S02]  /*1e2e0*/  IMAD.MOV.U32 R82, RZ, RZ, R16 ;  /* 0x000000ffff527224 */ /* 0x000fe400078e0010 */
[----:B------:R-:W-:Y:S01]  /*1e2f0*/  IMAD.MOV.U32 R83, RZ, RZ, R18 ;  /* 0x000000ffff537224 */ /* 0x000fe200078e0012 */
[----:B------:R-:W-:Y:S01]  /*1e300*/  BAR.SYNC.DEFER_BLOCKING 0x0 ;  /* 0x0000000000007b1d */ /* 0x000fe20000010000 */
[----:B------:R-:W-:-:S02]  /*1e310*/  IMAD.MOV.U32 R14, RZ, RZ, R17 ;  /* 0x000000ffff0e7224 */ /* 0x000fc400078e0011 */
[----:B------:R-:W-:Y:S02]  /*1e320*/  IMAD.MOV.U32 R15, RZ, RZ, R19 ;  /* 0x000000ffff0f7224 */ /* 0x000fe400078e0013 */
[----:B---3--:R-:W-:Y:S02]  /*1e330*/  IMAD R9, R3, R0, RZ ;  /* 0x0000000003097224 */ /* 0x008fe400078e02ff */
[----:B-1----:R-:W-:Y:S02]  /*1e340*/  IMAD.MOV.U32 R76, RZ, RZ, R20 ;  /* 0x000000ffff4c7224 */ /* 0x002fe400078e0014 */
[----:B------:R-:W-:Y:S02]  /*1e350*/  IMAD R73, R0, 0x2, R9 ;  /* 0x0000000200497824 */ /* 0x000fe400078e0209 */
        /* <DEDUP_REMOVED lines=15> */
[C---:B------:R-:W-:Y:S02]  /*1e450*/  IMAD R17, R0.reuse, 0x2, R73 ;  /* 0x0000000200117824 */ /* 0x040fe400078e0249 */
[----:B------:R-:W-:Y:S02]  /*1e460*/  IMAD.MOV.U32 R32, RZ, RZ, R36 ;  /* 0x000000ffff207224 */ /* 0x000fe400078e0024 */
        /* <DEDUP_REMOVED lines=8> */
[----:B------:R-:W-:-:S02]  /*1e4f0*/  IMAD R23, R0, 0x2, R21 ;  /* 0x0000000200177824 */ /* 0x000fc400078e0215 */
[----:B------:R-:W-:Y:S02]  /*1e500*/  IMAD.MOV.U32 R100, RZ, RZ, R52 ;  /* 0x000000ffff647224 */ /* 0x000fe400078e0034 */
[----:B------:R-:W-:Y:S02]  /*1e510*/  IMAD.MOV.U32 R101, RZ, RZ, R54 ;  /* 0x000000ffff657224 */ /* 0x000fe400078e0036 */
[----:B------:R-:W-:Y:S02]  /*1e520*/  IMAD.MOV.U32 R102, RZ, RZ, R56 ;  /* 0x000000ffff667224 */ /* 0x000fe400078e0038 */
[----:B------:R-:W-:Y:S01]  /*1e530*/  IMAD.MOV.U32 R103, RZ, RZ, R58 ;  /* 0x000000ffff677224 */ /* 0x000fe200078e003a */
[----:B------:R-:W-:Y:S01]  /*1e540*/  LOP3.LUT R58, R3, 0xc, RZ, 0xfc, !PT ;  /* 0x0000000c033a7812 */ /* 0x000fe200078efcff */
[----:B------:R-:W-:Y:S02]  /*1e550*/  IMAD.MOV.U32 R104, RZ, RZ, R60 ;  /* 0x000000ffff687224 */ /* 0x000fe400078e003c */
[----:B------:R-:W-:-:S02]  /*1e560*/  IMAD.MOV.U32 R60, RZ, RZ, R61 ;  /* 0x000000ffff3c7224 */ /* 0x000fc400078e003d */
[----:B------:R-:W-:Y:S02]  /*1e570*/  IMAD.MOV.U32 R105, RZ, RZ, R62 ;  /* 0x000000ffff697224 */ /* 0x000fe400078e003e */
[----:B------:R-:W-:Y:S02]  /*1e580*/  IMAD.MOV.U32 R61, RZ, RZ, R63 ;  /* 0x000000ffff3d7224 */ /* 0x000fe400078e003f */
[----:B------:R-:W-:Y:S02]  /*1e590*/  IMAD.MOV.U32 R106, RZ, RZ, R64 ;  /* 0x000000ffff6a7224 */ /* 0x000fe400078e0040 */
[----:B------:R-:W-:Y:S02]  /*1e5a0*/  IMAD.MOV.U32 R107, RZ, RZ, R66 ;  /* 0x000000ffff6b7224 */ /* 0x000fe400078e0042 */
[----:B------:R-:W-:Y:S02]  /*1e5b0*/  IMAD.MOV.U32 R62, RZ, RZ, R65 ;  /* 0x000000ffff3e7224 */ /* 0x000fe400078e0041 */
[----:B------:R-:W-:Y:S01]  /*1e5c0*/  IMAD.MOV.U32 R63, RZ, RZ, R67 ;  /* 0x000000ffff3f7224 */ /* 0x000fe200078e0043 */
[----:B--2---:R-:W-:-:S04]  /*1e5d0*/  ISETP.GE.AND P0, PT, R72, UR14, PT ;  /* 0x0000000e48007c0c */ /* 0x004fc8000bf06270 */
[----:B------:R-:W-:Y:S02]  /*1e5e0*/  ISETP.LT.AND P4, PT, R69, UR15, !P0 ;  /* 0x0000000f45007c0c */ /* 0x000fe4000c781270 */
[----:B------:R-:W-:Y:S02]  /*1e5f0*/  LEA R69, R71, UR6, 0x4 ;  /* 0x0000000647457c11 */ /* 0x000fe4000f8e20ff */
[----:B------:R-:W-:Y:S02]  /*1e600*/  ISETP.LT.AND P5, PT, R2, UR15, !P0 ;  /* 0x0000000f02007c0c */ /* 0x000fe4000c7a1270 */
[----:B------:R-:W-:Y:S01]  /*1e610*/  LOP3.LUT R2, R3, 0xa, RZ, 0xfc, !PT ;  /* 0x0000000a03027812 */ /* 0x000fe200078efcff */
[----:B------:R-:W1:Y:S01]  /*1e620*/  LDS.128 R84, [R69] ;  /* 0x0000000045547984 */ /* 0x000e620000000c00 */
[----:B------:R-:W-:Y:S02]  /*1e630*/  ISETP.LT.AND P1, PT, R68, UR15, !P0 ;  /* 0x0000000f44007c0c */ /* 0x000fe4000c721270 */
[----:B------:R-:W-:Y:S01]  /*1e640*/  ISETP.LT.AND P6, PT, R2, UR15, !P0 ;  /* 0x0000000f02007c0c */ /* 0x000fe2000c7c1270 */
[----:B------:R-:W-:Y:S01]  /*1e650*/  LDS.128 R4, [R69+0x800] ;  /* 0x0008000045047984 */ /* 0x000fe20000000c00 */
[----:B------:R-:W-:Y:S01]  /*1e660*/  IMAD R2, R72, UR4, RZ ;  /* 0x0000000448027c24 */ /* 0x000fe2000f8e02ff */
[----:B------:R-:W-:Y:S01]  /*1e670*/  BAR.SYNC.DEFER_BLOCKING 0x0 ;  /* 0x0000000000007b1d */ /* 0x000fe20000010000 */
[----:B------:R-:W-:-:S03]  /*1e680*/  ISETP.LT.AND P2, PT, R70, UR15, !P0 ;  /* 0x0000000f46007c0c */ /* 0x000fc6000c741270 */
[----:B------:R-:W-:-:S04]  /*1e690*/  LEA R68, P3, R2, UR12, 0x2 ;  /* 0x0000000c02447c11 */ /* 0x000fc8000f8610ff */
[----:B------:R-:W-:Y:S02]  /*1e6a0*/  LEA.HI.X.SX32 R2, R2, UR13, 0x2, P3 ;  /* 0x0000000d02027c11 */ /* 0x000fe400098f16ff */
[----:B------:R-:W-:-:S04]  /*1e6b0*/  LEA R70, P3, R9, R68, 0x2 ;  /* 0x0000004409467211 */ /* 0x000fc800078610ff */
[----:B------:R-:W-:Y:S02]  /*1e6c0*/  LEA.HI.X.SX32 R71, R9, R2, 0x2, P3 ;  /* 0x0000000209477211 */ /* 0x000fe400018f16ff */
[----:B------:R-:W-:-:S04]  /*1e6d0*/  LEA R88, P3, R73, R68, 0x2 ;  /* 0x0000004449587211 */ /* 0x000fc800078610ff */
[----:B------:R-:W-:Y:S02]  /*1e6e0*/  LEA.HI.X.SX32 R89, R73, R2, 0x2, P3 ;  /* 0x0000000249597211 */ /* 0x000fe400018f16ff */
[C---:B------:R-:W-:Y:S01]  /*1e6f0*/  LEA R90, P3, R17.reuse, R68, 0x2 ;  /* 0x00000044115a7211 */ /* 0x040fe200078610ff */
[----:B------:R-:W-:Y:S03]  /*1e700*/  STS.128 [R98], R80 ;  /* 0x0000005062007388 */ /* 0x000fe60000000c00 */
[----:B------:R-:W-:Y:S01]  /*1e710*/  LEA.HI.X.SX32 R91, R17, R2, 0x2, P3 ;  /* 0x00000002115b7211 */ /* 0x000fe200018f16ff */
[----:B------:R-:W-:Y:S01]  /*1e720*/  STS.128 [R98+0x400], R12 ;  /* 0x0004000c62007388 */ /* 0x000fe20000000c00 */
[----:B------:R-:W-:Y:S06]  /*1e730*/  BAR.SYNC.DEFER_BLOCKING 0x0 ;  /* 0x0000000000007b1d */ /* 0x000fec0000010000 */
[----:B------:R-:W2:Y:S04]  /*1e740*/  LDS.128 R80, [R69] ;  /* 0x0000000045507984 */ /* 0x000ea80000000c00 */
[----:B------:R-:W-:Y:S01]  /*1e750*/  LDS.128 R8, [R69+0x800] ;  /* 0x0008000045087984 */ /* 0x000fe20000000c00 */
[----:B------:R-:W-:Y:S06]  /*1e760*/  BAR.SYNC.DEFER_BLOCKING 0x0 ;  /* 0x0000000000007b1d */ /* 0x000fec0000010000 */
[----:B------:R-:W-:Y:S04]  /*1e770*/  STS.128 [R98], R76 ;  /* 0x0000004c62007388 */ /* 0x000fe80000000c00 */
[----:B------:R3:W-:Y:S01]  /*1e780*/  STS.128 [R98+0x400], R92 ;  /* 0x0004005c62007388 */ /* 0x0007e20000000c00 */
[----:B------:R-:W-:Y:S01]  /*1e790*/  BAR.SYNC.DEFER_BLOCKING 0x0 ;  /* 0x0000000000007b1d */ /* 0x000fe20000010000 */
[----:B---3--:R-:W-:-:S04]  /*1e7a0*/  LEA R92, P3, R21, R68, 0x2 ;  /* 0x00000044155c7211 */ /* 0x008fc800078610ff */
[----:B------:R-:W-:Y:S01]  /*1e7b0*/  LEA.HI.X.SX32 R93, R21, R2, 0x2, P3 ;  /* 0x00000002155d7211 */ /* 0x000fe200018f16ff */
[----:B------:R-:W-:Y:S01]  /*1e7c0*/  IMAD R21, R0, 0x2, R23 ;  /* 0x0000000200157824 */ /* 0x000fe200078e0217 */
[----:B------:R-:W-:-:S04]  /*1e7d0*/  LEA R94, P3, R23, R68, 0x2 ;  /* 0x00000044175e7211 */ /* 0x000fc800078610ff */
[----:B------:R-:W-:Y:S01]  /*1e7e0*/  LEA.HI.X.SX32 R95, R23, R2, 0x2, P3 ;  /* 0x00000002175f7211 */ /* 0x000fe200018f16ff */
[C---:B------:R-:W-:Y:S01]  /*1e7f0*/  IMAD R23, R0.reuse, 0x2, R21 ;  /* 0x0000000200177824 */ /* 0x040fe200078e0215 */
[----:B------:R-:W3:Y:S04]  /*1e800*/  LDS.128 R76, [R69] ;  /* 0x00000000454c7984 */ /* 0x000ee80000000c00 */
[----:B------:R-:W-:Y:S01]  /*1e810*/  LDS.128 R12, [R69+0x800] ;  /* 0x00080000450c7984 */ /* 0x000fe20000000c00 */
[----:B------:R-:W-:Y:S06]  /*1e820*/  BAR.SYNC.DEFER_BLOCKING 0x0 ;  /* 0x0000000000007b1d */ /* 0x000fec0000010000 */
[----:B------:R4:W-:Y:S04]  /*1e830*/  STS.128 [R98], R24 ;  /* 0x0000001862007388 */ /* 0x0009e80000000c00 */
[----:B------:R1:W-:Y:S01]  /*1e840*/  STS.128 [R98+0x400], R28 ;  /* 0x0004001c62007388 */ /* 0x0003e20000000c00 */
[----:B------:R-:W-:Y:S01]  /*1e850*/  BAR.SYNC.DEFER_BLOCKING 0x0 ;  /* 0x0000000000007b1d */ /* 0x000fe20000010000 */
[----:B----4-:R-:W-:-:S02]  /*1e860*/  IMAD R25, R0, 0x2, R23 ;  /* 0x0000000200197824 */ /* 0x010fc400078e0217 */
[----:B-1----:R-:W-:Y:S01]  /*1e870*/  IMAD.MOV.U32 R28, RZ, RZ, R44 ;  /* 0x000000ffff1c7224 */ /* 0x002fe200078e002c */
[C---:B------:R-:W-:Y:S01]  /*1e880*/  LEA R44, P3, R21.reuse, R68, 0x2 ;  /* 0x00000044152c7211 */ /* 0x040fe200078610ff */
[----:B------:R-:W-:Y:S02]  /*1e890*/  IMAD.MOV.U32 R29, RZ, RZ, R46 ;  /* 0x000000ffff1d7224 */ /* 0x000fe400078e002e */
[----:B------:R-:W-:Y:S02]  /*1e8a0*/  IMAD.MOV.U32 R30, RZ, RZ, R48 ;  /* 0x000000ffff1e7224 */ /* 0x000fe400078e0030 */
[----:B------:R-:W-:Y:S02]  /*1e8b0*/  IMAD.MOV.U32 R31, RZ, RZ, R50 ;  /* 0x000000ffff1f7224 */ /* 0x000fe400078e0032 */
[----:B------:R-:W-:Y:S01]  /*1e8c0*/  IMAD R27, R0, 0x2, R25 ;  /* 0x00000002001b7824 */ /* 0x000fe200078e0219 */
[----:B------:R-:W1:Y:S04]  /*1e8d0*/  LDS.128 R72, [R69] ;  /* 0x0000000045487984 */ /* 0x000e680000000c00 */
[----:B------:R-:W-:Y:S01]  /*1e8e0*/  LDS.128 R16, [R69+0x800] ;  /* 0x0008000045107984 */ /* 0x000fe20000000c00 */
[----:B------:R-:W-:Y:S06]  /*1e8f0*/  BAR.SYNC.DEFER_BLOCKING 0x0 ;  /* 0x0000000000007b1d */ /* 0x000fec0000010000 */
[----:B------:R4:W-:Y:S04]  /*1e900*/  STS.128 [R98], R32 ;  /* 0x0000002062007388 */ /* 0x0009e80000000c00 */
[----:B------:R-:W-:Y:S01]  /*1e910*/  STS.128 [R98+0x400], R36 ;  /* 0x0004002462007388 */ /* 0x000fe20000000c00 */
[----:B------:R-:W-:Y:S01]  /*1e920*/  BAR.SYNC.DEFER_BLOCKING 0x0 ;  /* 0x0000000000007b1d */ /* 0x000fe20000010000 */
[----:B----4-:R-:W-:Y:S01]  /*1e930*/  IMAD.MOV.U32 R32, RZ, RZ, R45 ;  /* 0x000000ffff207224 */ /* 0x010fe200078e002d */
[----:B------:R-:W-:Y:S01]  /*1e940*/  LEA.HI.X.SX32 R45, R21, R2, 0x2, P3 ;  /* 0x00000002152d7211 */ /* 0x000fe200018f16ff */
[----:B------:R-:W-:Y:S01]  /*1e950*/  IMAD.MOV.U32 R33, RZ, RZ, R47 ;  /* 0x000000ffff217224 */ /* 0x000fe200078e002f */
[----:B------:R-:W-:Y:S01]  /*1e960*/  LEA R46, P3, R23, R68, 0x2 ;  /* 0x00000044172e7211 */ /* 0x000fe200078610ff */
[----:B------:R-:W-:-:S02]  /*1e970*/  IMAD.MOV.U32 R34, RZ, RZ, R49 ;  /* 0x000000ffff227224 */ /* 0x000fc400078e0031 */
[----:B------:R-:W-:Y:S01]  /*1e980*/  IMAD.MOV.U32 R35, RZ, RZ, R51 ;  /* 0x000000ffff237224 */ /* 0x000fe200078e0033 */
[----:B------:R-:W-:Y:S02]  /*1e990*/  LEA.HI.X.SX32 R47, R23, R2, 0x2, P3 ;  /* 0x00000002172f7211 */ /* 0x000fe400018f16ff */
[----:B------:R-:W-:-:S04]  /*1e9a0*/  LEA R48, P3, R25, R68, 0x2 ;  /* 0x0000004419307211 */ /* 0x000fc800078610ff */
[----:B------:R-:W-:Y:S01]  /*1e9b0*/  LEA.HI.X.SX32 R49, R25, R2, 0x2, P3 ;  /* 0x0000000219317211 */ /* 0x000fe200018f16ff */
[C---:B------:R-:W-:Y:S01]  /*1e9c0*/  IMAD R25, R0.reuse, 0x2, R27 ;  /* 0x0000000200197824 */ /* 0x040fe200078e021b */
[C---:B------:R-:W-:Y:S01]  /*1e9d0*/  LEA R50, P3, R27.reuse, R68, 0x2 ;  /* 0x000000441b327211 */ /* 0x040fe200078610ff */
[----:B------:R-:W4:Y:S03]  /*1e9e0*/  LDS.128 R40, [R69] ;  /* 0x0000000045287984 */ /* 0x000f260000000c00 */
[----:B------:R-:W-:Y:S01]  /*1e9f0*/  LEA.HI.X.SX32 R51, R27, R2, 0x2, P3 ;  /* 0x000000021b337211 */ /* 0x000fe200018f16ff */
[----:B------:R-:W-:Y:S01]  /*1ea00*/  LDS.128 R20, [R69+0x800] ;  /* 0x0008000045147984 */ /* 0x000fe20000000c00 */
[----:B------:R-:W-:Y:S01]  /*1ea10*/  BAR.SYNC.DEFER_BLOCKING 0x0 ;  /* 0x0000000000007b1d */ /* 0x000fe20000010000 */
[----:B------:R-:W-:Y:S01]  /*1ea20*/  LEA R96, P3, R25, R68, 0x2 ;  /* 0x0000004419607211 */ /* 0x000fe200078610ff */
[----:B------:R-:W-:-:S03]  /*1ea30*/  IMAD R27, R0, 0x2, R25 ;  /* 0x00000002001b7824 */ /* 0x000fc600078e0219 */
[----:B------:R-:W-:Y:S01]  /*1ea40*/  LEA.HI.X.SX32 R97, R25, R2, 0x2, P3 ;  /* 0x0000000219617211 */ /* 0x000fe200018f16ff */
[----:B------:R-:W-:Y:S01]  /*1ea50*/  IMAD R25, R0, 0x2, R27 ;  /* 0x0000000200197824 */ /* 0x000fe200078e021b */
[----:B------:R-:W-:-:S03]  /*1ea60*/  LEA R52, P3, R27, R68, 0x2 ;  /* 0x000000441b347211 */ /* 0x000fc600078610ff */
[----:B------:R-:W-:Y:S01]  /*1ea70*/  IMAD R99, R0, 0x2, R25 ;  /* 0x0000000200637824 */ /* 0x000fe200078e0219 */
[----:B------:R1:W-:Y:S04]  /*1ea80*/  STS.128 [R98], R28 ;  /* 0x0000001c62007388 */ /* 0x0003e80000000c00 */
[----:B------:R-:W-:Y:S01]  /*1ea90*/  STS.128 [R98+0x400], R32 ;  /* 0x0004002062007388 */ /* 0x000fe20000000c00 */
[----:B------:R-:W-:Y:S01]  /*1eaa0*/  BAR.SYNC.DEFER_BLOCKING 0x0 ;  /* 0x0000000000007b1d */ /* 0x000fe20000010000 */
[----:B-1----:R-:W-:Y:S01]  /*1eab0*/  IMAD.MOV.U32 R28, RZ, RZ, R53 ;  /* 0x000000ffff1c7224 */ /* 0x002fe200078e0035 */
[----:B------:R-:W-:Y:S01]  /*1eac0*/  LEA.HI.X.SX32 R53, R27, R2, 0x2, P3 ;  /* 0x000000021b357211 */ /* 0x000fe200018f16ff */
[----:B------:R-:W-:Y:S01]  /*1ead0*/  IMAD.MOV.U32 R29, RZ, RZ, R55 ;  /* 0x000000ffff1d7224 */ /* 0x000fe200078e0037 */
[----:B------:R-:W-:Y:S01]  /*1eae0*/  LEA R54, P3, R25, R68, 0x2 ;  /* 0x0000004419367211 */ /* 0x000fe200078610ff */
[----:B------:R-:W-:-:S02]  /*1eaf0*/  IMAD.MOV.U32 R30, RZ, RZ, R57 ;  /* 0x000000ffff1e7224 */ /* 0x000fc400078e0039 */
[----:B------:R-:W-:Y:S01]  /*1eb00*/  IMAD.MOV.U32 R31, RZ, RZ, R59 ;  /* 0x000000ffff1f7224 */ /* 0x000fe200078e003b */
[----:B------:R-:W-:Y:S02]  /*1eb10*/  LEA.HI.X.SX32 R55, R25, R2, 0x2, P3 ;  /* 0x0000000219377211 */ /* 0x000fe400018f16ff */
[----:B------:R-:W-:Y:S02]  /*1eb20*/  LEA R56, P3, R99, R68, 0x2 ;  /* 0x0000004463387211 */ /* 0x000fe400078610ff */
[----:B------:R-:W-:Y:S02]  /*1eb30*/  LOP3.LUT R59, R3, 0xe, RZ, 0xfc, !PT ;  /* 0x0000000e033b7812 */ /* 0x000fe400078efcff */
[----:B------:R-:W-:Y:S01]  /*1eb40*/  LEA.HI.X.SX32 R57, R99, R2, 0x2, P3 ;  /* 0x0000000263397211 */ /* 0x000fe200018f16ff */
[----:B------:R-:W-:Y:S01]  /*1eb50*/  IMAD R99, R0, 0x2, R99 ;  /* 0x0000000200637824 */ /* 0x000fe200078e0263 */
[----:B------:R-:W-:Y:S01]  /*1eb60*/  ISETP.LT.AND P3, PT, R3, UR15, !P0 ;  /* 0x0000000f03007c0c */ /* 0x000fe2000c761270 */
[----:B------:R-:W1:Y:S04]  /*1eb70*/  LDS.128 R36, [R69] ;  /* 0x0000000045247984 */ /* 0x000e680000000c00 */
[----:B------:R-:W-:Y:S01]  /*1eb80*/  LDS.128 R24, [R69+0x800] ;  /* 0x0008000045187984 */ /* 0x000fe20000000c00 */
[----:B------:R-:W-:Y:S06]  /*1eb90*/  BAR.SYNC.DEFER_BLOCKING 0x0 ;  /* 0x0000000000007b1d */ /* 0x000fec0000010000 */
[----:B------:R-:W-:Y:S04]  /*1eba0*/  STS.128 [R98], R100 ;  /* 0x0000006462007388 */ /* 0x000fe80000000c00 */
[----:B------:R-:W-:Y:S01]  /*1ebb0*/  STS.128 [R98+0x400], R28 ;  /* 0x0004001c62007388 */ /* 0x000fe20000000c00 */
[----:B------:R-:W-:Y:S06]  /*1ebc0*/  BAR.SYNC.DEFER_BLOCKING 0x0 ;  /* 0x0000000000007b1d */ /* 0x000fec0000010000 */
[----:B------:R-:W1:Y:S04]  /*1ebd0*/  LDS.128 R32, [R69] ;  /* 0x0000000045207984 */ /* 0x000e680000000c00 */
[----:B------:R-:W-:Y:S01]  /*1ebe0*/  LDS.128 R28, [R69+0x800] ;  /* 0x00080000451c7984 */ /* 0x000fe20000000c00 */
[----:B------:R-:W-:Y:S06]  /*1ebf0*/  BAR.SYNC.DEFER_BLOCKING 0x0 ;  /* 0x0000000000007b1d */ /* 0x000fec0000010000 */
[----:B------:R-:W-:Y:S04]  /*1ec00*/  STS.128 [R98], R104 ;  /* 0x0000006862007388 */ /* 0x000fe80000000c00 */
[----:B------:R-:W-:Y:S01]  /*1ec10*/  STS.128 [R98+0x400], R60 ;  /* 0x0004003c62007388 */ /* 0x000fe20000000c00 */
[----:B------:R-:W-:Y:S06]  /*1ec20*/  BAR.SYNC.DEFER_BLOCKING 0x0 ;  /* 0x0000000000007b1d */ /* 0x000fec0000010000 */
[----:B------:R-:W-:Y:S01]  /*1ec30*/  @P3 STG.E desc[UR28][R70.64], R84 ;  /* 0x0000005446003986 */ /* 0x000fe2000c10191c */
[----:B------:R-:W-:-:S02]  /*1ec40*/  ISETP.LT.AND P3, PT, R58, UR15, !P0 ;  /* 0x0000000f3a007c0c */ /* 0x000fc4000c761270 */
[----:B------:R-:W-:Y:S01]  /*1ec50*/  LOP3.LUT R58, R3, 0x10, RZ, 0xfc, !PT ;  /* 0x00000010033a7812 */ /* 0x000fe200078efcff */
[----:B------:R-:W-:Y:S01]  /*1ec60*/  @P5 STG.E desc[UR28][R88.64], R85 ;  /* 0x0000005558005986 */ /* 0x000fe2000c10191c */
[----:B------:R-:W-:Y:S02]  /*1ec70*/  ISETP.LT.AND P5, PT, R59, UR15, !P0 ;  /* 0x0000000f3b007c0c */ /* 0x000fe4000c7a1270 */
[C---:B------:R-:W-:Y:S01]  /*1ec80*/  LOP3.LUT R59, R3.reuse, 0x12, RZ, 0xfc, !PT ;  /* 0x00000012033b7812 */ /* 0x040fe200078efcff */
[----:B------:R-:W-:Y:S01]  /*1ec90*/  @P2 STG.E desc[UR28][R90.64], R86 ;  /* 0x000000565a002986 */ /* 0x000fe2000c10191c */
[----:B------:R-:W-:Y:S02]  /*1eca0*/  ISETP.LT.AND P2, PT, R58, UR15, !P0 ;  /* 0x0000000f3a007c0c */ /* 0x000fe4000c741270 */
[----:B------:R-:W-:Y:S01]  /*1ecb0*/  LOP3.LUT R58, R3, 0x14, RZ, 0xfc, !PT ;  /* 0x00000014033a7812 */ /* 0x000fe200078efcff */
[----:B------:R-:W-:Y:S01]  /*1ecc0*/  @P4 STG.E desc[UR28][R92.64], R87 ;  /* 0x000000575c004986 */ /* 0x000fe2000c10191c */
[----:B------:R-:W-:-:S02]  /*1ecd0*/  ISETP.LT.AND P4, PT, R59, UR15, !P0 ;  /* 0x0000000f3b007c0c */ /* 0x000fc4000c781270 */
[C---:B------:R-:W-:Y:S01]  /*1ece0*/  LOP3.LUT R59, R3.reuse, 0x16, RZ, 0xfc, !PT ;  /* 0x00000016033b7812 */ /* 0x040fe200078efcff */
[----:B--2---:R-:W-:Y:S01]  /*1ecf0*/  @P1 STG.E desc[UR28][R94.64], R80 ;  /* 0x000000505e001986 */ /* 0x004fe2000c10191c */
[----:B------:R-:W-:Y:S02]  /*1ed00*/  ISETP.LT.AND P1, PT, R58, UR15, !P0 ;  /* 0x0000000f3a007c0c */ /* 0x000fe4000c721270 */
[----:B------:R-:W-:Y:S01]  /*1ed10*/  LOP3.LUT R58, R3, 0x18, RZ, 0xfc, !PT ;  /* 0x00000018033a7812 */ /* 0x000fe200078efcff */
[----:B------:R2:W-:Y:S01]  /*1ed20*/  @P6 STG.E desc[UR28][R44.64], R81 ;  /* 0x000000512c006986 */ /* 0x0005e2000c10191c */
[----:B------:R-:W-:Y:S02]  /*1ed30*/  ISETP.LT.AND P6, PT, R59, UR15, !P0 ;  /* 0x0000000f3b007c0c */ /* 0x000fe4000c7c1270 */
[----:B------:R-:W-:Y:S01]  /*1ed40*/  LOP3.LUT R59, R3, 0x1a, RZ, 0xfc, !PT ;  /* 0x0000001a033b7812 */ /* 0x000fe200078efcff */
[----:B------:R1:W-:Y:S01]  /*1ed50*/  @P3 STG.E desc[UR28][R46.64], R82 ;  /* 0x000000522e003986 */ /* 0x0003e2000c10191c */
[----:B------:R-:W-:-:S02]  /*1ed60*/  ISETP.LT.AND P3, PT, R58, UR15, !P0 ;  /* 0x0000000f3a007c0c */ /* 0x000fc4000c761270 */
[----:B------:R-:W-:Y:S01]  /*1ed70*/  LOP3.LUT R58, R3, 0x1c, RZ, 0xfc, !PT ;  /* 0x0000001c033a7812 */ /* 0x000fe200078efcff */
[----:B------:R-:W-:Y:S01]  /*1ed80*/  @P5 STG.E desc[UR28][R48.64], R83 ;  /* 0x0000005330005986 */ /* 0x000fe2000c10191c */
[----:B------:R-:W-:Y:S02]  /*1ed90*/  ISETP.LT.AND P5, PT, R59, UR15, !P0 ;  /* 0x0000000f3b007c0c */ /* 0x000fe4000c7a1270 */
[C---:B--2---:R-:W-:Y:S01]  /*1eda0*/  LOP3.LUT R44, R3.reuse, 0x1e, RZ, 0xfc, !PT ;  /* 0x0000001e032c7812 */ /* 0x044fe200078efcff */
[----:B---3--:R2:W-:Y:S01]  /*1edb0*/  @P2 STG.E desc[UR28][R50.64], R76 ;  /* 0x0000004c32002986 */ /* 0x0085e2000c10191c */
[----:B------:R-:W-:Y:S02]  /*1edc0*/  ISETP.LT.AND P2, PT, R58, UR15, !P0 ;  /* 0x0000000f3a007c0c */ /* 0x000fe4000c741270 */
[----:B-1----:R-:W-:Y:S01]  /*1edd0*/  LOP3.LUT R46, R3, 0x20, RZ, 0xfc, !PT ;  /* 0x00000020032e7812 */ /* 0x002fe200078efcff */
[----:B------:R-:W-:Y:S01]  /*1ede0*/  @P4 STG.E desc[UR28][R96.64], R77 ;  /* 0x0000004d60004986 */ /* 0x000fe2000c10191c */
[----:B------:R-:W-:-:S03]  /*1edf0*/  ISETP.LT.AND P4, PT, R44, UR15, !P0 ;  /* 0x0000000f2c007c0c */ /* 0x000fc6000c781270 */
[----:B------:R1:W-:Y:S01]  /*1ee00*/  @P1 STG.E desc[UR28][R52.64], R78 ;  /* 0x0000004e34001986 */ /* 0x0003e2000c10191c */
[----:B------:R-:W-:Y:S02]  /*1ee10*/  LEA R44, P1, R99, R68, 0x2 ;  /* 0x00000044632c7211 */ /* 0x000fe400078210ff */
[----:B--2---:R-:W-:Y:S01]  /*1ee20*/  LOP3.LUT R51, R3, 0x22, RZ, 0xfc, !PT ;  /* 0x0000002203337812 */ /* 0x004fe200078efcff */
[----:B------:R-:W-:Y:S01]  /*1ee30*/  @P6 STG.E desc[UR28][R54.64], R79 ;  /* 0x0000004f36006986 */ /* 0x000fe2000c10191c */
[----:B------:R-:W-:Y:S01]  /*1ee40*/  LEA.HI.X.SX32 R45, R99, R2, 0x2, P1 ;  /* 0x00000002632d7211 */ /* 0x000fe200008f16ff */
[----:B------:R-:W-:Y:S01]  /*1ee50*/  IMAD R99, R0, 0x2, R99 ;  /* 0x0000000200637824 */ /* 0x000fe200078e0263 */
[----:B------:R-:W-:Y:S01]  /*1ee60*/  ISETP.LT.AND P1, PT, R46, UR15, !P0 ;  /* 0x0000000f2e007c0c */ /* 0x000fe2000c721270 */
[----:B------:R-:W-:Y:S01]  /*1ee70*/  @P3 STG.E desc[UR28][R56.64], R72 ;  /* 0x0000004838003986 */ /* 0x000fe2000c10191c */
[----:B------:R-:W-:Y:S01]  /*1ee80*/  LOP3.LUT R50, R3, 0x24, RZ, 0xfc, !PT ;  /* 0x0000002403327812 */ /* 0x000fe200078efcff */
[C---:B------:R-:W-:Y:S01]  /*1ee90*/  IMAD R49, R0.reuse, 0x2, R99 ;  /* 0x0000000200317824 */ /* 0x040fe200078e0263 */
[----:B------:R-:W-:Y:S01]  /*1eea0*/  LEA R46, P3, R99, R68, 0x2 ;  /* 0x00000044632e7211 */ /* 0x000fe200078610ff */
[----:B------:R2:W-:Y:S01]  /*1eeb0*/  @P5 STG.E desc[UR28][R44.64], R73 ;  /* 0x000000492c005986 */ /* 0x0005e2000c10191c */
[----:B------:R-:W-:Y:S01]  /*1eec0*/  ISETP.LT.AND P5, PT, R51, UR15, !P0 ;  /* 0x0000000f33007c0c */ /* 0x000fe2000c7a1270 */
[----:B------:R-:W-:Y:S01]  /*1eed0*/  IMAD R51, R0, 0x2, R49 ;  /* 0x0000000200337824 */ /* 0x000fe200078e0231 */
[----:B------:R-:W-:-:S02]  /*1eee0*/  LEA.HI.X.SX32 R47, R99, R2, 0x2, P3 ;  /* 0x00000002632f7211 */ /* 0x000fc400018f16ff */
[C---:B------:R-:W-:Y:S01]  /*1eef0*/  LEA R48, P6, R49.reuse, R68, 0x2 ;  /* 0x0000004431307211 */ /* 0x040fe200078c10ff */
[----:B-1----:R-:W-:Y:S01]  /*1ef00*/  IMAD R53, R0, 0x2, R51 ;  /* 0x0000000200357824 */ /* 0x002fe200078e0233 */
[----:B------:R-:W-:Y:S01]  /*1ef10*/  ISETP.LT.AND P3, PT, R50, UR15, !P0 ;  /* 0x0000000f32007c0c */ /* 0x000fe2000c761270 */
[----:B------:R1:W-:Y:S01]  /*1ef20*/  @P2 STG.E desc[UR28][R46.64], R74 ;  /* 0x0000004a2e002986 */ /* 0x0003e2000c10191c */
[----:B------:R-:W-:Y:S02]  /*1ef30*/  LEA.HI.X.SX32 R49, R49, R2, 0x2, P6 ;  /* 0x0000000231317211 */ /* 0x000fe400030f16ff */
[-C--:B------:R-:W-:Y:S02]  /*1ef40*/  LEA R50, P6, R53, R68.reuse, 0x2 ;  /* 0x0000004435327211 */ /* 0x080fe400078c10ff */
[----:B--2---:R-:W-:Y:S01]  /*1ef50*/  LEA R44, P2, R51, R68, 0x2 ;  /* 0x00000044332c7211 */ /* 0x004fe200078410ff */
[----:B------:R2:W-:Y:S01]  /*1ef60*/  @P4 STG.E desc[UR28][R48.64], R75 ;  /* 0x0000004b30004986 */ /* 0x0005e2000c10191c */
[----:B------:R-:W-:-:S02]  /*1ef70*/  LOP3.LUT R54, R3, 0x26, RZ, 0xfc, !PT ;  /* 0x0000002603367812 */ /* 0x000fc400078efcff */
[-C--:B------:R-:W-:Y:S02]  /*1ef80*/  LEA.HI.X.SX32 R45, R51, R2.reuse, 0x2, P2 ;  /* 0x00000002332d7211 */ /* 0x080fe400010f16ff */
[----:B------:R-:W-:Y:S01]  /*1ef90*/  LEA.HI.X.SX32 R51, R53, R2, 0x2, P6 ;  /* 0x0000000235337211 */ /* 0x000fe200030f16ff */
[----:B------:R-:W-:Y:S01]  /*1efa0*/  IMAD R53, R0, 0x2, R53 ;  /* 0x0000000200357824 */ /* 0x000fe200078e0235 */
[----:B------:R-:W-:Y:S01]  /*1efb0*/  ISETP.LT.AND P4, PT, R54, UR15, !P0 ;  /* 0x0000000f36007c0c */ /* 0x000fe2000c781270 */
[----:B----4-:R-:W-:Y:S01]  /*1efc0*/  @P1 STG.E desc[UR28][R44.64], R40 ;  /* 0x000000282c001986 */ /* 0x010fe2000c10191c */
[----:B------:R-:W-:Y:S02]  /*1efd0*/  LOP3.LUT R52, R3, 0x28, RZ, 0xfc, !PT ;  /* 0x0000002803347812 */ /* 0x000fe400078efcff */
[----:B-1----:R-:W-:Y:S01]  /*1efe0*/  LEA R46, P1, R53, R68, 0x2 ;  /* 0x00000044352e7211 */ /* 0x002fe200078210ff */
[----:B--2---:R-:W-:Y:S01]  /*1eff0*/  IMAD R49, R0, 0x2, R53 ;  /* 0x0000000200317824 */ /* 0x004fe200078e0235 */
[----:B------:R1:W-:Y:S01]  /*1f000*/  @P5 STG.E desc[UR28][R50.64], R41 ;  /* 0x0000002932005986 */ /* 0x0003e2000c10191c */
[----:B------:R-:W-:-:S02]  /*1f010*/  LOP3.LUT R54, R3, 0x2a, RZ, 0xfc, !PT ;  /* 0x0000002a03367812 */ /* 0x000fc400078efcff */
[----:B------:R-:W-:Y:S01]  /*1f020*/  LEA.HI.X.SX32 R47, R53, R2, 0x2, P1 ;  /* 0x00000002352f7211 */ /* 0x000fe200008f16ff */
[----:B------:R-:W-:Y:S01]  /*1f030*/  IMAD R53, R0, 0x2, R49 ;  /* 0x0000000200357824 */ /* 0x000fe200078e0231 */
[C---:B------:R-:W-:Y:S02]  /*1f040*/  LEA R48, P6, R49.reuse, R68, 0x2 ;  /* 0x0000004431307211 */ /* 0x040fe400078c10ff */
[----:B------:R-:W-:Y:S01]  /*1f050*/  ISETP.LT.AND P2, PT, R52, UR15, !P0 ;  /* 0x0000000f34007c0c */ /* 0x000fe2000c741270 */
[----:B------:R2:W-:Y:S01]  /*1f060*/  @P3 STG.E desc[UR28][R46.64], R42 ;  /* 0x0000002a2e003986 */ /* 0x0005e2000c10191c */
[----:B------:R-:W-:Y:S02]  /*1f070*/  LEA.HI.X.SX32 R49, R49, R2, 0x2, P6 ;  /* 0x0000000231317211 */ /* 0x000fe400030f16ff */
[----:B------:R-:W-:Y:S01]  /*1f080*/  ISETP.LT.AND P5, PT, R54, UR15, !P0 ;  /* 0x0000000f36007c0c */ /* 0x000fe2000c7a1270 */
[----:B-1----:R-:W-:Y:S01]  /*1f090*/  IMAD R51, R0, 0x2, R53 ;  /* 0x0000000200337824 */ /* 0x002fe200078e0235 */
[----:B------:R-:W-:Y:S01]  /*1f0a0*/  LOP3.LUT R45, R3, 0x2e, RZ, 0xfc, !PT ;  /* 0x0000002e032d7812 */ /* 0x000fe200078efcff */
[----:B------:R1:W-:Y:S01]  /*1f0b0*/  @P4 STG.E desc[UR28][R48.64], R43 ;  /* 0x0000002b30004986 */ /* 0x0003e2000c10191c */
[----:B------:R-:W-:-:S02]  /*1f0c0*/  LEA R40, P3, R53, R68, 0x2 ;  /* 0x0000004435287211 */ /* 0x000fc400078610ff */
[----:B------:R-:W-:Y:S02]  /*1f0d0*/  LEA R44, P6, R51, R68, 0x2 ;  /* 0x00000044332c7211 */ /* 0x000fe400078c10ff */
[----:B------:R-:W-:Y:S02]  /*1f0e0*/  ISETP.LT.AND P4, PT, R45, UR15, !P0 ;  /* 0x0000000f2d007c0c */ /* 0x000fe4000c781270 */
[----:B------:R-:W-:Y:S02]  /*1f0f0*/  LOP3.LUT R52, R3, 0x2c, RZ, 0xfc, !PT ;  /* 0x0000002c03347812 */ /* 0x000fe400078efcff */
[-C--:B------:R-:W-:Y:S01]  /*1f100*/  LEA.HI.X.SX32 R45, R51, R2.reuse, 0x2, P6 ;  /* 0x00000002332d7211 */ /* 0x080fe200030f16ff */
[----:B------:R-:W-:Y:S01]  /*1f110*/  IMAD R51, R0, 0x2, R51 ;  /* 0x0000000200337824 */ /* 0x000fe200078e0233 */
[----:B------:R-:W-:Y:S02]  /*1f120*/  LEA.HI.X.SX32 R41, R53, R2, 0x2, P3 ;  /* 0x0000000235297211 */ /* 0x000fe400018f16ff */
[----:B------:R-:W-:Y:S01]  /*1f130*/  ISETP.LT.AND P1, PT, R52, UR15, !P0 ;  /* 0x0000000f34007c0c */ /* 0x000fe2000c721270 */
[----:B--2---:R-:W-:Y:S01]  /*1f140*/  IMAD R47, R0, 0x2, R51 ;  /* 0x00000002002f7824 */ /* 0x004fe200078e0233 */
[----:B-1----:R-:W-:Y:S01]  /*1f150*/  LOP3.LUT R49, R3, 0x32, RZ, 0xfc, !PT ;  /* 0x0000003203317812 */ /* 0x002fe200078efcff */
[----:B------:R1:W-:Y:S01]  /*1f160*/  @P2 STG.E desc[UR28][R40.64], R36 ;  /* 0x0000002428002986 */ /* 0x0003e2000c10191c */
[----:B------:R-:W-:-:S02]  /*1f170*/  LEA R42, P2, R51, R68, 0x2 ;  /* 0x00000044332a7211 */ /* 0x000fc400078410ff */
[----:B------:R-:W-:Y:S01]  /*1f180*/  LOP3.LUT R50, R3, 0x30, RZ, 0xfc, !PT ;  /* 0x0000003003327812 */ /* 0x000fe200078efcff */
[----:B------:R2:W-:Y:S01]  /*1f190*/  @P5 STG.E desc[UR28][R44.64], R37 ;  /* 0x000000252c005986 */ /* 0x0005e2000c10191c */
[----:B------:R-:W-:Y:S01]  /*1f1a0*/  ISETP.LT.AND P5, PT, R49, UR15, !P0 ;  /* 0x0000000f31007c0c */ /* 0x000fe2000c7a1270 */
[----:B------:R-:W-:Y:S01]  /*1f1b0*/  IMAD R49, R0, 0x2, R47 ;  /* 0x0000000200317824 */ /* 0x000fe200078e022f */
[----:B------:R-:W-:Y:S01]  /*1f1c0*/  LEA R46, P6, R47, R68, 0x2 ;  /* 0x000000442f2e7211 */ /* 0x000fe200078c10ff */
[----:B------:R-:W3:Y:S01]  /*1f1d0*/  LDS.128 R52, [R69] ;  /* 0x0000000045347984 */ /* 0x000ee20000000c00 */
[-C--:B------:R-:W-:Y:S02]  /*1f1e0*/  LEA.HI.X.SX32 R43, R51, R2.reuse, 0x2, P2 ;  /* 0x00000002332b7211 */ /* 0x080fe400010f16ff */
[----:B------:R-:W-:Y:S02]  /*1f1f0*/  ISETP.LT.AND P3, PT, R50, UR15, !P0 ;  /* 0x0000000f32007c0c */ /* 0x000fe4000c761270 */
[----:B------:R-:W-:Y:S01]  /*1f200*/  LEA.HI.X.SX32 R47, R47, R2, 0x2, P6 ;  /* 0x000000022f2f7211 */ /* 0x000fe200030f16ff */
[----:B------:R4:W-:Y:S01]  /*1f210*/  @P1 STG.E desc[UR28][R42.64], R38 ;  /* 0x000000262a001986 */ /* 0x0009e2000c10191c */
[----:B-1----:R-:W-:Y:S01]  /*1f220*/  LOP3.LUT R41, R3, 0x36, RZ, 0xfc, !PT ;  /* 0x0000003603297812 */ /* 0x002fe200078efcff */
[----:B--2---:R-:W-:Y:S01]  /*1f230*/  IMAD R45, R0, 0x2, R49 ;  /* 0x00000002002d7824 */ /* 0x004fe200078e0231 */
[----:B------:R-:W-:Y:S01]  /*1f240*/  LEA R36, P1, R49, R68, 0x2 ;  /* 0x0000004431247211 */ /* 0x000fe200078210ff */
[----:B------:R1:W-:Y:S01]  /*1f250*/  @P4 STG.E desc[UR28][R46.64], R39 ;  /* 0x000000272e004986 */ /* 0x0003e2000c10191c */
[----:B------:R-:W-:-:S02]  /*1f260*/  ISETP.LT.AND P4, PT, R41, UR15, !P0 ;  /* 0x0000000f29007c0c */ /* 0x000fc4000c781270 */
[----:B------:R-:W-:Y:S02]  /*1f270*/  LEA R40, P6, R45, R68, 0x2 ;  /* 0x000000442d287211 */ /* 0x000fe400078c10ff */
[-C--:B------:R-:W-:Y:S02]  /*1f280*/  LEA.HI.X.SX32 R37, R49, R2.reuse, 0x2, P1 ;  /* 0x0000000231257211 */ /* 0x080fe400008f16ff */
[----:B------:R-:W-:Y:S01]  /*1f290*/  LEA.HI.X.SX32 R41, R45, R2, 0x2, P6 ;  /* 0x000000022d297211 */ /* 0x000fe200030f16ff */
[C---:B------:R-:W-:Y:S01]  /*1f2a0*/  IMAD R45, R0.reuse, 0x2, R45 ;  /* 0x00000002002d7824 */ /* 0x040fe200078e022d */
[C---:B------:R-:W-:Y:S01]  /*1f2b0*/  LOP3.LUT R48, R3.reuse, 0x34, RZ, 0xfc, !PT ;  /* 0x0000003403307812 */ /* 0x040fe200078efcff */
[----:B------:R2:W-:Y:S01]  /*1f2c0*/  @P3 STG.E desc[UR28][R36.64], R32 ;  /* 0x0000002024003986 */ /* 0x0005e2000c10191c */
[----:B------:R-:W-:Y:S01]  /*1f2d0*/  LOP3.LUT R44, R3, 0x38, RZ, 0xfc, !PT ;  /* 0x00000038032c7812 */ /* 0x000fe200078efcff */
[----:B----4-:R-:W-:Y:S01]  /*1f2e0*/  IMAD R43, R0, 0x2, R45 ;  /* 0x00000002002b7824 */ /* 0x010fe200078e022d */
[----:B------:R-:W-:Y:S01]  /*1f2f0*/  ISETP.LT.AND P2, PT, R48, UR15, !P0 ;  /* 0x0000000f30007c0c */ /* 0x000fe2000c741270 */
[----:B------:R4:W-:Y:S01]  /*1f300*/  @P5 STG.E desc[UR28][R40.64], R33 ;  /* 0x0000002128005986 */ /* 0x0009e2000c10191c */
[----:B------:R-:W-:-:S02]  /*1f310*/  LEA R38, P3, R45, R68, 0x2 ;  /* 0x000000442d267211 */ /* 0x000fc400078610ff */
[----:B------:R-:W-:Y:S02]  /*1f320*/  LEA R42, P6, R43, R68, 0x2 ;  /* 0x000000442b2a7211 */ /* 0x000fe400078c10ff */
[-C--:B-1----:R-:W-:Y:S01]  /*1f330*/  LEA.HI.X.SX32 R39, R45, R2.reuse, 0x2, P3 ;  /* 0x000000022d277211 */ /* 0x082fe200018f16ff */
[----:B------:R-:W-:Y:S01]  /*1f340*/  IMAD R45, R0, 0x2, R43 ;  /* 0x00000002002d7824 */ /* 0x000fe200078e022b */
[----:B------:R-:W-:Y:S02]  /*1f350*/  ISETP.LT.AND P1, PT, R44, UR15, !P0 ;  /* 0x0000000f2c007c0c */ /* 0x000fe4000c721270 */
[----:B------:R-:W-:Y:S02]  /*1f360*/  LEA.HI.X.SX32 R43, R43, R2, 0x2, P6 ;  /* 0x000000022b2b7211 */ /* 0x000fe400030f16ff */
[----:B--2---:R-:W-:Y:S01]  /*1f370*/  LOP3.LUT R37, R3, 0x3e, RZ, 0xfc, !PT ;  /* 0x0000003e03257812 */ /* 0x004fe200078efcff */
[----:B----4-:R-:W-:Y:S01]  /*1f380*/  IMAD R41, R0, 0x2, R45 ;  /* 0x0000000200297824 */ /* 0x010fe200078e022d */
[----:B------:R1:W-:Y:S01]  /*1f390*/  @P2 STG.E desc[UR28][R38.64], R34 ;  /* 0x0000002226002986 */ /* 0x0003e2000c10191c */
[----:B------:R-:W-:-:S02]  /*1f3a0*/  LEA R32, P2, R45, R68, 0x2 ;  /* 0x000000442d207211 */ /* 0x000fc400078410ff */
[----:B------:R-:W-:Y:S01]  /*1f3b0*/  LOP3.LUT R46, R3, 0x3a, RZ, 0xfc, !PT ;  /* 0x0000003a032e7812 */ /* 0x000fe200078efcff */
[----:B------:R2:W-:Y:S01]  /*1f3c0*/  @P4 STG.E desc[UR28][R42.64], R35 ;  /* 0x000000232a004986 */ /* 0x0005e2000c10191c */
[----:B------:R-:W-:Y:S02]  /*1f3d0*/  LEA R36, P6, R41, R68, 0x2 ;  /* 0x0000004429247211 */ /* 0x000fe400078c10ff */
[----:B------:R-:W-:Y:S02]  /*1f3e0*/  ISETP.LT.AND P4, PT, R37, UR15, !P0 ;  /* 0x0000000f25007c0c */ /* 0x000fe4000c781270 */
[-C--:B------:R-:W-:Y:S02]  /*1f3f0*/  LEA.HI.X.SX32 R33, R45, R2.reuse, 0x2, P2 ;  /* 0x000000022d217211 */ /* 0x080fe400010f16ff */
[----:B------:R-:W-:Y:S01]  /*1f400*/  LEA.HI.X.SX32 R37, R41, R2, 0x2, P6 ;  /* 0x0000000229257211 */ /* 0x000fe200030f16ff */
[----:B------:R-:W-:Y:S01]  /*1f410*/  IMAD R41, R0, 0x2, R41 ;  /* 0x0000000200297824 */ /* 0x000fe200078e0229 */
[----:B------:R-:W-:Y:S01]  /*1f420*/  LOP3.LUT R44, R3, 0x3c, RZ, 0xfc, !PT ;  /* 0x0000003c032c7812 */ /* 0x000fe200078efcff */
[----:B---3--:R3:W-:Y:S01]  /*1f430*/  @P1 STG.E desc[UR28][R32.64], R52 ;  /* 0x0000003420001986 */ /* 0x0087e2000c10191c */
[----:B------:R-:W-:Y:S01]  /*1f440*/  ISETP.LT.AND P5, PT, R46, UR15, !P0 ;  /* 0x0000000f2e007c0c */ /* 0x000fe2000c7a1270 */
[----:B-1----:R-:W-:Y:S01]  /*1f450*/  IMAD R39, R0, 0x2, R41 ;  /* 0x0000000200277824 */ /* 0x002fe200078e0229 */
[----:B------:R-:W-:-:S02]  /*1f460*/  LEA R34, P1, R41, R68, 0x2 ;  /* 0x0000004429227211 */ /* 0x000fc400078210ff */
[----:B------:R-:W-:Y:S02]  /*1f470*/  ISETP.LT.AND P3, PT, R44, UR15, !P0 ;  /* 0x0000000f2c007c0c */ /* 0x000fe4000c761270 */
[----:B--2---:R-:W-:Y:S01]  /*1f480*/  LEA.HI.X.SX32 R35, R41, R2, 0x2, P1 ;  /* 0x0000000229237211 */ /* 0x004fe200008f16ff */
[C---:B------:R-:W-:Y:S01]  /*1f490*/  IMAD R41, R0.reuse, 0x2, R39 ;  /* 0x0000000200297824 */ /* 0x040fe200078e0227 */
[----:B------:R-:W-:Y:S02]  /*1f4a0*/  LOP3.LUT R40, R3, 0x40, RZ, 0xfc, !PT ;  /* 0x0000004003287812 */ /* 0x000fe400078efcff */
[----:B------:R-:W-:Y:S01]  /*1f4b0*/  LEA R38, P6, R39, R68, 0x2 ;  /* 0x0000004427267211 */ /* 0x000fe200078c10ff */
[----:B------:R-:W-:Y:S01]  /*1f4c0*/  IMAD R43, R0, 0x2, R41 ;  /* 0x00000002002b7824 */ /* 0x000fe200078e0229 */
[----:B------:R-:W-:Y:S01]  /*1f4d0*/  LOP3.LUT R42, R3, 0x42, RZ, 0xfc, !PT ;  /* 0x00000042032a7812 */ /* 0x000fe200078efcff */
[----:B------:R1:W-:Y:S01]  /*1f4e0*/  @P5 STG.E desc[UR28][R36.64], R53 ;  /* 0x0000003524005986 */ /* 0x0003e2000c10191c */
[----:B------:R-:W-:-:S02]  /*1f4f0*/  ISETP.LT.AND P2, PT, R40, UR15, !P0 ;  /* 0x0000000f28007c0c */ /* 0x000fc4000c741270 */
[----:B------:R-:W-:Y:S01]  /*1f500*/  LEA.HI.X.SX32 R39, R39, R2, 0x2, P6 ;  /* 0x0000000227277211 */ /* 0x000fe200030f16ff */
[----:B------:R-:W-:Y:S01]  /*1f510*/  @P3 STG.E desc[UR28][R34.64], R54 ;  /* 0x0000003622003986 */ /* 0x000fe2000c10191c */
[----:B------:R-:W-:Y:S02]  /*1f520*/  ISETP.LT.AND P5, PT, R42, UR15, !P0 ;  /* 0x0000000f2a007c0c */ /* 0x000fe4000c7a1270 */
[----:B---3--:R-:W-:Y:S01]  /*1f530*/  LEA R32, P3, R41, R68, 0x2 ;  /* 0x0000004429207211 */ /* 0x008fe200078610ff */
[----:B------:R2:W-:Y:S01]  /*1f540*/  @P4 STG.E desc[UR28][R38.64], R55 ;  /* 0x0000003726004986 */ /* 0x0005e2000c10191c */
[----:B------:R-:W-:Y:S02]  /*1f550*/  LOP3.LUT R40, R3, 0x44, RZ, 0xfc, !PT ;  /* 0x0000004403287812 */ /* 0x000fe400078efcff */
[----:B------:R-:W-:Y:S02]  /*1f560*/  LEA.HI.X.SX32 R33, R41, R2, 0x2, P3 ;  /* 0x0000000229217211 */ /* 0x000fe400018f16ff */
[----:B-1----:R-:W-:-:S02]  /*1f570*/  LOP3.LUT R37, R3, 0x46, RZ, 0xfc, !PT ;  /* 0x0000004603257812 */ /* 0x002fc400078efcff */
[----:B------:R-:W-:Y:S01]  /*1f580*/  LEA R36, P6, R43, R68, 0x2 ;  /* 0x000000442b247211 */ /* 0x000fe200078c10ff */
[----:B------:R-:W-:Y:S01]  /*1f590*/  @P2 STG.E desc[UR28][R32.64], R4 ;  /* 0x0000000420002986 */ /* 0x000fe2000c10191c */
[----:B------:R-:W-:Y:S02]  /*1f5a0*/  ISETP.LT.AND P4, PT, R37, UR15, !P0 ;  /* 0x0000000f25007c0c */ /* 0x000fe4000c781270 */
[----:B------:R-:W-:Y:S01]  /*1f5b0*/  LEA.HI.X.SX32 R37, R43, R2, 0x2, P6 ;  /* 0x000000022b257211 */ /* 0x000fe200030f16ff */
[----:B------:R-:W-:Y:S01]  /*1f5c0*/  IMAD R43, R0, 0x2, R43 ;  /* 0x00000002002b7824 */ /* 0x000fe200078e022b */
[----:B------:R-:W-:Y:S02]  /*1f5d0*/  ISETP.LT.AND P1, PT, R40, UR15, !P0 ;  /* 0x0000000f28007c0c */ /* 0x000fe4000c721270 */
[----:B------:R-:W-:Y:S01]  /*1f5e0*/  LOP3.LUT R41, R3, 0x4a, RZ, 0xfc, !PT ;  /* 0x0000004a03297812 */ /* 0x000fe200078efcff */
[----:B--2---:R-:W-:Y:S01]  /*1f5f0*/  IMAD R39, R0, 0x2, R43 ;  /* 0x0000000200277824 */ /* 0x004fe200078e022b */
[----:B------:R1:W-:Y:S01]  /*1f600*/  @P5 STG.E desc[UR28][R36.64], R5 ;  /* 0x0000000524005986 */ /* 0x0003e2000c10191c */
[----:B------:R-:W-:-:S02]  /*1f610*/  LEA R34, P2, R43, R68, 0x2 ;  /* 0x000000442b227211 */ /* 0x000fc400078410ff */
[----:B------:R-:W-:Y:S01]  /*1f620*/  ISETP.LT.AND P5, PT, R41, UR15, !P0 ;  /* 0x0000000f29007c0c */ /* 0x000fe2000c7a1270 */
[----:B------:R-:W-:Y:S01]  /*1f630*/  IMAD R41, R0, 0x2, R39 ;  /* 0x0000000200297824 */ /* 0x000fe200078e0227 */
[----:B------:R-:W-:Y:S02]  /*1f640*/  LOP3.LUT R40, R3, 0x48, RZ, 0xfc, !PT ;  /* 0x0000004803287812 */ /* 0x000fe400078efcff */
[----:B------:R-:W-:Y:S02]  /*1f650*/  LEA R38, P6, R39, R68, 0x2 ;  /* 0x0000004427267211 */ /* 0x000fe400078c10ff */
[-C--:B------:R-:W-:Y:S02]  /*1f660*/  LEA.HI.X.SX32 R35, R43, R2.reuse, 0x2, P2 ;  /* 0x000000022b237211 */ /* 0x080fe400010f16ff */
[----:B------:R-:W-:Y:S01]  /*1f670*/  ISETP.LT.AND P3, PT, R40, UR15, !P0 ;  /* 0x0000000f28007c0c */ /* 0x000fe2000c761270 */
[----:B-1----:R-:W-:Y:S01]  /*1f680*/  IMAD R37, R0, 0x2, R41 ;  /* 0x0000000200257824 */ /* 0x002fe200078e0229 */
[----:B------:R-:W-:Y:S01]  /*1f690*/  LEA.HI.X.SX32 R39, R39, R2, 0x2, P6 ;  /* 0x0000000227277211 */ /* 0x000fe200030f16ff */
[----:B------:R1:W-:Y:S01]  /*1f6a0*/  @P1 STG.E desc[UR28][R34.64], R6 ;  /* 0x0000000622001986 */ /* 0x0003e2000c10191c */
[----:B------:R-:W-:-:S02]  /*1f6b0*/  LOP3.LUT R33, R3, 0x4e, RZ, 0xfc, !PT ;  /* 0x0000004e03217812 */ /* 0x000fc400078efcff */
[-C--:B------:R-:W-:Y:S01]  /*1f6c0*/  LEA R4, P1, R41, R68.reuse, 0x2 ;  /* 0x0000004429047211 */ /* 0x080fe200078210ff */
[----:B------:R2:W-:Y:S01]  /*1f6d0*/  @P4 STG.E desc[UR28][R38.64], R7 ;  /* 0x0000000726004986 */ /* 0x0005e2000c10191c */
[----:B------:R-:W-:Y:S02]  /*1f6e0*/  LEA R32, P6, R37, R68, 0x2 ;  /* 0x0000004425207211 */ /* 0x000fe400078c10ff */
[----:B------:R-:W-:Y:S02]  /*1f6f0*/  ISETP.LT.AND P4, PT, R33, UR15, !P0 ;  /* 0x0000000f21007c0c */ /* 0x000fe4000c781270 */
[-C--:B------:R-:W-:Y:S02]  /*1f700*/  LEA.HI.X.SX32 R5, R41, R2.reuse, 0x2, P1 ;  /* 0x0000000229057211 */ /* 0x080fe400008f16ff */
[----:B------:R-:W-:Y:S01]  /*1f710*/  LEA.HI.X.SX32 R33, R37, R2, 0x2, P6 ;  /* 0x0000000225217211 */ /* 0x000fe200030f16ff */
[C---:B------:R-:W-:Y:S01]  /*1f720*/  IMAD R37, R0.reuse, 0x2, R37 ;  /* 0x0000000200257824 */ /* 0x040fe200078e0225 */
[C---:B------:R-:W-:Y:S01]  /*1f730*/  LOP3.LUT R40, R3.reuse, 0x4c, RZ, 0xfc, !PT ;  /* 0x0000004c03287812 */ /* 0x040fe200078efcff */
[----:B------:R-:W-:Y:S01]  /*1f740*/  @P3 STG.E desc[UR28][R4.64], R8 ;  /* 0x0000000804003986 */ /* 0x000fe2000c10191c */
[----:B------:R-:W-:Y:S01]  /*1f750*/  LOP3.LUT R36, R3, 0x50, RZ, 0xfc, !PT ;  /* 0x0000005003247812 */ /* 0x000fe200078efcff */
[----:B-1----:R-:W-:Y:S01]  /*1f760*/  IMAD R35, R0, 0x2, R37 ;  /* 0x0000000200237824 */ /* 0x002fe200078e0225 */
[----:B------:R-:W-:Y:S01]  /*1f770*/  ISETP.LT.AND P2, PT, R40, UR15, !P0 ;  /* 0x0000000f28007c0c */ /* 0x000fe2000c741270 */
[----:B------:R1:W-:Y:S01]  /*1f780*/  @P5 STG.E desc[UR28][R32.64], R9 ;  /* 0x0000000920005986 */ /* 0x0003e2000c10191c */
[----:B------:R-:W-:-:S02]  /*1f790*/  LEA R6, P3, R37, R68, 0x2 ;  /* 0x0000004425067211 */ /* 0x000fc400078610ff */
[----:B------:R-:W-:Y:S02]  /*1f7a0*/  LEA R34, P6, R35, R68, 0x2 ;  /* 0x0000004423227211 */ /* 0x000fe400078c10ff */
[-C--:B--2---:R-:W-:Y:S01]  /*1f7b0*/  LEA.HI.X.SX32 R7, R37, R2.reuse, 0x2, P3 ;  /* 0x0000000225077211 */ /* 0x084fe200018f16ff */
[----:B------:R-:W-:Y:S01]  /*1f7c0*/  IMAD R37, R0, 0x2, R35 ;  /* 0x0000000200257824 */ /* 0x000fe200078e0223 */
[----:B------:R-:W-:Y:S02]  /*1f7d0*/  ISETP.LT.AND P1, PT, R36, UR15, !P0 ;  /* 0x0000000f24007c0c */ /* 0x000fe4000c721270 */
[----:B------:R-:W-:Y:S02]  /*1f7e0*/  LEA.HI.X.SX32 R35, R35, R2, 0x2, P6 ;  /* 0x0000000223237211 */ /* 0x000fe400030f16ff */
[C---:B------:R-:W-:Y:S01]  /*1f7f0*/  LOP3.LUT R38, R3.reuse, 0x52, RZ, 0xfc, !PT ;  /* 0x0000005203267812 */ /* 0x040fe200078efcff */
[----:B-1----:R-:W-:Y:S01]  /*1f800*/  IMAD R33, R0, 0x2, R37 ;  /* 0x0000000200217824 */ /* 0x002fe200078e0225 */
[----:B------:R-:W-:Y:S01]  /*1f810*/  @P2 STG.E desc[UR28][R6.64], R10 ;  /* 0x0000000a06002986 */ /* 0x000fe2000c10191c */
[----:B------:R-:W-:-:S02]  /*1f820*/  LOP3.LUT R9, R3, 0x56, RZ, 0xfc, !PT ;  /* 0x0000005603097812 */ /* 0x000fc400078efcff */
[-C--:B------:R-:W-:Y:S01]  /*1f830*/  LEA R4, P2, R37, R68.reuse, 0x2 ;  /* 0x0000004425047211 */ /* 0x080fe200078410ff */
[----:B------:R1:W-:Y:S01]  /*1f840*/  @P4 STG.E desc[UR28][R34.64], R11 ;  /* 0x0000000b22004986 */ /* 0x0003e2000c10191c */
[----:B------:R-:W-:Y:S02]  /*1f850*/  LEA R8, P6, R33, R68, 0x2 ;  /* 0x0000004421087211 */ /* 0x000fe400078c10ff */
[----:B------:R-:W-:Y:S02]  /*1f860*/  ISETP.LT.AND P4, PT, R9, UR15, !P0 ;  /* 0x0000000f09007c0c */ /* 0x000fe4000c781270 */
[----:B------:R-:W-:Y:S02]  /*1f870*/  LOP3.LUT R36, R3, 0x54, RZ, 0xfc, !PT ;  /* 0x0000005403247812 */ /* 0x000fe400078efcff */
[-C--:B------:R-:W-:Y:S02]  /*1f880*/  LEA.HI.X.SX32 R5, R37, R2.reuse, 0x2, P2 ;  /* 0x0000000225057211 */ /* 0x080fe400010f16ff */
[----:B------:R-:W-:Y:S01]  /*1f890*/  LEA.HI.X.SX32 R9, R33, R2, 0x2, P6 ;  /* 0x0000000221097211 */ /* 0x000fe200030f16ff */
[----:B------:R-:W-:Y:S01]  /*1f8a0*/  IMAD R33, R0, 0x2, R33 ;  /* 0x0000000200217824 */ /* 0x000fe200078e0221 */
[----:B------:R-:W-:Y:S01]  /*1f8b0*/  ISETP.LT.AND P5, PT, R38, UR15, !P0 ;  /* 0x0000000f26007c0c */ /* 0x000fe2000c7a1270 */
[----:B------:R2:W-:Y:S01]  /*1f8c0*/  @P1 STG.E desc[UR28][R4.64], R12 ;  /* 0x0000000c04001986 */ /* 0x0005e2000c10191c */
[----:B------:R-:W-:Y:S01]  /*1f8d0*/  ISETP.LT.AND P3, PT, R36, UR15, !P0 ;  /* 0x0000000f24007c0c */ /* 0x000fe2000c761270 */
[----:B-1----:R-:W-:Y:S01]  /*1f8e0*/  IMAD R11, R0, 0x2, R33 ;  /* 0x00000002000b7824 */ /* 0x002fe200078e0221 */
[----:B------:R-:W-:-:S02]  /*1f8f0*/  LEA R6, P1, R33, R68, 0x2 ;  /* 0x0000004421067211 */ /* 0x000fc400078210ff */
[----:B------:R-:W-:Y:S02]  /*1f900*/  LOP3.LUT R32, R3, 0x58, RZ, 0xfc, !PT ;  /* 0x0000005803207812 */ /* 0x000fe400078efcff */
[----:B------:R-:W-:Y:S02]  /*1f910*/  LEA R10, P6, R11, R68, 0x2 ;  /* 0x000000440b0a7211 */ /* 0x000fe400078c10ff */
[-C--:B------:R-:W-:Y:S01]  /*1f920*/  LEA.HI.X.SX32 R7, R33, R2.reuse, 0x2, P1 ;  /* 0x0000000221077211 */ /* 0x080fe200008f16ff */
[----:B------:R-:W-:Y:S01]  /*1f930*/  IMAD R33, R0, 0x2, R11 ;  /* 0x0000000200217824 */ /* 0x000fe200078e020b */
[----:B------:R-:W-:Y:S01]  /*1f940*/  LEA.HI.X.SX32 R11, R11, R2, 0x2, P6 ;  /* 0x000000020b0b7211 */ /* 0x000fe200030f16ff */
[----:B------:R1:W-:Y:S01]  /*1f950*/  @P5 STG.E desc[UR28][R8.64], R13 ;  /* 0x0000000d08005986 */ /* 0x0003e2000c10191c */
[----:B------:R-:W-:Y:S02]  /*1f960*/  ISETP.LT.AND P2, PT, R32, UR15, !P0 ;  /* 0x0000000f20007c0c */ /* 0x000fe4000c741270 */
[----:B------:R-:W-:Y:S01]  /*1f970*/  LOP3.LUT R34, R3, 0x5a, RZ, 0xfc, !PT ;  /* 0x0000005a03227812 */ /* 0x000fe200078efcff */
[----:B------:R3:W-:Y:S01]  /*1f980*/  @P3 STG.E desc[UR28][R6.64], R14 ;  /* 0x0000000e06003986 */ /* 0x0007e2000c10191c */
[----:B--2---:R-:W-:-:S02]  /*1f990*/  LEA R4, P3, R33, R68, 0x2 ;  /* 0x0000004421047211 */ /* 0x004fc400078610ff */
[----:B------:R-:W-:Y:S01]  /*1f9a0*/  LOP3.LUT R32, R3, 0x5c, RZ, 0xfc, !PT ;  /* 0x0000005c03207812 */ /* 0x000fe200078efcff */
[----:B------:R2:W-:Y:S01]  /*1f9b0*/  @P4 STG.E desc[UR28][R10.64], R15 ;  /* 0x0000000f0a004986 */ /* 0x0005e2000c10191c */
[----:B------:R-:W-:Y:S02]  /*1f9c0*/  LEA.HI.X.SX32 R5, R33, R2, 0x2, P3 ;  /* 0x0000000221057211 */ /* 0x000fe400018f16ff */
[----:B------:R-:W-:Y:S01]  /*1f9d0*/  ISETP.LT.AND P5, PT, R34, UR15, !P0 ;  /* 0x0000000f22007c0c */ /* 0x000fe2000c7a1270 */
[----:B-1----:R-:W-:Y:S01]  /*1f9e0*/  IMAD R13, R0, 0x2, R33 ;  /* 0x00000002000d7824 */ /* 0x002fe200078e0221 */
[----:B------:R-:W-:Y:S01]  /*1f9f0*/  LOP3.LUT R9, R3, 0x5e, RZ, 0xfc, !PT ;  /* 0x0000005e03097812 */ /* 0x000fe200078efcff */
[----:B------:R1:W-:Y:S01]  /*1fa00*/  @P2 STG.E desc[UR28][R4.64], R16 ;  /* 0x0000001004002986 */ /* 0x0003e2000c10191c */
[----:B------:R-:W-:Y:S02]  /*1fa10*/  ISETP.LT.AND P1, PT, R32, UR15, !P0 ;  /* 0x0000000f20007c0c */ /* 0x000fe4000c721270 */
[----:B------:R-:W-:-:S02]  /*1fa20*/  LEA R8, P4, R13, R68, 0x2 ;  /* 0x000000440d087211 */ /* 0x000fc400078810ff */
[----:B------:R-:W-:Y:S02]  /*1fa30*/  ISETP.LT.AND P3, PT, R9, UR15, !P0 ;  /* 0x0000000f09007c0c */ /* 0x000fe4000c761270 */
[----:B------:R-:W-:Y:S01]  /*1fa40*/  LEA.HI.X.SX32 R9, R13, R2, 0x2, P4 ;  /* 0x000000020d097211 */ /* 0x000fe200020f16ff */
[C---:B------:R-:W-:Y:S01]  /*1fa50*/  IMAD R13, R0.reuse, 0x2, R13 ;  /* 0x00000002000d7824 */ /* 0x040fe200078e020d */
[C---:B------:R-:W-:Y:S02]  /*1fa60*/  LOP3.LUT R12, R3.reuse, 0x60, RZ, 0xfc, !PT ;  /* 0x00000060030c7812 */ /* 0x040fe400078efcff */
[----:B---3--:R-:W-:Y:S01]  /*1fa70*/  LOP3.LUT R14, R3, 0x62, RZ, 0xfc, !PT ;  /* 0x00000062030e7812 */ /* 0x008fe200078efcff */
[----:B--2---:R-:W-:Y:S01]  /*1fa80*/  IMAD R11, R0, 0x2, R13 ;  /* 0x00000002000b7824 */ /* 0x004fe200078e020d */
[----:B------:R-:W-:Y:S01]  /*1fa90*/  LEA R6, P2, R13, R68, 0x2 ;  /* 0x000000440d067211 */ /* 0x000fe200078410ff */
[----:B------:R2:W-:Y:S01]  /*1faa0*/  @P5 STG.E desc[UR28][R8.64], R17 ;  /* 0x0000001108005986 */ /* 0x0005e2000c10191c */
[----:B------:R-:W-:-:S02]  /*1fab0*/  ISETP.LT.AND P4, PT, R12, UR15, !P0 ;  /* 0x0000000f0c007c0c */ /* 0x000fc4000c781270 */
[----:B------:R-:W-:Y:S01]  /*1fac0*/  LEA.HI.X.SX32 R7, R13, R2, 0x2, P2 ;  /* 0x000000020d077211 */ /* 0x000fe200010f16ff */
[----:B------:R-:W-:Y:S01]  /*1fad0*/  IMAD R13, R0, 0x2, R11 ;  /* 0x00000002000d7824 */ /* 0x000fe200078e020b */
[C---:B------:R-:W-:Y:S02]  /*1fae0*/  LEA R10, P6, R11.reuse, R68, 0x2 ;  /* 0x000000440b0a7211 */ /* 0x040fe400078c10ff */
[----:B------:R-:W-:Y:S01]  /*1faf0*/  ISETP.LT.AND P5, PT, R14, UR15, !P0 ;  /* 0x0000000f0e007c0c */ /* 0x000fe2000c7a1270 */
[----:B------:R-:W-:Y:S01]  /*1fb00*/  IMAD R15, R0, 0x2, R13 ;  /* 0x00000002000f7824 */ /* 0x000fe200078e020d */
[----:B------:R-:W-:Y:S01]  /*1fb10*/  LEA.HI.X.SX32 R11, R11, R2, 0x2, P6 ;  /* 0x000000020b0b7211 */ /* 0x000fe200030f16ff */
[----:B------:R-:W-:Y:S01]  /*1fb20*/  @P1 STG.E desc[UR28][R6.64], R18 ;  /* 0x0000001206001986 */ /* 0x000fe2000c10191c */
[-C--:B-1----:R-:W-:Y:S02]  /*1fb30*/  LEA R4, P1, R13, R68.reuse, 0x2 ;  /* 0x000000440d047211 */ /* 0x082fe400078210ff */
[----:B--2---:R-:W-:Y:S01]  /*1fb40*/  LOP3.LUT R9, R3, 0x66, RZ, 0xfc, !PT ;  /* 0x0000006603097812 */ /* 0x004fe200078efcff */
[----:B------:R1:W-:Y:S01]  /*1fb50*/  @P3 STG.E desc[UR28][R10.64], R19 ;  /* 0x000000130a003986 */ /* 0x0003e2000c10191c */
[----:B------:R-:W-:-:S02]  /*1fb60*/  LEA R8, P6, R15, R68, 0x2 ;  /* 0x000000440f087211 */ /* 0x000fc400078c10ff */
[----:B------:R-:W-:Y:S02]  /*1fb70*/  ISETP.LT.AND P3, PT, R9, UR15, !P0 ;  /* 0x0000000f09007c0c */ /* 0x000fe4000c761270 */
[-C--:B------:R-:W-:Y:S01]  /*1fb80*/  LEA.HI.X.SX32 R9, R15, R2.reuse, 0x2, P6 ;  /* 0x000000020f097211 */ /* 0x080fe200030f16ff */
[C---:B------:R-:W-:Y:S01]  /*1fb90*/  IMAD R15, R0.reuse, 0x2, R15 ;  /* 0x00000002000f7824 */ /* 0x040fe200078e020f */
[----:B------:R-:W-:Y:S02]  /*1fba0*/  LEA.HI.X.SX32 R5, R13, R2, 0x2, P1 ;  /* 0x000000020d057211 */ /* 0x000fe400008f16ff */
[C---:B------:R-:W-:Y:S02]  /*1fbb0*/  LOP3.LUT R12, R3.reuse, 0x64, RZ, 0xfc, !PT ;  /* 0x00000064030c7812 */ /* 0x040fe400078efcff */
[----:B------:R-:W-:Y:S01]  /*1fbc0*/  LOP3.LUT R13, R3, 0x6a, RZ, 0xfc, !PT ;  /* 0x0000006a030d7812 */ /* 0x000fe200078efcff */
[----:B-1----:R-:W-:Y:S01]  /*1fbd0*/  IMAD R11, R0, 0x2, R15 ;  /* 0x00000002000b7824 */ /* 0x002fe200078e020f */
[----:B------:R-:W-:Y:S01]  /*1fbe0*/  ISETP.LT.AND P2, PT, R12, UR15, !P0 ;  /* 0x0000000f0c007c0c */ /* 0x000fe2000c741270 */
[----:B------:R1:W-:Y:S01]  /*1fbf0*/  @P4 STG.E desc[UR28][R4.64], R20 ;  /* 0x0000001404004986 */ /* 0x0003e2000c10191c */
[----:B------:R-:W-:-:S02]  /*1fc00*/  LEA R6, P4, R15, R68, 0x2 ;  /* 0x000000440f067211 */ /* 0x000fc400078810ff */
[----:B------:R-:W-:Y:S01]  /*1fc10*/  LEA R10, P6, R11, R68, 0x2 ;  /* 0x000000440b0a7211 */ /* 0x000fe200078c10ff */
[----:B------:R2:W-:Y:S01]  /*1fc20*/  @P5 STG.E desc[UR28][R8.64], R21 ;  /* 0x0000001508005986 */ /* 0x0005e2000c10191c */
[----:B------:R-:W-:Y:S01]  /*1fc30*/  ISETP.LT.AND P5, PT, R13, UR15, !P0 ;  /* 0x0000000f0d007c0c */ /* 0x000fe2000c7a1270 */
[C---:B------:R-:W-:Y:S01]  /*1fc40*/  IMAD R13, R0.reuse, 0x2, R11 ;  /* 0x00000002000d7824 */ /* 0x040fe200078e020b */
[-C--:B------:R-:W-:Y:S02]  /*1fc50*/  LEA.HI.X.SX32 R7, R15, R2.reuse, 0x2, P4 ;  /* 0x000000020f077211 */ /* 0x080fe400020f16ff */
[----:B------:R-:W-:Y:S01]  /*1fc60*/  LEA.HI.X.SX32 R11, R11, R2, 0x2, P6 ;  /* 0x000000020b0b7211 */ /* 0x000fe200030f16ff */
[----:B------:R-:W-:Y:S01]  /*1fc70*/  IMAD R15, R0, 0x2, R13 ;  /* 0x00000002000f7824 */ /* 0x000fe200078e020d */
[----:B------:R-:W-:Y:S01]  /*1fc80*/  LOP3.LUT R12, R3, 0x68, RZ, 0xfc, !PT ;  /* 0x00000068030c7812 */ /* 0x000fe200078efcff */
[----:B------:R-:W-:Y:S01]  /*1fc90*/  @P2 STG.E desc[UR28][R6.64], R22 ;  /* 0x0000001606002986 */ /* 0x000fe2000c10191c */
[----:B-1----:R-:W-:-:S02]  /*1fca0*/  LEA R4, P2, R13, R68, 0x2 ;  /* 0x000000440d047211 */ /* 0x002fc400078410ff */
[----:B------:R-:W-:Y:S01]  /*1fcb0*/  ISETP.LT.AND P1, PT, R12, UR15, !P0 ;  /* 0x0000000f0c007c0c */ /* 0x000fe2000c721270 */
[----:B------:R1:W-:Y:S01]  /*1fcc0*/  @P3 STG.E desc[UR28][R10.64], R23 ;  /* 0x000000170a003986 */ /* 0x0003e2000c10191c */
[----:B--2---:R-:W-:Y:S02]  /*1fcd0*/  LOP3.LUT R9, R3, 0x6e, RZ, 0xfc, !PT ;  /* 0x0000006e03097812 */ /* 0x004fe400078efcff */
[----:B------:R-:W-:Y:S01]  /*1fce0*/  LEA R8, P6, R15, R68, 0x2 ;  /* 0x000000440f087211 */ /* 0x000fe200078c10ff */
[----:B------:R-:W2:Y:S01]  /*1fcf0*/  LDS.128 R20, [R69+0x800] ;  /* 0x0008000045147984 */ /* 0x000ea20000000c00 */
[----:B------:R-:W-:Y:S02]  /*1fd00*/  ISETP.LT.AND P3, PT, R9, UR15, !P0 ;  /* 0x0000000f09007c0c */ /* 0x000fe4000c761270 */
[-C--:B------:R-:W-:Y:S01]  /*1fd10*/  LEA.HI.X.SX32 R9, R15, R2.reuse, 0x2, P6 ;  /* 0x000000020f097211 */ /* 0x080fe200030f16ff */
[----:B------:R-:W-:Y:S01]  /*1fd20*/  IMAD R15, R0, 0x2, R15 ;  /* 0x00000002000f7824 */ /* 0x000fe200078e020f */
[----:B------:R-:W-:-:S02]  /*1fd30*/  LEA.HI.X.SX32 R5, R13, R2, 0x2, P2 ;  /* 0x000000020d057211 */ /* 0x000fc400010f16ff */
[C---:B------:R-:W-:Y:S01]  /*1fd40*/  LOP3.LUT R12, R3.reuse, 0x6c, RZ, 0xfc, !PT ;  /* 0x0000006c030c7812 */ /* 0x040fe200078efcff */
[----:B------:R-:W-:Y:S01]  /*1fd50*/  IMAD R13, R0, 0x2, R15 ;  /* 0x00000002000d7824 */ /* 0x000fe200078e020f */
[----:B-1----:R-:W-:Y:S01]  /*1fd60*/  LOP3.LUT R11, R3, 0x74, RZ, 0xfc, !PT ;  /* 0x00000074030b7812 */ /* 0x002fe200078efcff */
[----:B------:R-:W-:Y:S01]  /*1fd70*/  @P1 STG.E desc[UR28][R4.64], R24 ;  /* 0x0000001804001986 */ /* 0x000fe2000c10191c */
[----:B------:R-:W-:Y:S02]  /*1fd80*/  ISETP.LT.AND P4, PT, R12, UR15, !P0 ;  /* 0x0000000f0c007c0c */ /* 0x000fe4000c781270 */
[-C--:B------:R-:W-:Y:S01]  /*1fd90*/  LEA R10, P6, R13, R68.reuse, 0x2 ;  /* 0x000000440d0a7211 */ /* 0x080fe200078c10ff */
[----:B------:R1:W-:Y:S01]  /*1fda0*/  @P5 STG.E desc[UR28][R8.64], R25 ;  /* 0x0000001908005986 */ /* 0x0003e2000c10191c */
[----:B------:R-:W-:Y:S02]  /*1fdb0*/  LOP3.LUT R12, R3, 0x70, RZ, 0xfc, !PT ;  /* 0x00000070030c7812 */ /* 0x000fe400078efcff */
[----:B------:R-:W-:-:S02]  /*1fdc0*/  LEA R6, P1, R15, R68, 0x2 ;  /* 0x000000440f067211 */ /* 0x000fc400078210ff */
[----:B------:R-:W-:Y:S02]  /*1fdd0*/  ISETP.LT.AND P5, PT, R11, UR15, !P0 ;  /* 0x0000000f0b007c0c */ /* 0x000fe4000c7a1270 */
[-C--:B------:R-:W-:Y:S01]  /*1fde0*/  LEA.HI.X.SX32 R11, R13, R2.reuse, 0x2, P6 ;  /* 0x000000020d0b7211 */ /* 0x080fe200030f16ff */
[----:B------:R-:W-:Y:S01]  /*1fdf0*/  IMAD R13, R0, 0x2, R13 ;  /* 0x00000002000d7824 */ /* 0x000fe200078e020d */
[----:B------:R-:W-:Y:S02]  /*1fe00*/  ISETP.LT.AND P2, PT, R12, UR15, !P0 ;  /* 0x0000000f0c007c0c */ /* 0x000fe4000c741270 */
[----:B------:R-:W-:Y:S01]  /*1fe10*/  LOP3.LUT R12, R3, 0x72, RZ, 0xfc, !PT ;  /* 0x00000072030c7812 */ /* 0x000fe200078efcff */
[----:B-1----:R-:W-:Y:S01]  /*1fe20*/  IMAD R9, R0, 0x2, R13 ;  /* 0x0000000200097824 */ /* 0x002fe200078e020d */
[----:B------:R-:W-:Y:S02]  /*1fe30*/  LEA.HI.X.SX32 R7, R15, R2, 0x2, P1 ;  /* 0x000000020f077211 */ /* 0x000fe400008f16ff */
[----:B------:R-:W-:-:S02]  /*1fe40*/  ISETP.LT.AND P1, PT, R12, UR15, !P0 ;  /* 0x0000000f0c007c0c */ /* 0x000fc4000c721270 */
[-C--:B------:R-:W-:Y:S01]  /*1fe50*/  LEA R8, P6, R9, R68.reuse, 0x2 ;  /* 0x0000004409087211 */ /* 0x080fe200078c10ff */
[----:B------:R1:W-:Y:S01]  /*1fe60*/  @P4 STG.E desc[UR28][R6.64], R26 ;  /* 0x0000001a06004986 */ /* 0x0003e2000c10191c */
[C---:B------:R-:W-:Y:S02]  /*1fe70*/  LOP3.LUT R12, R3.reuse, 0x76, RZ, 0xfc, !PT ;  /* 0x00000076030c7812 */ /* 0x040fe400078efcff */
[----:B------:R-:W-:Y:S01]  /*1fe80*/  LOP3.LUT R16, R3, 0x7c, RZ, 0xfc, !PT ;  /* 0x0000007c03107812 */ /* 0x000fe200078efcff */
[----:B------:R3:W-:Y:S01]  /*1fe90*/  @P3 STG.E desc[UR28][R10.64], R27 ;  /* 0x0000001b0a003986 */ /* 0x0007e2000c10191c */
[C---:B------:R-:W-:Y:S02]  /*1fea0*/  LEA R4, P3, R13.reuse, R68, 0x2 ;  /* 0x000000440d047211 */ /* 0x040fe400078610ff */
[----:B------:R-:W-:Y:S02]  /*1feb0*/  ISETP.LT.AND P4, PT, R12, UR15, !P0 ;  /* 0x0000000f0c007c0c */ /* 0x000fe4000c781270 */
[----:B------:R-:W-:-:S02]  /*1fec0*/  LEA.HI.X.SX32 R5, R13, R2, 0x2, P3 ;  /* 0x000000020d057211 */ /* 0x000fc400018f16ff */
[----:B------:R-:W-:Y:S01]  /*1fed0*/  LOP3.LUT R12, R3, 0x78, RZ, 0xfc, !PT ;  /* 0x00000078030c7812 */ /* 0x000fe200078efcff */
[C---:B-1----:R-:W-:Y:S01]  /*1fee0*/  IMAD R7, R0.reuse, 0x2, R9 ;  /* 0x0000000200077824 */ /* 0x042fe200078e0209 */
[----:B------:R-:W-:Y:S01]  /*1fef0*/  LEA.HI.X.SX32 R9, R9, R2, 0x2, P6 ;  /* 0x0000000209097211 */ /* 0x000fe200030f16ff */
[----:B------:R1:W-:Y:S01]  /*1ff00*/  @P2 STG.E desc[UR28][R4.64], R28 ;  /* 0x0000001c04002986 */ /* 0x0003e2000c10191c */
[C---:B------:R-:W-:Y:S01]  /*1ff10*/  LOP3.LUT R6, R3.reuse, 0x7a, RZ, 0xfc, !PT ;  /* 0x0000007a03067812 */ /* 0x040fe200078efcff */
[----:B---3--:R-:W-:Y:S01]  /*1ff20*/  IMAD R11, R0, 0x2, R7 ;  /* 0x00000002000b7824 */ /* 0x008fe200078e0207 */
[----:B------:R-:W-:Y:S01]  /*1ff30*/  LOP3.LUT R14, R3, 0x7e, RZ, 0xfc, !PT ;  /* 0x0000007e030e7812 */ /* 0x000fe200078efcff */
[----:B------:R3:W-:Y:S01]  /*1ff40*/  @P1 STG.E desc[UR28][R8.64], R29 ;  /* 0x0000001d08001986 */ /* 0x0007e2000c10191c */
[----:B------:R-:W-:Y:S01]  /*1ff50*/  ISETP.LT.AND P2, PT, R6, UR15, !P0 ;  /* 0x0000000f06007c0c */ /* 0x000fe2000c741270 */
[----:B------:R-:W-:Y:S01]  /*1ff60*/  IMAD R13, R0, 0x2, R11 ;  /* 0x00000002000d7824 */ /* 0x000fe200078e020b */
[----:B------:R-:W-:-:S02]  /*1ff70*/  LEA R6, P6, R7, R68, 0x2 ;  /* 0x0000004407067211 */ /* 0x000fc400078c10ff */
[----:B------:R-:W-:Y:S01]  /*1ff80*/  LEA R10, P1, R11, R68, 0x2 ;  /* 0x000000440b0a7211 */ /* 0x000fe200078210ff */
[C---:B------:R-:W-:Y:S01]  /*1ff90*/  IMAD R3, R0.reuse, 0x2, R13 ;  /* 0x0000000200037824 */ /* 0x040fe200078e020d */
[-C--:B------:R-:W-:Y:S02]  /*1ffa0*/  LEA.HI.X.SX32 R7, R7, R2.reuse, 0x2, P6 ;  /* 0x0000000207077211 */ /* 0x080fe400030f16ff */
[----:B------:R-:W-:Y:S01]  /*1ffb0*/  LEA.HI.X.SX32 R11, R11, R2, 0x2, P1 ;  /* 0x000000020b0b7211 */ /* 0x000fe200008f16ff */
[C---:B------:R-:W-:Y:S01]  /*1ffc0*/  IMAD R15, R0.reuse, 0x2, R3 ;  /* 0x00000002000f7824 */ /* 0x040fe200078e0203 */
[-C--:B-1----:R-:W-:Y:S01]  /*1ffd0*/  LEA R4, P6, R13, R68.reuse, 0x2 ;  /* 0x000000440d047211 */ /* 0x082fe200078c10ff */
[----:B------:R1:W-:Y:S01]  /*1ffe0*/  @P5 STG.E desc[UR28][R6.64], R30 ;  /* 0x0000001e06005986 */ /* 0x0003e2000c10191c */
[----:B---3--:R-:W-:Y:S01]  /*1fff0*/  LEA R8, P1, R3, R68, 0x2 ;  /* 0x0000004403087211 */ /* 0x008fe200078210ff */
[----:B------:R-:W-:Y:S01]  /*20000*/  IMAD R17, R0, 0x2, R15 ;  /* 0x0000000200117824 */ /* 0x000fe200078e020f */
[----:B------:R-:W-:Y:S01]  /*20010*/  ISETP.LT.AND P3, PT, R12, UR15, !P0 ;  /* 0x0000000f0c007c0c */ /* 0x000fe2000c761270 */
[----:B------:R1:W-:Y:S01]  /*20020*/  @P4 STG.E desc[UR28][R10.64], R31 ;  /* 0x0000001f0a004986 */ /* 0x0003e2000c10191c */
[----:B------:R-:W-:-:S02]  /*20030*/  LEA.HI.X.SX32 R5, R13, R2, 0x2, P6 ;  /* 0x000000020d057211 */ /* 0x000fc400030f16ff */
[----:B------:R-:W-:Y:S02]  /*20040*/  LEA.HI.X.SX32 R9, R3, R2, 0x2, P1 ;  /* 0x0000000203097211 */ /* 0x000fe400008f16ff */
[C---:B------:R-:W-:Y:S02]  /*20050*/  LEA R12, P6, R15.reuse, R68, 0x2 ;  /* 0x000000440f0c7211 */ /* 0x040fe400078c10ff */
[----:B------:R-:W-:Y:S02]  /*20060*/  ISETP.LT.AND P1, PT, R16, UR15, !P0 ;  /* 0x0000000f10007c0c */ /* 0x000fe4000c721270 */
[----:B------:R-:W-:Y:S02]  /*20070*/  ISETP.LT.AND P0, PT, R14, UR15, !P0 ;  /* 0x0000000f0e007c0c */ /* 0x000fe4000c701270 */
[----:B------:R-:W-:Y:S01]  /*20080*/  LEA.HI.X.SX32 R13, R15, R2, 0x2, P6 ;  /* 0x000000020f0d7211 */ /* 0x000fe200030f16ff */
[----:B--2---:R1:W-:Y:S01]  /*20090*/  @P3 STG.E desc[UR28][R4.64], R20 ;  /* 0x0000001404003986 */ /* 0x0043e2000c10191c */
[----:B------:R-:W-:-:S03]  /*200a0*/  LEA R68, P6, R17, R68, 0x2 ;  /* 0x0000004411447211 */ /* 0x000fc600078c10ff */
[----:B------:R1:W-:Y:S01]  /*200b0*/  @P2 STG.E desc[UR28][R8.64], R21 ;  /* 0x0000001508002986 */ /* 0x0003e2000c10191c */
[----:B------:R-:W-:-:S03]  /*200c0*/  LEA.HI.X.SX32 R69, R17, R2, 0x2, P6 ;  /* 0x0000000211457211 */ /* 0x000fc600030f16ff */
[----:B------:R1:W-:Y:S04]  /*200d0*/  @P1 STG.E desc[UR28][R12.64], R22 ;  /* 0x000000160c001986 */ /* 0x0003e8000c10191c */
[----:B------:R1:W-:Y:S01]  /*200e0*/  @P0 STG.E desc[UR28][R68.64], R23 ;  /* 0x0000001744000986 */ /* 0x0003e2000c10191c */
[----:B------:R-:W-:Y:S06]  /*200f0*/  BAR.SYNC.DEFER_BLOCKING 0x0 ;  /* 0x0000000000007b1d */ /* 0x000fec0000010000 */
[----:B------:R-:W-:Y:S05]  /*20100*/  BRA.U UP0, `(.L_x_13) ;  /* 0x0000000100a07547 */ /* 0x000fea000b800000 */
[----:B------:R-:W2:Y:S01]  /*20110*/  S2UR UR5, SR_CgaCtaId ;  /* 0x00000000000579c3 */ /* 0x000ea20000008800 */
[----:B------:R-:W-:Y:S01]  /*20120*/  NOP ;  /* 0x0000000000007918 */ /* 0x000fe20000000000 */
[----:B------:R-:W-:Y:S01]  /*20130*/  UMOV UR4, 0x50 ;  /* 0x0000005000047882 */ /* 0x000fe20000000000 */
[----:B------:R-:W-:Y:S02]  /*20140*/  IMAD.U32 R0, RZ, RZ, UR7 ;  /* 0x00000007ff007e24 */ /* 0x000fe4000f8e00ff */
[----:B------:R-:W-:Y:S02]  /*20150*/  IMAD.MOV.U32 R3, RZ, RZ, 0xf ;  /* 0x0000000fff037424 */ /* 0x000fe400078e00ff */
[----:B-1----:R-:W-:Y:S01]  /*20160*/  IMAD.MOV.U32 R7, RZ, RZ, 0x1 ;  /* 0x00000001ff077424 */ /* 0x002fe200078e00ff */
[----:B------:R-:W-:-:S04]  /*20170*/  LOP3.LUT R0, R0, 0xffff, RZ, 0xc0, !PT ;  /* 0x0000ffff00007812 */ /* 0x000fc800078ec0ff */
[----:B------:R-:W-:-:S05]  /*20180*/  SHF.R.U32.HI R0, RZ, 0x5, R0 ;  /* 0x00000005ff007819 */ /* 0x000fca0000011600 */
[----:B------:R-:W-:Y:S01]  /*20190*/  VIADD R2, R0, 0x10 ;  /* 0x0000001000027836 */ /* 0x000fe20000000000 */
[----:B------:R-:W-:Y:S01]  /*201a0*/  SHF.L.U32 R0, R3, R0, RZ ;  /* 0x0000000003007219 */ /* 0x000fe200000006ff */
[----:B--2---:R-:W-:-:S03]  /*201b0*/  ULEA UR6, UR5, UR4, 0x18 ;  /* 0x0000000405067291 */ /* 0x004fc6000f8ec0ff */
[----:B------:R-:W-:-:S04]  /*201c0*/  SHF.L.U32 R3, R7, R2, RZ ;  /* 0x0000000207037219 */ /* 0x000fc800000006ff */
[----:B------:R-:W-:Y:S02]  /*201d0*/  LOP3.LUT R0, R3, R0, RZ, 0xfc, !PT ;  /* 0x0000000003007212 */ /* 0x000fe400078efcff */
[----:B------:R-:W1:Y:S02]  /*201e0*/  LDS R5, [UR6] ;  /* 0x00000006ff057984 */ /* 0x000e640008000800 */
[C---:B------:R-:W-:Y:S02]  /*201f0*/  LOP3.LUT R2, R0.reuse, 0xffff, RZ, 0xc0, !PT ;  /* 0x0000ffff00027812 */ /* 0x040fe400078ec0ff */
[----:B-1----:R-:W-:-:S04]  /*20200*/  LOP3.LUT R3, R0, 0xffff, R5, 0x80, !PT ;  /* 0x0000ffff00037812 */ /* 0x002fc800078e8005 */
[----:B------:R-:W-:-:S13]  /*20210*/  ISETP.NE.AND P0, PT, R3, R2, PT ;  /* 0x000000020300720c */ /* 0x000fda0003f05270 */
[----:B------:R-:W-:Y:S05]  /*20220*/  @P0 BRA `(.L_x_14) ;  /* 0x0000000000500947 */ /* 0x000fea0003800000 */
[----:B------:R-:W-:Y:S02]  /*20230*/  SHF.R.U32.HI R5, RZ, 0x10, R5 ;  /* 0x00000010ff057819 */ /* 0x000fe40000011605 */
[----:B------:R-:W-:-:S04]  /*20240*/  SHF.R.U32.HI R2, RZ, 0x10, R0 ;  /* 0x00000010ff027819 */ /* 0x000fc80000011600 */
[----:B------:R-:W-:-:S04]  /*20250*/  LOP3.LUT R5, R5, R2, RZ, 0xc0, !PT ;  /* 0x0000000205057212 */ /* 0x000fc800078ec0ff */
[----:B------:R-:W-:-:S13]  /*20260*/  ISETP.NE.AND P0, PT, R5, R2, PT ;  /* 0x000000020500720c */ /* 0x000fda0003f05270 */
[----:B------:R-:W-:Y:S05]  /*20270*/  @P0 BRA `(.L_x_15) ;  /* 0x0000000000300947 */ /* 0x000fea0003800000 */
[----:B------:R-:W-:Y:S01]  /*20280*/  R2UR UR4, R0 ;  /* 0x00000000000472ca */ /* 0x000fe200000e0000 */
[----:B------:R-:W-:Y:S01]  /*20290*/  VOTEU.ANY UR5, UPT, PT ;  /* 0x0000000000057886 */ /* 0x000fe200038e0100 */
[----:B------:R-:W1:Y:S01]  /*202a0*/  S2R R0, SR_LANEID ;  /* 0x0000000000007919 */ /* 0x000e620000000000 */
[----:B------:R-:W-:-:S10]  /*202b0*/  UFLO.U32 UR5, UR5 ;  /* 0x00000005000572bd */ /* 0x000fd400080e0000 */
[----:B------:R-:W-:-:S06]  /*202c0*/  ULOP3.LUT UR4, URZ, UR4, URZ, 0x33, !UPT ;  /* 0x00000004ff047292 */ /* 0x000fcc000f8e33ff */
[----:B------:R-:W-:-:S04]  /*202d0*/  IMAD.U32 R2, RZ, RZ, UR4 ;  /* 0x00000004ff027e24 */ /* 0x000fc8000f8e00ff */
[----:B------:R-:W2:Y:S02]  /*202e0*/  REDUX UR7, R2 ;  /* 0x00000000020773c4 */ /* 0x000ea40000000000 */
[----:B------:R3:W-:Y:S01]  /*202f0*/  UTCATOMSWS.AND URZ, UR4 ;  /* 0x0000000400ff79e3 */ /* 0x0007e20008000000 */
[----:B-1----:R-:W-:Y:S01]  /*20300*/  ISETP.EQ.U32.AND P0, PT, R0, UR5, PT ;  /* 0x0000000500007c0c */ /* 0x002fe2000bf02070 */
[----:B--2---:R-:W-:-:S12]  /*20310*/  IMAD.U32 R0, RZ, RZ, UR7 ;  /* 0x00000007ff007e24 */ /* 0x004fd8000f8e00ff */
[----:B------:R3:W-:Y:S01]  /*20320*/  @P0 ATOMS.AND RZ, [UR6], R0 ;  /* 0x00000000ffff098c */ /* 0x0007e2000a800006 */
[----:B------:R-:W-:Y:S05]  /*20330*/  BRA `(.L_x_13) ;  /* 0x0000000000147947 */ /* 0x000fea0003800000 */
.L_x_15:
[----:B------:R-:W-:-:S07]  /*20340*/  MOV R2, 0x20360 ;  /* 0x0002036000027802 */ /* 0x000fce0000000f00 */
[----:B------:R-:W-:Y:S05]  /*20350*/  CALL.REL.NOINC `($__internal_0_$__cuda_sm10x_tcgen05_guardrail_trap_col_being_dealloced_not_returned_by_alloc) ;  /* 0x00000000002c7944 */ /* 0x000fea0003c00000 */
[----:B------:R-:W-:Y:S05]  /*20360*/  BRA `(.L_x_13) ;  /* 0x0000000000087947 */ /* 0x000fea0003800000 */
.L_x_14:
[----:B------:R-:W-:-:S07]  /*20370*/  MOV R2, 0x20390 ;  /* 0x0002039000027802 */ /* 0x000fce0000000f00 */
[----:B------:R-:W-:Y:S05]  /*20380*/  CALL.REL.NOINC `($__internal_2_$__cuda_sm10x_tcgen05_guardrail_trap_unallocated_columns_being_dealloced) ;  /* 0x0000000000387944 */ /* 0x000fea0003c00000 */
.L_x_13:
[----:B------:R-:W-:Y:S01]  /*20390*/  NOP ;  /* 0x0000000000007918 */ /* 0x000fe20000000000 */
[----:B---3--:R-:W-:Y:S05]  /*203a0*/  EXIT ;  /* 0x000000000000794d */ /* 0x008fea0003800000 */
.L_x_9:
[----:B------:R-:W1:Y:S02]  /*203b0*/  SYNCS.PHASECHK.TRANS64.TRYWAIT P4, [UR13], R124 ;  /* 0x0000007cff0075a7 */ /* 0x000e64000808110d */
[----:B-1----:R-:W-:Y:S05]  /*203c0*/  @!P4 BRA `(.L_x_9) ;  /* 0xfffffffc00f8c947 */ /* 0x002fea000383ffff */
[----:B------:R-:W-:Y:S05]  /*203d0*/  BRA `(.L_x_16) ;  /* 0xffffff6c00807947 */ /* 0x000fea000383ffff */
.L_x_12:
[----:B------:R-:W2:Y:S02]  /*203e0*/  SYNCS.PHASECHK.TRANS64.TRYWAIT P0, [UR8], R4 ;  /* 0x00000004ff0075a7 */ /* 0x000ea40008001108 */
[----:B--2---:R-:W-:Y:S05]  /*203f0*/  @!P0 BRA `(.L_x_12) ;  /* 0xfffffffc00f88947 */ /* 0x004fea000383ffff */
[----:B------:R-:W-:Y:S05]  /*20400*/  BRA `(.L_x_11) ;  /* 0xffffffdc00247947 */ /* 0x000fea000383ffff */
        .weak           $__internal_0_$__cuda_sm10x_tcgen05_guardrail_trap_col_being_dealloced_not_returned_by_alloc
        .type           $__internal_0_$__cuda_sm10x_tcgen05_guardrail_trap_col_being_dealloced_not_returned_by_alloc,@function
        .size           $__internal_0_$__cuda_sm10x_tcgen05_guardrail_trap_col_being_dealloced_not_returned_by_alloc,($__internal_1_$__cuda_sm10x_tcgen05_guardrail_trap_phase_invalid_during_alloc - $__internal_0_$__cuda_sm10x_tcgen05_guardrail_trap_col_being_dealloced_not_returned_by_alloc)
$__internal_0_$__cuda_sm10x_tcgen05_guardrail_trap_col_being_dealloced_not_returned_by_alloc:
[----:B------:R-:W-:Y:S05]  /*20410*/  BPT.TRAP 0x1 ;  /* 0x000000040000795c */ /* 0x000fea0000300000 */
[----:B------:R-:W-:-:S04]  /*20420*/  IMAD.MOV.U32 R3, RZ, RZ, 0x0 ;  /* 0x00000000ff037424 */ /* 0x000fc800078e00ff */
[----:B------:R-:W-:Y:S05]  /*20430*/  RET.REL.NODEC R2 `(matmul_kernel) ;  /* 0xfffffdf802f07950 */ /* 0x000fea0003c3ffff */
        .weak           $__internal_1_$__cuda_sm10x_tcgen05_guardrail_trap_phase_invalid_during_alloc
        .type           $__internal_1_$__cuda_sm10x_tcgen05_guardrail_trap_phase_invalid_during_alloc,@function
        .size           $__internal_1_$__cuda_sm10x_tcgen05_guardrail_trap_phase_invalid_during_alloc,($__internal_2_$__cuda_sm10x_tcgen05_guardrail_trap_unallocated_columns_being_dealloced - $__internal_1_$__cuda_sm10x_tcgen05_guardrail_trap_phase_invalid_during_alloc)
$__internal_1_$__cuda_sm10x_tcgen05_guardrail_trap_phase_invalid_during_alloc:
[----:B------:R-:W-:Y:S05]  /*20440*/  BPT.TRAP 0x1 ;  /* 0x000000040000795c */ /* 0x000fea0000300000 */
[----:B------:R-:W-:-:S04]  /*20450*/  IMAD.MOV.U32 R3, RZ, RZ, 0x0 ;  /* 0x00000000ff037424 */ /* 0x000fc800078e00ff */
[----:B------:R-:W-:Y:S05]  /*20460*/  RET.REL.NODEC R2 `(matmul_kernel) ;  /* 0xfffffdf802e47950 */ /* 0x000fea0003c3ffff */
        .weak           $__internal_2_$__cuda_sm10x_tcgen05_guardrail_trap_unallocated_columns_being_dealloced
        .type           $__internal_2_$__cuda_sm10x_tcgen05_guardrail_trap_unallocated_columns_being_dealloced,@function
        .size           $__internal_2_$__cuda_sm10x_tcgen05_guardrail_trap_unallocated_columns_being_dealloced,(.L_x_20 - $__internal_2_$__cuda_sm10x_tcgen05_guardrail_trap_unallocated_columns_being_dealloced)
$__internal_2_$__cuda_sm10x_tcgen05_guardrail_trap_unallocated_columns_being_dealloced:
[----:B------:R-:W-:Y:S05]  /*20470*/  BPT.TRAP 0x1 ;  /* 0x000000040000795c */ /* 0x000fea0000300000 */
[----:B------:R-:W-:-:S04]  /*20480*/  IMAD.MOV.U32 R3, RZ, RZ, 0x0 ;  /* 0x00000000ff037424 */ /* 0x000fc800078e00ff */
[----:B------:R-:W-:Y:S05]  /*20490*/  RET.REL.NODEC R2 `(matmul_kernel) ;  /* 0xfffffdf802d87950 */ /* 0x000fea0003c3ffff */
.L_x_17:
[----:B------:R-:W-:-:S00]  /*204a0*/  BRA `(.L_x_17) ;  /* 0xfffffffc00fc7947 */ /* 0x000fc0000383ffff */
[----:B------:R-:W-:-:S00]  /*204b0*/  NOP ;  /* 0x0000000000007918 */ /* 0x000fc00000000000 */
        /* <DEDUP_REMOVED lines=12> */
.L_x_20:


//--------------------- .nv.shared.matmul_kernel  --------------------------
	.section	.nv.shared.matmul_kernel,"aw",@nobits
	.sectionflags	@""
	.align	16
	.zero		1024


//--------------------- .nv.shared.reserved.0     --------------------------
	.section	.nv.shared.reserved.0,"aw",@nobits
	.align	8
	.weak		__nv_reservedSMEM_offset_0_alias
	.size		__nv_reservedSMEM_offset_0_alias, 0, 64
	.other		__nv_reservedSMEM_offset_0_alias,@"STO_CUDA_RESERVED_SHARED STV_DEFAULT"
__nv_reservedSMEM_offset_0_alias:
	.zero		0
.nv.shared.reserved.0:
	.zero		64
	.weak		__nv_reservedSMEM_allocation_phase
	.type		__nv_reservedSMEM_allocation_phase,@object
	.size		__nv_reservedSMEM_allocation_phase,(.L_0 - __nv_reservedSMEM_allocation_phase)
__nv_reservedSMEM_allocation_phase:
	.zero		1
.L_0:
	.zero		7
	.weak		__nv_reservedSMEM_devtool_atexit_pc
	.type		__nv_reservedSMEM_devtool_atexit_pc,@object
	.size		__nv_reservedSMEM_devtool_atexit_pc,(__nv_reservedSMEM_allocation_mask - __nv_reservedSMEM_devtool_atexit_pc)
__nv_reservedSMEM_devtool_atexit_pc:
	.zero		8
	.weak		__nv_reservedSMEM_allocation_mask
	.type		__nv_reservedSMEM_allocation_mask,@object
	.size		__nv_reservedSMEM_allocation_mask,(.L_2 - __nv_reservedSMEM_allocation_mask)
__nv_reservedSMEM_allocation_mask:
	.zero		4
.L_2:


//--------------------- .nv.constant0.matmul_kernel --------------------------
	.section	.nv.constant0.matmul_kernel,"a",@progbits
	.sectionflags	@""
	.align	4
.nv.constant0.matmul_kernel:
	.zero		976


//--------------------- SYMBOLS --------------------------

	.type		.nv.reservedSmem.offset0,@object
	.size		.nv.reservedSmem.offset0,0x4
	.type		.nv.reservedSmem.cap,@object
	.size		.nv.reservedSmem.cap,0x4
